// auto-generated by cutlass_sweep.fmha — config: {"arch": "sm_90", "direction": "fwd", "dtype": "bf16", "head_dim": 16, "mask": "causal", "schedule": "tma", "tile_kv": 256, "tile_q": 64}
#include "cutlass/cutlass.h"
#include "cute/tensor.hpp"
#include "cutlass/device_kernel.h"
#include "cutlass/kernel_hardware_info.h"
#include "88_hopper_fmha/collective/fmha_fusion.hpp"
#include "88_hopper_fmha/kernel/fmha_kernel_builder.hpp"

using namespace cute;
using Element = cutlass::bfloat16_t;
using TileShape = Shape<_64, _256, _16>;
using StrideQ = cute::tuple<int, _1, cute::tuple<int, int>>;
using StrideK = cute::tuple<int, _1, cute::tuple<int, int>>;
using StrideV = cute::tuple<int, cute::_1, cute::tuple<int, int>>;

using Kernel = typename cutlass::fmha::kernel::FmhaBuilder<
    Element, float, float,
    TileShape, StrideQ, StrideK, StrideV,
    cutlass::fmha::collective::CausalFusion,
    cutlass::gemm::KernelTma
  >::Kernel;

auto* _anchor = &cutlass::device_kernel<Kernel>;


// ===== COMPILED SASS (sm_90a) =====

	.target	sm_90a

	.elftype	@"ET_EXEC"


//--------------------- .note.nv.tkinfo           --------------------------
	.section	.note.nv.tkinfo,"",@"SHT_NOTE"
	.sectionflags	@"SHF_NOTE_NV_TKINFO"
	.tkinfo
        /*0018*/ 	.word	0x00000002
        /*0030*/ 	.string	""
        /*0030*/ 	.string	"ptxas"
        /*0030*/ 	.string	"Cuda compilation tools, release 13.0, V13.0.88"
        /*0030*/ 	.string	"Build cuda_13.0.r13.0/compiler.36424714_0"
        /*0030*/ 	.string	"-arch sm_90a -m 64 "



//--------------------- .note.nv.cuinfo           --------------------------
	.section	.note.nv.cuinfo,"",@"SHT_NOTE"
	.sectionflags	@"SHF_NOTE_NV_CUINFO"
        /*0018*/ 	.short	0x0002
        /*001a*/ 	.short	0x005a
        /*001c*/ 	.short	0x0082
	.zero		2


//--------------------- .nv.info                  --------------------------
	.section	.nv.info,"",@"SHT_CUDA_INFO"
	.align	4


	//----- nvinfo : EIATTR_REGCOUNT
	.align		4
        /*0000*/ 	.byte	0x04, 0x2f
        /*0002*/ 	.short	(.L_15 - .L_14)
	.align		4
.L_14:
        /*0004*/ 	.word	index@(_ZN7cutlass13device_kernelINS_4fmha6kernel13FmhaKernelTmaINS1_10collective15FmhaMainloopTmaINS_10bfloat16_tEfN4cute5tupleIJNS7_1CILi64EEENS9_ILi256EEENS9_ILi16EEEEEENS4_12CausalFusionEJEEENS4_15FmhaFwdEpilogueIS6_fNS8_IJSA_SC_SB_EEEEEJEEEEEvNT_6ParamsE)
        /*0008*/ 	.word	0x000000d3


	//----- nvinfo : EIATTR_FRAME_SIZE
	.align		4
.L_15:
        /*000c*/ 	.byte	0x04, 0x11
        /*000e*/ 	.short	(.L_17 - .L_16)
	.align		4
.L_16:
        /*0010*/ 	.word	index@($__internal_0_$__cuda_sm20_rcp_rn_f32_slowpath)
        /*0014*/ 	.word	0x00000000


	//----- nvinfo : EIATTR_FRAME_SIZE
	.align		4
.L_17:
        /*0018*/ 	.byte	0x04, 0x11
        /*001a*/ 	.short	(.L_19 - .L_18)
	.align		4
.L_18:
        /*001c*/ 	.word	index@(_ZN7cutlass13device_kernelINS_4fmha6kernel13FmhaKernelTmaINS1_10collective15FmhaMainloopTmaINS_10bfloat16_tEfN4cute5tupleIJNS7_1CILi64EEENS9_ILi256EEENS9_ILi16EEEEEENS4_12CausalFusionEJEEENS4_15FmhaFwdEpilogueIS6_fNS8_IJSA_SC_SB_EEEEEJEEEEEvNT_6ParamsE)
        /*0020*/ 	.word	0x00000000


	//----- nvinfo : EIATTR_MIN_STACK_SIZE
	.align		4
.L_19:
        /*0024*/ 	.byte	0x04, 0x12
        /*0026*/ 	.short	(.L_21 - .L_20)
	.align		4
.L_20:
        /*0028*/ 	.word	index@(_ZN7cutlass13device_kernelINS_4fmha6kernel13FmhaKernelTmaINS1_10collective15FmhaMainloopTmaINS_10bfloat16_tEfN4cute5tupleIJNS7_1CILi64EEENS9_ILi256EEENS9_ILi16EEEEEENS4_12CausalFusionEJEEENS4_15FmhaFwdEpilogueIS6_fNS8_IJSA_SC_SB_EEEEEJEEEEEvNT_6ParamsE)
        /*002c*/ 	.word	0x00000000
.L_21:


//--------------------- .nv.compat                --------------------------
	.section	.nv.compat,"",@"SHT_CUDA_COMPAT_INFO"
	.align	4
        /*0000*/ 	.byte	0x02, 0x09, 0x01, 0x00, 0x02, 0x02, 0x04, 0x00, 0x02, 0x05, 0x05, 0x00, 0x03, 0x07, 0x01, 0x01
        /*0010*/ 	.byte	0x02, 0x03, 0x01, 0x00, 0x02, 0x06, 0x01, 0x00, 0x04, 0x0b, 0x08, 0x00, 0x00, 0x00, 0x00, 0x00
        /*0020*/ 	.byte	0x00, 0x00, 0x00, 0x00


//--------------------- .nv.info._ZN7cutlass13device_kernelINS_4fmha6kernel13FmhaKernelTmaINS1_10collective15FmhaMainloopTmaINS_10bfloat16_tEfN4cute5tupleIJNS7_1CILi64EEENS9_ILi256EEENS9_ILi16EEEEEENS4_12CausalFusionEJEEENS4_15FmhaFwdEpilogueIS6_fNS8_IJSA_SC_SB_EEEEEJEEEEEvNT_6ParamsE --------------------------
	.section	.nv.info._ZN7cutlass13device_kernelINS_4fmha6kernel13FmhaKernelTmaINS1_10collective15FmhaMainloopTmaINS_10bfloat16_tEfN4cute5tupleIJNS7_1CILi64EEENS9_ILi256EEENS9_ILi16EEEEEENS4_12CausalFusionEJEEENS4_15FmhaFwdEpilogueIS6_fNS8_IJSA_SC_SB_EEEEEJEEEEEvNT_6ParamsE,"",@"SHT_CUDA_INFO"
	.sectionflags	@""
	.align	4


	//----- nvinfo : EIATTR_CUDA_API_VERSION
	.align		4
        /*0000*/ 	.byte	0x04, 0x37
        /*0002*/ 	.short	(.L_23 - .L_22)
.L_22:
        /*0004*/ 	.word	0x00000082


	//----- nvinfo : EIATTR_KPARAM_INFO
	.align		4
.L_23:
        /*0008*/ 	.byte	0x04, 0x17
        /*000a*/ 	.short	(.L_25 - .L_24)
.L_24:
        /*000c*/ 	.word	0x00000000
        /*0010*/ 	.short	0x0000
        /*0012*/ 	.short	0x0070
        /*0014*/ 	.byte	0x00, 0xf0, 0x01, 0x20


	//----- nvinfo : EIATTR_SPARSE_MMA_MASK
	.align		4
.L_25:
        /*0018*/ 	.byte	0x03, 0x50
        /*001a*/ 	.short	0x0000


	//----- nvinfo : EIATTR_MAXREG_COUNT
	.align		4
        /*001c*/ 	.byte	0x03, 0x1b
        /*001e*/ 	.short	0x00ff


	//----- nvinfo : EIATTR_NUM_BARRIERS
	.align		4
        /*0020*/ 	.byte	0x02, 0x4c
        /*0022*/ 	.byte	0x02
	.zero		1


	//----- nvinfo : EIATTR_EXTERNS
	.align		4
        /*0024*/ 	.byte	0x04, 0x0f
        /*0026*/ 	.short	(.L_27 - .L_26)


	//   ....[0]....
	.align		4
.L_26:
        /*0028*/ 	.word	index@(__assertfail)


	//----- nvinfo : EIATTR_MERCURY_ISA_VERSION
	.align		4
.L_27:
        /*002c*/ 	.byte	0x03, 0x5f
        /*002e*/ 	.short	0x0101


	//----- nvinfo : EIATTR_COOP_GROUP_MASK_REGIDS
	.align		4
        /*0030*/ 	.byte	0x04, 0x29
        /*0032*/ 	.short	(.L_29 - .L_28)


	//   ....[0]....
.L_28:
        /*0034*/ 	.word	0xffffffff


	//   ....[1]....
        /*0038*/ 	.word	0xffffffff


	//   ....[2]....
        /*003c*/ 	.word	0xffffffff


	//   ....[3]....
        /*0040*/ 	.word	0xffffffff


	//   ....[4]....
        /*0044*/ 	.word	0xffffffff


	//   ....[5]....
        /*0048*/ 	.word	0xffffffff


	//   ....[6]....
        /*004c*/ 	.word	0xffffffff


	//   ....[7]....
        /*0050*/ 	.word	0xffffffff


	//   ....[8]....
        /*0054*/ 	.word	0xffffffff


	//   ....[9]....
        /*0058*/ 	.word	0xffffffff


	//   ....[10]....
        /*005c*/ 	.word	0xffffffff


	//   ....[11]....
        /*0060*/ 	.word	0xffffffff


	//   ....[12]....
        /*0064*/ 	.word	0xffffffff


	//   ....[13]....
        /*0068*/ 	.word	0xffffffff


	//   ....[14]....
        /*006c*/ 	.word	0xffffffff


	//   ....[15]....
        /*0070*/ 	.word	0xffffffff


	//   ....[16]....
        /*0074*/ 	.word	0xffffffff


	//   ....[17]....
        /*0078*/ 	.word	0xffffffff


	//   ....[18]....
        /*007c*/ 	.word	0xffffffff


	//   ....[19]....
        /*0080*/ 	.word	0xffffffff


	//   ....[20]....
        /*0084*/ 	.word	0xffffffff


	//----- nvinfo : EIATTR_COOP_GROUP_INSTR_OFFSETS
	.align		4
.L_29:
        /*0088*/ 	.byte	0x04, 0x28
        /*008a*/ 	.short	(.L_31 - .L_30)


	//   ....[0]....
.L_30:
        /*008c*/ 	.word	0x00000050


	//   ....[1]....
        /*0090*/ 	.word	0x00000140


	//   ....[2]....
        /*0094*/ 	.word	0x00000270


	//   ....[3]....
        /*0098*/ 	.word	0x00000410


	//   ....[4]....
        /*009c*/ 	.word	0x00000560


	//   ....[5]....
        /*00a0*/ 	.word	0x000028e0


	//   ....[6]....
        /*00a4*/ 	.word	0x00002980


	//   ....[7]....
        /*00a8*/ 	.word	0x00003e50


	//   ....[8]....
        /*00ac*/ 	.word	0x00003f70


	//   ....[9]....
        /*00b0*/ 	.word	0x00007460


	//   ....[10]....
        /*00b4*/ 	.word	0x00007470


	//   ....[11]....
        /*00b8*/ 	.word	0x000074a0


	//   ....[12]....
        /*00bc*/ 	.word	0x000074b0


	//   ....[13]....
        /*00c0*/ 	.word	0x0000d4c0


	//   ....[14]....
        /*00c4*/ 	.word	0x0000d4d0


	//   ....[15]....
        /*00c8*/ 	.word	0x0000d500


	//   ....[16]....
        /*00cc*/ 	.word	0x0000d510


	//   ....[17]....
        /*00d0*/ 	.word	0x000116d0


	//   ....[18]....
        /*00d4*/ 	.word	0x00011700


	//   ....[19]....
        /*00d8*/ 	.word	0x00011750


	//   ....[20]....
        /*00dc*/ 	.word	0x00011770


	//----- nvinfo : EIATTR_SYSCALL_OFFSETS
	.align		4
.L_31:
        /*00e0*/ 	.byte	0x04, 0x46
        /*00e2*/ 	.short	(.L_33 - .L_32)


	//   ....[0]....
.L_32:
        /*00e4*/ 	.word	0x00011f30


	//   ....[1]....
        /*00e8*/ 	.word	0x00012050


	//----- nvinfo : EIATTR_MBARRIER_INSTR_OFFSETS
	.align		4
.L_33:
        /*00ec*/ 	.byte	0x04, 0x39
        /*00ee*/ 	.short	(.L_35 - .L_34)


	//   ....[0]....
.L_34:
        /*00f0*/ 	.word	0x00000240
        /*00f4*/ 	.word	0x000000ff
        /*00f8*/ 	.word	0x00008840
        /*00fc*/ 	.short	0x0100
        /*00fe*/ 	.byte	0x08
	.zero		1


	//   ....[1]....
        /*0100*/ 	.word	0x00000250
        /*0104*/ 	.word	0x000000ff
        /*0108*/ 	.word	0x00008848
        /*010c*/ 	.short	0x0100
        /*010e*/ 	.byte	0x08
	.zero		1


	//   ....[2]....
        /*0110*/ 	.word	0x00000380
        /*0114*/ 	.word	0x000000ff
        /*0118*/ 	.word	0x00008800
        /*011c*/ 	.short	0x0100
        /*011e*/ 	.byte	0x08
	.zero		1


	//   ....[3]....
        /*0120*/ 	.word	0x00000390
        /*0124*/ 	.word	0x000000ff
        /*0128*/ 	.word	0x00008820
        /*012c*/ 	.short	0x0100
        /*012e*/ 	.byte	0x08
	.zero		1


	//   ....[4]....
        /*0130*/ 	.word	0x000003a0
        /*0134*/ 	.word	0x000000ff
        /*0138*/ 	.word	0x00008808
        /*013c*/ 	.short	0x0100
        /*013e*/ 	.byte	0x08
	.zero		1


	//   ....[5]....
        /*0140*/ 	.word	0x000003b0
        /*0144*/ 	.word	0x000000ff
        /*0148*/ 	.word	0x00008828
        /*014c*/ 	.short	0x0100
        /*014e*/ 	.byte	0x08
	.zero		1


	//   ....[6]....
        /*0150*/ 	.word	0x000003c0
        /*0154*/ 	.word	0x000000ff
        /*0158*/ 	.word	0x00008810
        /*015c*/ 	.short	0x0100
        /*015e*/ 	.byte	0x08
	.zero		1


	//   ....[7]....
        /*0160*/ 	.word	0x000003d0
        /*0164*/ 	.word	0x000000ff
        /*0168*/ 	.word	0x00008830
        /*016c*/ 	.short	0x0100
        /*016e*/ 	.byte	0x08
	.zero		1


	//   ....[8]....
        /*0170*/ 	.word	0x000003e0
        /*0174*/ 	.word	0x000000ff
        /*0178*/ 	.word	0x00008818
        /*017c*/ 	.short	0x0100
        /*017e*/ 	.byte	0x08
	.zero		1


	//   ....[9]....
        /*0180*/ 	.word	0x000003f0
        /*0184*/ 	.word	0x000000ff
        /*0188*/ 	.word	0x00008838
        /*018c*/ 	.short	0x0100
        /*018e*/ 	.byte	0x08
	.zero		1


	//   ....[10]....
        /*0190*/ 	.word	0x00000520
        /*0194*/ 	.word	0x000000ff
        /*0198*/ 	.word	0x00008850
        /*019c*/ 	.short	0x0100
        /*019e*/ 	.byte	0x08
	.zero		1


	//   ....[11]....
        /*01a0*/ 	.word	0x00000530
        /*01a4*/ 	.word	0x000000ff
        /*01a8*/ 	.word	0x00008858
        /*01ac*/ 	.short	0x0100
        /*01ae*/ 	.byte	0x08
	.zero		1


	//   ....[12]....
        /*01b0*/ 	.word	0x00000740
        /*01b4*/ 	.word	0x00000004
        /*01b8*/ 	.word	0x00008848
        /*01bc*/ 	.short	0x010a
        /*01be*/ 	.byte	0x3f
	.zero		1


	//   ....[13]....
        /*01c0*/ 	.word	0x000009d0
        /*01c4*/ 	.word	0x00000004
        /*01c8*/ 	.word	0x00008820
        /*01cc*/ 	.short	0x010a
        /*01ce*/ 	.byte	0x3f
	.zero		1


	//   ....[14]....
        /*01d0*/ 	.word	0x00000ba0
        /*01d4*/ 	.word	0x00000003
        /*01d8*/ 	.word	0x00008820
        /*01dc*/ 	.short	0x010a
        /*01de*/ 	.byte	0x3f
	.zero		1


	//   ....[15]....
        /*01e0*/ 	.word	0x00000dd0
        /*01e4*/ 	.word	0x00000003
        /*01e8*/ 	.word	0x00008820
        /*01ec*/ 	.short	0x010a
        /*01ee*/ 	.byte	0x3f
	.zero		1


	//   ....[16]....
        /*01f0*/ 	.word	0x00001000
        /*01f4*/ 	.word	0x00000008
        /*01f8*/ 	.word	0x00008820
        /*01fc*/ 	.short	0x010a
        /*01fe*/ 	.byte	0x3f
	.zero		1


	//   ....[17]....
        /*0200*/ 	.word	0x00001280
        /*0204*/ 	.word	0x00000002
        /*0208*/ 	.word	0x00008840
        /*020c*/ 	.short	0x010a
        /*020e*/ 	.byte	0x3f
	.zero		1


	//   ....[18]....
        /*0210*/ 	.word	0x00001360
        /*0214*/ 	.word	0x00000002
        /*0218*/ 	.word	0x00008800
        /*021c*/ 	.short	0x010a
        /*021e*/ 	.byte	0x3f
	.zero		1


	//   ....[19]....
        /*0220*/ 	.word	0x00006290
        /*0224*/ 	.word	0x00000002
        /*0228*/ 	.word	0x00008808
        /*022c*/ 	.short	0x010a
        /*022e*/ 	.byte	0x3f
	.zero		1


	//   ....[20]....
        /*0230*/ 	.word	0x00006820
        /*0234*/ 	.word	0x00000015
        /*0238*/ 	.word	0x00000000
        /*023c*/ 	.short	0x0101
        /*023e*/ 	.byte	0x3f
	.zero		1


	//   ....[21]....
        /*0240*/ 	.word	0x000068e0
        /*0244*/ 	.word	0x00000013
        /*0248*/ 	.word	0x00008800
        /*024c*/ 	.short	0x010a
        /*024e*/ 	.byte	0x3f
	.zero		1


	//   ....[22]....
        /*0250*/ 	.word	0x00006a00
        /*0254*/ 	.word	0x00000012
        /*0258*/ 	.word	0x00008820
        /*025c*/ 	.short	0x010a
        /*025e*/ 	.byte	0x3f
	.zero		1


	//   ....[23]....
        /*0260*/ 	.word	0x000075b0
        /*0264*/ 	.word	0x00000017
        /*0268*/ 	.word	0x00000000
        /*026c*/ 	.short	0x0101
        /*026e*/ 	.byte	0x3f
	.zero		1


	//   ....[24]....
        /*0270*/ 	.word	0x000076c0
        /*0274*/ 	.word	0x000000a6
        /*0278*/ 	.word	0x00008800
        /*027c*/ 	.short	0x010a
        /*027e*/ 	.byte	0x3f
	.zero		1


	//   ....[25]....
        /*0280*/ 	.word	0x0000b1b0
        /*0284*/ 	.word	0x0000000d
        /*0288*/ 	.word	0x00000000
        /*028c*/ 	.short	0x0101
        /*028e*/ 	.byte	0x3f
	.zero		1


	//   ....[26]....
        /*0290*/ 	.word	0x0000b260
        /*0294*/ 	.word	0x00000015
        /*0298*/ 	.word	0x00008820
        /*029c*/ 	.short	0x010a
        /*029e*/ 	.byte	0x3f
	.zero		1


	//   ....[27]....
        /*02a0*/ 	.word	0x0000b530
        /*02a4*/ 	.word	0x00000013
        /*02a8*/ 	.word	0x00008800
        /*02ac*/ 	.short	0x010a
        /*02ae*/ 	.byte	0x3f
	.zero		1


	//   ....[28]....
        /*02b0*/ 	.word	0x0000b670
        /*02b4*/ 	.word	0x00000012
        /*02b8*/ 	.word	0x00008820
        /*02bc*/ 	.short	0x010a
        /*02be*/ 	.byte	0x3f
	.zero		1


	//   ....[29]....
        /*02c0*/ 	.word	0x0000d630
        /*02c4*/ 	.word	0x00000015
        /*02c8*/ 	.word	0x00000000
        /*02cc*/ 	.short	0x0101
        /*02ce*/ 	.byte	0x3f
	.zero		1


	//   ....[30]....
        /*02d0*/ 	.word	0x0000d770
        /*02d4*/ 	.word	0x00000016
        /*02d8*/ 	.word	0x00008800
        /*02dc*/ 	.short	0x010a
        /*02de*/ 	.byte	0x3f
	.zero		1


	//   ....[31]....
        /*02e0*/ 	.word	0x00011330
        /*02e4*/ 	.word	0x00000007
        /*02e8*/ 	.word	0x00000000
        /*02ec*/ 	.short	0x0101
        /*02ee*/ 	.byte	0x3f
	.zero		1


	//   ....[32]....
        /*02f0*/ 	.word	0x000113b0
        /*02f4*/ 	.word	0x00000007
        /*02f8*/ 	.word	0x00008820
        /*02fc*/ 	.short	0x010a
        /*02fe*/ 	.byte	0x3f
	.zero		1


	//----- nvinfo : EIATTR_NUM_MBARRIERS
	.align		4
.L_35:
        /*0300*/ 	.byte	0x03, 0x38
        /*0302*/ 	.short	0x000c


	//----- nvinfo : EIATTR_EXIT_INSTR_OFFSETS
	.align		4
        /*0304*/ 	.byte	0x04, 0x1c
        /*0306*/ 	.short	(.L_37 - .L_36)


	//   ....[0]....
.L_36:
        /*0308*/ 	.word	0x000123e0


	//----- nvinfo : EIATTR_MAX_THREADS
	.align		4
.L_37:
        /*030c*/ 	.byte	0x04, 0x05
        /*030e*/ 	.short	(.L_39 - .L_38)
.L_38:
        /*0310*/ 	.word	0x00000080
        /*0314*/ 	.word	0x00000001
        /*0318*/ 	.word	0x00000001


	//----- nvinfo : EIATTR_CRS_STACK_SIZE
	.align		4
.L_39:
        /*031c*/ 	.byte	0x04, 0x1e
        /*031e*/ 	.short	(.L_41 - .L_40)
.L_40:
        /*0320*/ 	.word	0x00000000


	//----- nvinfo : EIATTR_CBANK_PARAM_SIZE
	.align		4
.L_41:
        /*0324*/ 	.byte	0x03, 0x19
        /*0326*/ 	.short	0x0870


	//----- nvinfo : EIATTR_PARAM_CBANK
	.align		4
        /*0328*/ 	.byte	0x04, 0x0a
        /*032a*/ 	.short	(.L_43 - .L_42)
	.align		4
.L_42:
        /*032c*/ 	.word	index@(.nv.constant0._ZN7cutlass13device_kernelINS_4fmha6kernel13FmhaKernelTmaINS1_10collective15FmhaMainloopTmaINS_10bfloat16_tEfN4cute5tupleIJNS7_1CILi64EEENS9_ILi256EEENS9_ILi16EEEEEENS4_12CausalFusionEJEEENS4_15FmhaFwdEpilogueIS6_fNS8_IJSA_SC_SB_EEEEEJEEEEEvNT_6ParamsE)
        /*0330*/ 	.short	0x0210
        /*0332*/ 	.short	0x0870


	//----- nvinfo : EIATTR_SW_WAR
	.align		4
.L_43:
        /*0334*/ 	.byte	0x04, 0x36
        /*0336*/ 	.short	(.L_45 - .L_44)
.L_44:
        /*0338*/ 	.word	0x00000008
.L_45:


//--------------------- .nv.callgraph             --------------------------
	.section	.nv.callgraph,"",@"SHT_CUDA_CALLGRAPH"
	.align	4
	.sectionentsize	8
	.align		4
        /*0000*/ 	.word	0x00000000
	.align		4
        /*0004*/ 	.word	0xffffffff
	.align		4
        /*0008*/ 	.word	index@(_ZN7cutlass13device_kernelINS_4fmha6kernel13FmhaKernelTmaINS1_10collective15FmhaMainloopTmaINS_10bfloat16_tEfN4cute5tupleIJNS7_1CILi64EEENS9_ILi256EEENS9_ILi16EEEEEENS4_12CausalFusionEJEEENS4_15FmhaFwdEpilogueIS6_fNS8_IJSA_SC_SB_EEEEEJEEEEEvNT_6ParamsE)
	.align		4
        /*000c*/ 	.word	index@(__assertfail)
	.align		4
        /*0010*/ 	.word	0x00000000
	.align		4
        /*0014*/ 	.word	0xfffffffe
	.align		4
        /*0018*/ 	.word	0x00000000
	.align		4
        /*001c*/ 	.word	0xfffffffd
	.align		4
        /*0020*/ 	.word	0x00000000
	.align		4
        /*0024*/ 	.word	0xfffffffc


//--------------------- .nv.constant4             --------------------------
	.section	.nv.constant4,"a",@progbits
	.align	8
	.align		8
.nv.constant4:
        /*0000*/ 	.dword	__assertfail
	.align		8
        /*0008*/ 	.dword	__unnamed_1
	.align		8
        /*0010*/ 	.dword	_ZN39_INTERNAL_12883e29_4_k_cu_0e54d082_29064cuda3std3__45__cpo5beginE
	.align		8
        /*0018*/ 	.dword	_ZN39_INTERNAL_12883e29_4_k_cu_0e54d082_29064cuda3std3__45__cpo3endE
	.align		8
        /*0020*/ 	.dword	_ZN39_INTERNAL_12883e29_4_k_cu_0e54d082_29064cuda3std3__45__cpo6cbeginE
	.align		8
        /*0028*/ 	.dword	_ZN39_INTERNAL_12883e29_4_k_cu_0e54d082_29064cuda3std3__45__cpo4cendE
	.align		8
        /*0030*/ 	.dword	_ZN39_INTERNAL_12883e29_4_k_cu_0e54d082_29064cuda3std3__441_GLOBAL__N__12883e29_4_k_cu_0e54d082_29066ignoreE
	.align		8
        /*0038*/ 	.dword	_ZN39_INTERNAL_12883e29_4_k_cu_0e54d082_29064cuda3std3__419piecewise_constructE
	.align		8
        /*0040*/ 	.dword	_ZN39_INTERNAL_12883e29_4_k_cu_0e54d082_29064cuda3std3__48in_placeE
	.align		8
        /*0048*/ 	.dword	_ZN39_INTERNAL_12883e29_4_k_cu_0e54d082_29064cuda3std6ranges3__45__cpo4swapE
	.align		8
        /*0050*/ 	.dword	_ZN39_INTERNAL_12883e29_4_k_cu_0e54d082_29064cuda3std6ranges3__45__cpo9iter_moveE
	.align		8
        /*0058*/ 	.dword	_ZN39_INTERNAL_12883e29_4_k_cu_0e54d082_29064cute7productE
	.align		8
        /*0060*/ 	.dword	_ZN39_INTERNAL_12883e29_4_k_cu_0e54d082_29064cute1_E
	.align		8
        /*0068*/ 	.dword	$str$23
	.align		8
        /*0070*/ 	.dword	$str$24


//--------------------- .text._ZN7cutlass13device_kernelINS_4fmha6kernel13FmhaKernelTmaINS1_10collective15FmhaMainloopTmaINS_10bfloat16_tEfN4cute5tupleIJNS7_1CILi64EEENS9_ILi256EEENS9_ILi16EEEEEENS4_12CausalFusionEJEEENS4_15FmhaFwdEpilogueIS6_fNS8_IJSA_SC_SB_EEEEEJEEEEEvNT_6ParamsE --------------------------
	.section	.text._ZN7cutlass13device_kernelINS_4fmha6kernel13FmhaKernelTmaINS1_10collective15FmhaMainloopTmaINS_10bfloat16_tEfN4cute5tupleIJNS7_1CILi64EEENS9_ILi256EEENS9_ILi16EEEEEENS4_12CausalFusionEJEEENS4_15FmhaFwdEpilogueIS6_fNS8_IJSA_SC_SB_EEEEEJEEEEEvNT_6ParamsE,"ax",@progbits
	.align	128
.text._ZN7cutlass13device_kernelINS_4fmha6kernel13FmhaKernelTmaINS1_10collective15FmhaMainloopTmaINS_10bfloat16_tEfN4cute5tupleIJNS7_1CILi64EEENS9_ILi256EEENS9_ILi16EEEEEENS4_12CausalFusionEJEEENS4_15FmhaFwdEpilogueIS6_fNS8_IJSA_SC_SB_EEEEEJEEEEEvNT_6ParamsE:
        .type           _ZN7cutlass13device_kernelINS_4fmha6kernel13FmhaKernelTmaINS1_10collective15FmhaMainloopTmaINS_10bfloat16_tEfN4cute5tupleIJNS7_1CILi64EEENS9_ILi256EEENS9_ILi16EEEEEENS4_12CausalFusionEJEEENS4_15FmhaFwdEpilogueIS6_fNS8_IJSA_SC_SB_EEEEEJEEEEEvNT_6ParamsE,@function
        .size           _ZN7cutlass13device_kernelINS_4fmha6kernel13FmhaKernelTmaINS1_10collective15FmhaMainloopTmaINS_10bfloat16_tEfN4cute5tupleIJNS7_1CILi64EEENS9_ILi256EEENS9_ILi16EEEEEENS4_12CausalFusionEJEEENS4_15FmhaFwdEpilogueIS6_fNS8_IJSA_SC_SB_EEEEEJEEEEEvNT_6ParamsE,(.L_x_76 - _ZN7cutlass13device_kernelINS_4fmha6kernel13FmhaKernelTmaINS1_10collective15FmhaMainloopTmaINS_10bfloat16_tEfN4cute5tupleIJNS7_1CILi64EEENS9_ILi256EEENS9_ILi16EEEEEENS4_12CausalFusionEJEEENS4_15FmhaFwdEpilogueIS6_fNS8_IJSA_SC_SB_EEEEEJEEEEEvNT_6ParamsE)
        .other          _ZN7cutlass13device_kernelINS_4fmha6kernel13FmhaKernelTmaINS1_10collective15FmhaMainloopTmaINS_10bfloat16_tEfN4cute5tupleIJNS7_1CILi64EEENS9_ILi256EEENS9_ILi16EEEEEENS4_12CausalFusionEJEEENS4_15FmhaFwdEpilogueIS6_fNS8_IJSA_SC_SB_EEEEEJEEEEEvNT_6ParamsE,@"STO_CUDA_ENTRY STV_DEFAULT"
_ZN7cutlass13device_kernelINS_4fmha6kernel13FmhaKernelTmaINS1_10collective15FmhaMainloopTmaINS_10bfloat16_tEfN4cute5tupleIJNS7_1CILi64EEENS9_ILi256EEENS9_ILi16EEEEEENS4_12CausalFusionEJEEENS4_15FmhaFwdEpilogueIS6_fNS8_IJSA_SC_SB_EEEEEJEEEEEvNT_6ParamsE:
[----:B------:R-:W1:Y:S01]  /*0000*/  LDC R1, c[0x0][0x28] ;  /* 0x00000a00ff017b82 */ /* 0x000e620000000800 */
[----:B------:R-:W2:Y:S01]  /*0010*/  S2R R16, SR_TID.X ;  /* 0x0000000000107919 */ /* 0x000ea20000002100 */
[----:B------:R-:W-:Y:S01]  /*0020*/  ELECT P0, URZ, PT ;  /* 0x00000000003f782f */ /* 0x000fe20003800000 */
[----:B------:R-:W-:Y:S01]  /*0030*/  BSSY B0, `(.L_x_0) ;  /* 0x0000010000007945 */ /* 0x000fe20003800000 */
[----:B--2---:R-:W-:-:S05]  /*0040*/  SHF.R.U32.HI R10, RZ, 0x5, R16 ;  /* 0x00000005ff0a7819 */ /* 0x004fca0000011610 */
[----:B------:R-:W2:Y:S02]  /*0050*/  SHFL.IDX PT, R0, R10, RZ, 0x1f ;  /* 0x00001fff0a007589 */ /* 0x000ea400000e0000 */
[----:B--2---:R-:W-:-:S13]  /*0060*/  ISETP.NE.OR P0, PT, R0, RZ, !P0 ;  /* 0x000000ff0000720c */ /* 0x004fda0004705670 */
[----:B-1----:R-:W-:Y:S05]  /*0070*/  @P0 BRA `(.L_x_1) ;  /* 0x00000000002c0947 */ /* 0x002fea0003800000 */
[----:B------:R-:W-:Y:S02]  /*0080*/  ULDC.64 UR4, c[0x0][0x198] ;  /* 0x0000660000047ab9 */ /* 0x000fe40000000a00 */
[----:B------:R-:W-:Y:S02]  /*0090*/  UIADD3 UR6, UP0, UR4, 0xf0, URZ ;  /* 0x000000f004067890 */ /* 0x000fe4000ff1e03f */
[----:B------:R-:W-:Y:S02]  /*00a0*/  UIADD3 UR8, UP1, UR4, 0x1f0, URZ ;  /* 0x000001f004087890 */ /* 0x000fe4000ff3e03f */
[----:B------:R-:W-:Y:S02]  /*00b0*/  UIADD3 UR4, UP2, UR4, 0x2f0, URZ ;  /* 0x000002f004047890 */ /* 0x000fe4000ff5e03f */
[----:B------:R-:W-:Y:S02]  /*00c0*/  UIADD3.X UR7, URZ, UR5, URZ, UP0, !UPT ;  /* 0x000000053f077290 */ /* 0x000fe400087fe43f */
[----:B------:R-:W-:-:S02]  /*00d0*/  UIADD3.X UR9, URZ, UR5, URZ, UP1, !UPT ;  /* 0x000000053f097290 */ /* 0x000fc40008ffe43f */
[----:B------:R-:W-:-:S05]  /*00e0*/  UIADD3.X UR5, URZ, UR5, URZ, UP2, !UPT ;  /* 0x000000053f057290 */ /* 0x000fca00097fe43f */
[----:B------:R1:W-:Y:S02]  /*00f0*/  UTMACCTL.PF [UR6] ;  /* 0x00000000060079b9 */ /* 0x0003e40008040000 */
[----:B------:R1:W-:Y:S02]  /*0100*/  UTMACCTL.PF [UR8] ;  /* 0x00000000080079b9 */ /* 0x0003e40008040000 */
[----:B------:R1:W-:Y:S02]  /*0110*/  UTMACCTL.PF [UR4] ;  /* 0x00000000040079b9 */ /* 0x0003e40008040000 */
[----:B-1----:R-:W-:Y:S01]  /*0120*/  NOP ;  /* 0x0000000000007918 */ /* 0x002fe20000000000 */
.L_x_1:
[----:B------:R-:W-:Y:S05]  /*0130*/  BSYNC B0 ;  /* 0x0000000000007941 */ /* 0x000fea0003800000 */
.L_x_0:
[----:B------:R-:W1:Y:S02]  /*0140*/  SHFL.IDX PT, R0, R10, RZ, 0x1f ;  /* 0x00001fff0a007589 */ /* 0x000e6400000e0000 */
[----:B-1----:R-:W-:-:S13]  /*0150*/  ISETP.NE.AND P0, PT, R0, RZ, PT ;  /* 0x000000ff0000720c */ /* 0x002fda0003f05270 */
[----:B------:R-:W-:Y:S05]  /*0160*/  @P0 BRA `(.L_x_2) ;  /* 0x0000000000400947 */ /* 0x000fea0003800000 */
[----:B------:R-:W1:Y:S01]  /*0170*/  S2UR UR8, SR_CgaCtaId ;  /* 0x00000000000879c3 */ /* 0x000e620000008800 */
[----:B------:R-:W-:Y:S01]  /*0180*/  UMOV UR4, 0x400 ;  /* 0x0000040000047882 */ /* 0x000fe20000000000 */
[----:B------:R-:W-:Y:S01]  /*0190*/  UMOV UR5, 0x1 ;  /* 0x0000000100057882 */ /* 0x000fe20000000000 */
[----:B------:R-:W-:Y:S01]  /*01a0*/  UMOV UR6, 0x80 ;  /* 0x0000008000067882 */ /* 0x000fe20000000000 */
[----:B------:R-:W-:Y:S01]  /*01b0*/  ELECT P0, URZ, PT ;  /* 0x00000000003f782f */ /* 0x000fe20003800000 */
[----:B------:R-:W-:-:S04]  /*01c0*/  UIADD3 UR6, -UR6, 0x100000, URZ ;  /* 0x0010000006067890 */ /* 0x000fc8000fffe13f */
[----:B------:R-:W-:Y:S02]  /*01d0*/  USHF.L.U32 UR7, UR6, 0xb, URZ ;  /* 0x0000000b06077899 */ /* 0x000fe4000800063f */
[----:B------:R-:W-:Y:S02]  /*01e0*/  USHF.L.U32 UR6, UR6, 0x1, URZ ;  /* 0x0000000106067899 */ /* 0x000fe4000800063f */
[----:B-1----:R-:W-:Y:S02]  /*01f0*/  ULEA UR8, UR8, UR4, 0x18 ;  /* 0x0000000408087291 */ /* 0x002fe4000f8ec03f */
[----:B------:R-:W-:-:S04]  /*0200*/  UIADD3 UR4, -UR5, 0x100000, URZ ;  /* 0x0010000005047890 */ /* 0x000fc8000fffe13f */
[----:B------:R-:W-:Y:S02]  /*0210*/  USHF.L.U32 UR5, UR4, 0xb, URZ ;  /* 0x0000000b04057899 */ /* 0x000fe4000800063f */
[----:B------:R-:W-:Y:S01]  /*0220*/  USHF.L.U32 UR4, UR4, 0x1, URZ ;  /* 0x0000000104047899 */ /* 0x000fe2000800063f */
[----:B------:R-:W1:Y:S11]  /*0230*/  FENCE.VIEW.ASYNC.S ;  /* 0x00000000000073c6 */ /* 0x000e760000000000 */
[----:B-1----:R1:W2:Y:S01]  /*0240*/  SYNCS.EXCH.64 URZ, [UR8+0x8840], UR4 ;  /* 0x00884004083f75b2 */ /* 0x0022a20008000100 */
[----:B------:R1:W3:Y:S01]  /*0250*/  SYNCS.EXCH.64 URZ, [UR8+0x8848], UR6 ;  /* 0x00884806083f75b2 */ /* 0x0002e20008000100 */
[----:B------:R-:W-:Y:S01]  /*0260*/  NOP ;  /* 0x0000000000007918 */ /* 0x000fe20000000000 */
.L_x_2:
[----:B------:R-:W4:Y:S01]  /*0270*/  SHFL.IDX PT, R0, R10, RZ, 0x1f ;  /* 0x00001fff0a007589 */ /* 0x000f2200000e0000 */
[----:B------:R-:W-:Y:S01]  /*0280*/  NOP ;  /* 0x0000000000007918 */ /* 0x000fe20000000000 */
[----:B----4-:R-:W-:-:S13]  /*0290*/  ISETP.NE.AND P0, PT, R0, RZ, PT ;  /* 0x000000ff0000720c */ /* 0x010fda0003f05270 */
[----:B------:R-:W-:Y:S05]  /*02a0*/  @P0 BRA `(.L_x_3) ;  /* 0x0000000000580947 */ /* 0x000fea0003800000 */
[----:B-1----:R-:W1:Y:S01]  /*02b0*/  S2UR UR5, SR_CgaCtaId ;  /* 0x00000000000579c3 */ /* 0x002e620000008800 */
[----:B------:R-:W-:Y:S01]  /*02c0*/  UMOV UR4, 0x400 ;  /* 0x0000040000047882 */ /* 0x000fe20000000000 */
[----:B------:R-:W-:Y:S01]  /*02d0*/  UMOV UR6, 0x1 ;  /* 0x0000000100067882 */ /* 0x000fe20000000000 */
[----:B------:R-:W-:Y:S01]  /*02e0*/  UMOV UR7, 0x80 ;  /* 0x0000008000077882 */ /* 0x000fe20000000000 */
[----:B------:R-:W-:Y:S01]  /*02f0*/  ELECT P0, URZ, PT ;  /* 0x00000000003f782f */ /* 0x000fe20003800000 */
[----:B-1----:R-:W-:Y:S02]  /*0300*/  ULEA UR8, UR5, UR4, 0x18 ;  /* 0x0000000405087291 */ /* 0x002fe4000f8ec03f */
[----:B------:R-:W-:-:S04]  /*0310*/  UIADD3 UR4, -UR6, 0x100000, URZ ;  /* 0x0010000006047890 */ /* 0x000fc8000fffe13f */
[----:B------:R-:W-:Y:S02]  /*0320*/  USHF.L.U32 UR5, UR4, 0xb, URZ ;  /* 0x0000000b04057899 */ /* 0x000fe4000800063f */
[----:B------:R-:W-:Y:S02]  /*0330*/  USHF.L.U32 UR4, UR4, 0x1, URZ ;  /* 0x0000000104047899 */ /* 0x000fe4000800063f */
[----:B------:R-:W-:-:S04]  /*0340*/  UIADD3 UR6, -UR7, 0x100000, URZ ;  /* 0x0010000007067890 */ /* 0x000fc8000fffe13f */
[----:B------:R-:W-:Y:S02]  /*0350*/  USHF.L.U32 UR7, UR6, 0xb, URZ ;  /* 0x0000000b06077899 */ /* 0x000fe4000800063f */
[----:B------:R-:W-:Y:S01]  /*0360*/  USHF.L.U32 UR6, UR6, 0x1, URZ ;  /* 0x0000000106067899 */ /* 0x000fe2000800063f */
[----:B------:R-:W1:Y:S03]  /*0370*/  FENCE.VIEW.ASYNC.S ;  /* 0x00000000000073c6 */ /* 0x000e660000000000 */
[----:B-1----:R4:W1:Y:S08]  /*0380*/  SYNCS.EXCH.64 URZ, [UR8+0x8800], UR4 ;  /* 0x00880004083f75b2 */ /* 0x0028700008000100 */
[----:B------:R4:W1:Y:S01]  /*0390*/  SYNCS.EXCH.64 URZ, [UR8+0x8820], UR6 ;  /* 0x00882006083f75b2 */ /* 0x0008620008000100 */
[----:B------:R4:W1:Y:S01]  /*03a0*/  SYNCS.EXCH.64 URZ, [UR8+0x8808], UR4 ;  /* 0x00880804083f75b2 */ /* 0x0008620008000100 */
[----:B------:R4:W1:Y:S01]  /*03b0*/  SYNCS.EXCH.64 URZ, [UR8+0x8828], UR6 ;  /* 0x00882806083f75b2 */ /* 0x0008620008000100 */
[----:B------:R4:W1:Y:S01]  /*03c0*/  SYNCS.EXCH.64 URZ, [UR8+0x8810], UR4 ;  /* 0x00881004083f75b2 */ /* 0x0008620008000100 */
[----:B------:R4:W1:Y:S01]  /*03d0*/  SYNCS.EXCH.64 URZ, [UR8+0x8830], UR6 ;  /* 0x00883006083f75b2 */ /* 0x0008620008000100 */
[----:B------:R4:W1:Y:S01]  /*03e0*/  SYNCS.EXCH.64 URZ, [UR8+0x8818], UR4 ;  /* 0x00881804083f75b2 */ /* 0x0008620008000100 */
[----:B------:R4:W1:Y:S02]  /*03f0*/  SYNCS.EXCH.64 URZ, [UR8+0x8838], UR6 ;  /* 0x00883806083f75b2 */ /* 0x0008640008000100 */
[----:B----4-:R-:W-:Y:S01]  /*0400*/  NOP ;  /* 0x0000000000007918 */ /* 0x010fe20000000000 */
.L_x_3:
        /* <DEDUP_REMOVED lines=18> */
[----:B------:R4:W1:Y:S02]  /*0530*/  SYNCS.EXCH.64 URZ, [UR8+0x8858], UR6 ;  /* 0x00885806083f75b2 */ /* 0x0008640008000100 */
[----:B----4-:R-:W-:Y:S01]  /*0540*/  NOP ;  /* 0x0000000000007918 */ /* 0x010fe20000000000 */
.L_x_4:
[----:B------:R-:W4:Y:S01]  /*0550*/  S2UR UR11, SR_CTAID.X ;  /* 0x00000000000b79c3 */ /* 0x000f220000002500 */
[----:B------:R-:W5:Y:S01]  /*0560*/  SHFL.IDX PT, R10, R10, RZ, 0x1f ;  /* 0x00001fff0a0a7589 */ /* 0x000f6200000e0000 */
[----:B-1----:R-:W-:Y:S01]  /*0570*/  ULDC UR4, c[0x0][0x28c] ;  /* 0x0000a30000047ab9 */ /* 0x002fe20000000800 */
[----:B------:R-:W-:Y:S02]  /*0580*/  ELECT P0, URZ, PT ;  /* 0x00000000003f782f */ /* 0x000fe40003800000 */
[----:B------:R-:W-:Y:S01]  /*0590*/  SHF.R.S32.HI R3, RZ, 0x1f, R16 ;  /* 0x0000001fff037819 */ /* 0x000fe20000011410 */
[----:B------:R-:W-:Y:S01]  /*05a0*/  UIADD3 UR4, UR4, 0xff, URZ ;  /* 0x000000ff04047890 */ /* 0x000fe2000fffe03f */
[----:B------:R-:W-:Y:S01]  /*05b0*/  NOP ;  /* 0x0000000000007918 */ /* 0x000fe20000000000 */
[----:B------:R-:W-:Y:S01]  /*05c0*/  BSSY B0, `(.L_x_5) ;  /* 0x000002e000007945 */ /* 0x000fe20003800000 */
[----:B------:R-:W-:Y:S01]  /*05d0*/  LEA.HI R3, R3, R16, RZ, 0x7 ;  /* 0x0000001003037211 */ /* 0x000fe200078f38ff */
[----:B------:R-:W-:Y:S01]  /*05e0*/  USHF.R.S32.HI UR5, URZ, 0x1f, UR4 ;  /* 0x0000001f3f057899 */ /* 0x000fe20008011404 */
[----:B------:R-:W1:Y:S01]  /*05f0*/  S2UR UR36, SR_CTAID.Y ;  /* 0x00000000002479c3 */ /* 0x000e620000002600 */
[----:B------:R-:W-:-:S02]  /*0600*/  MOV R9, RZ ;  /* 0x000000ff00097202 */ /* 0x000fc40000000f00 */
[----:B------:R-:W-:Y:S01]  /*0610*/  ULEA.HI UR5, UR5, UR4, URZ, 0x8 ;  /* 0x0000000405057291 */ /* 0x000fe2000f8f403f */
[----:B------:R-:W-:-:S03]  /*0620*/  LOP3.LUT R3, R3, 0xffffff80, RZ, 0xc0, !PT ;  /* 0xffffff8003037812 */ /* 0x000fc600078ec0ff */
[----:B------:R-:W-:Y:S01]  /*0630*/  USHF.R.S32.HI UR5, URZ, 0x8, UR5 ;  /* 0x000000083f057899 */ /* 0x000fe20008011405 */
[----:B------:R-:W1:Y:S01]  /*0640*/  S2UR UR37, SR_CTAID.Z ;  /* 0x00000000002579c3 */ /* 0x000e620000002700 */
[----:B----4-:R-:W-:-:S07]  /*0650*/  USHF.L.U32 UR11, UR11, 0x6, URZ ;  /* 0x000000060b0b7899 */ /* 0x010fce000800063f */
[----:B--23--:R-:W-:Y:S01]  /*0660*/  BAR.SYNC.DEFER_BLOCKING 0x0 ;  /* 0x0000000000007b1d */ /* 0x00cfe20000010000 */
[----:B-----5:R-:W-:Y:S01]  /*0670*/  ISETP.EQ.AND P1, PT, R10, RZ, P0 ;  /* 0x000000ff0a00720c */ /* 0x020fe20000722270 */
[----:B------:R-:W-:-:S04]  /*0680*/  IMAD.U32 R0, RZ, RZ, UR11 ;  /* 0x0000000bff007e24 */ /* 0x000fc8000f8e00ff */
[----:B------:R-:W-:-:S05]  /*0690*/  VIADD R0, R0, 0x13f ;  /* 0x0000013f00007836 */ /* 0x000fca0000000000 */
[----:B------:R-:W-:Y:S01]  /*06a0*/  SHF.R.U32.HI R20, RZ, 0x8, R0 ;  /* 0x00000008ff147819 */ /* 0x000fe20000011600 */
[----:B------:R-:W-:-:S03]  /*06b0*/  IMAD.IADD R0, R16, 0x1, -R3 ;  /* 0x0000000110007824 */ /* 0x000fc600078e0a03 */
[----:B------:R-:W-:Y:S01]  /*06c0*/  VIMNMX R2, R20, UR5, PT ;  /* 0x0000000514027c48 */ /* 0x000fe2000bfe0100 */
[----:B-1----:R-:W-:Y:S06]  /*06d0*/  @!P1 BRA `(.L_x_6) ;  /* 0x0000000000709947 */ /* 0x002fec0003800000 */
[----:B------:R-:W1:Y:S01]  /*06e0*/  S2R R4, SR_CgaCtaId ;  /* 0x0000000000047919 */ /* 0x000e620000008800 */
[----:B------:R-:W-:Y:S01]  /*06f0*/  MOV R3, 0x400 ;  /* 0x0000040000037802 */ /* 0x000fe20000000f00 */
[----:B------:R-:W-:Y:S01]  /*0700*/  IMAD.MOV.U32 R5, RZ, RZ, 0x1 ;  /* 0x00000001ff057424 */ /* 0x000fe200078e00ff */
[----:B------:R-:W-:Y:S02]  /*0710*/  ISETP.NE.AND P3, PT, R0, RZ, PT ;  /* 0x000000ff0000720c */ /* 0x000fe40003f65270 */
[----:B-1----:R-:W-:Y:S02]  /*0720*/  LEA R4, R4, R3, 0x18 ;  /* 0x0000000304047211 */ /* 0x002fe400078ec0ff */
[----:B------:R-:W-:-:S09]  /*0730*/  SHF.L.U32 R3, R5, 0x1f, RZ ;  /* 0x0000001f05037819 */ /* 0x000fd200000006ff */
.L_x_7:
[----:B-1----:R1:W2:Y:S02]  /*0740*/  SYNCS.PHASECHK.TRANS64.TRYWAIT P2, [R4+URZ+0x8848], R3 ;  /* 0x00884803040075a7 */ /* 0x0022a4000804017f */
[----:B--2---:R-:W-:Y:S05]  /*0750*/  @!P2 NANOSLEEP.SYNCS 0x989680 ;  /* 0x009896800000a95d */ /* 0x004fea0003900000 */
[----:B------:R-:W2:Y:S02]  /*0760*/  @!P2 SYNCS.PHASECHK.TRANS64 P2, [R4+URZ+0x8848], R3 ;  /* 0x008848030400a5a7 */ /* 0x000ea4000804007f */
[----:B--2---:R-:W-:Y:S05]  /*0770*/  @!P2 BRA `(.L_x_7) ;  /* 0xfffffffc00f0a947 */ /* 0x004fea000383ffff */
[----:B------:R-:W-:Y:S05]  /*0780*/  @P3 BRA `(.L_x_8) ;  /* 0x0000000000143947 */ /* 0x000fea0003800000 */
[----:B------:R-:W-:Y:S02]  /*0790*/  LOP3.LUT P2, RZ, R16, 0x1f, RZ, 0xc0, !PT ;  /* 0x0000001f10ff7812 */ /* 0x000fe4000784c0ff */
[----:B-1----:R-:W-:-:S04]  /*07a0*/  MOV R3, 0x800 ;  /* 0x0000080000037802 */ /* 0x002fc80000000f00 */
[----:B------:R2:W-:Y:S07]  /*07b0*/  SYNCS.ARRIVE.TRANS64 RZ, [R4+URZ+0x8840], R3 ;  /* 0x0088400304ff79a7 */ /* 0x0005ee000800003f */
[----:B------:R-:W-:Y:S05]  /*07c0*/  @!P2 BRA `(.L_x_8) ;  /* 0x000000000004a947 */ /* 0x000fea0003800000 */
[----:B------:R-:W-:Y:S01]  /*07d0*/  BPT.TRAP 0x1 ;  /* 0x000000040000795c */ /* 0x000fe20000300000 */
.L_x_8:
[----:B------:R-:W-:Y:S01]  /*07e0*/  R2UR UR8, R4 ;  /* 0x00000000040872ca */ /* 0x000fe200000e0000 */
[----:B------:R-:W-:Y:S01]  /*07f0*/  ULDC.64 UR4, c[0x0][0x198] ;  /* 0x0000660000047ab9 */ /* 0x000fe20000000a00 */
[----:B------:R-:W-:Y:S01]  /*0800*/  UMOV UR6, 0x0 ;  /* 0x0000000000067882 */ /* 0x000fe20000000000 */
[----:B------:R-:W-:Y:S01]  /*0810*/  UIADD3 UR4, UP0, UR4, 0xf0, URZ ;  /* 0x000000f004047890 */ /* 0x000fe2000ff1e03f */
[----:B------:R-:W-:Y:S01]  /*0820*/  UMOV UR7, 0x10000000 ;  /* 0x1000000000077882 */ /* 0x000fe20000000000 */
[----:B------:R-:W-:Y:S02]  /*0830*/  UMOV UR10, URZ ;  /* 0x0000003f000a7c82 */ /* 0x000fe40008000000 */
[----:B------:R-:W-:Y:S01]  /*0840*/  UIADD3.X UR5, URZ, UR5, URZ, UP0, !UPT ;  /* 0x000000053f057290 */ /* 0x000fe200087fe43f */
[----:B------:R-:W-:Y:S01]  /*0850*/  UMOV UR12, UR36 ;  /* 0x00000024000c7c82 */ /* 0x000fe20008000000 */
[----:B------:R-:W-:-:S04]  /*0860*/  UMOV UR13, UR37 ;  /* 0x00000025000d7c82 */ /* 0x000fc80008000000 */
[----:B------:R-:W-:-:S09]  /*0870*/  UIADD3 UR9, UR8, 0x8840, URZ ;  /* 0x0000884008097890 */ /* 0x000fd2000fffe03f */
[----:B------:R3:W-:Y:S02]  /*0880*/  UTMALDG.4D [UR8], [UR4], desc[UR6] ;  /* 0x00000608040075b4 */ /* 0x0007e40008019000 */
[----:B---3--:R-:W-:Y:S01]  /*0890*/  NOP ;  /* 0x0000000000007918 */ /* 0x008fe20000000000 */
.L_x_6:
[----:B------:R-:W-:Y:S05]  /*08a0*/  BSYNC B0 ;  /* 0x0000000000007941 */ /* 0x000fea0003800000 */
.L_x_5:
[----:B------:R-:W-:Y:S01]  /*08b0*/  BSSY B0, `(.L_x_9) ;  /* 0x0000097000007945 */ /* 0x000fe20003800000 */
[----:B------:R-:W-:Y:S01]  /*08c0*/  IMAD.SHL.U32 R8, R2, 0x2, RZ ;  /* 0x0000000202087824 */ /* 0x000fe200078e00ff */
[----:B------:R-:W-:Y:S01]  /*08d0*/  MOV R6, 0x1 ;  /* 0x0000000100067802 */ /* 0x000fe20000000f00 */
[----:B------:R-:W-:Y:S02]  /*08e0*/  IMAD.MOV.U32 R7, RZ, RZ, 0x1 ;  /* 0x00000001ff077424 */ /* 0x000fe400078e00ff */
[----:B------:R-:W-:Y:S01]  /*08f0*/  IMAD.MOV.U32 R5, RZ, RZ, RZ ;  /* 0x000000ffff057224 */ /* 0x000fe200078e00ff */
[----:B------:R-:W-:Y:S06]  /*0900*/  @!P1 BRA `(.L_x_10) ;  /* 0x0000000800449947 */ /* 0x000fec0003800000 */
[----:B------:R-:W-:Y:S01]  /*0910*/  ISETP.GE.AND P1, PT, R2, 0x1, PT ;  /* 0x000000010200780c */ /* 0x000fe20003f26270 */
[----:B------:R-:W-:Y:S01]  /*0920*/  IMAD.MOV.U32 R9, RZ, RZ, RZ ;  /* 0x000000ffff097224 */ /* 0x000fe200078e00ff */
[----:B------:R-:W-:Y:S02]  /*0930*/  LOP3.LUT R11, R16, 0x1f, RZ, 0xc0, !PT ;  /* 0x0000001f100b7812 */ /* 0x000fe400078ec0ff */
[----:B------:R-:W-:-:S09]  /*0940*/  MOV R5, RZ ;  /* 0x000000ff00057202 */ /* 0x000fd20000000f00 */
[----:B------:R-:W-:Y:S05]  /*0950*/  @!P1 BRA `(.L_x_11) ;  /* 0x0000000000f49947 */ /* 0x000fea0003800000 */
[----:B-12---:R-:W1:Y:S01]  /*0960*/  S2R R4, SR_CgaCtaId ;  /* 0x0000000000047919 */ /* 0x006e620000008800 */
[----:B------:R-:W-:Y:S01]  /*0970*/  MOV R3, 0x400 ;  /* 0x0000040000037802 */ /* 0x000fe20000000f00 */
[----:B------:R-:W-:Y:S01]  /*0980*/  IMAD.MOV.U32 R6, RZ, RZ, 0x1 ;  /* 0x00000001ff067424 */ /* 0x000fe200078e00ff */
[----:B------:R-:W-:Y:S01]  /*0990*/  ISETP.NE.AND P2, PT, R0, RZ, PT ;  /* 0x000000ff0000720c */ /* 0x000fe20003f45270 */
[----:B------:R-:W-:Y:S01]  /*09a0*/  IMAD.MOV.U32 R5, RZ, RZ, 0x1 ;  /* 0x00000001ff057424 */ /* 0x000fe200078e00ff */
[----:B-1----:R-:W-:Y:S02]  /*09b0*/  LEA R4, R4, R3, 0x18 ;  /* 0x0000000304047211 */ /* 0x002fe400078ec0ff */
[----:B------:R-:W-:-:S09]  /*09c0*/  SHF.L.U32 R3, R6, 0x1f, RZ ;  /* 0x0000001f06037819 */ /* 0x000fd200000006ff */
.L_x_12:
[----:B-1----:R1:W2:Y:S02]  /*09d0*/  SYNCS.PHASECHK.TRANS64.TRYWAIT P1, [R4+URZ+0x8820], R3 ;  /* 0x00882003040075a7 */ /* 0x0022a4000802017f */
[----:B--2---:R-:W-:Y:S05]  /*09e0*/  @!P1 NANOSLEEP.SYNCS 0x989680 ;  /* 0x009896800000995d */ /* 0x004fea0003900000 */
[----:B------:R-:W2:Y:S02]  /*09f0*/  @!P1 SYNCS.PHASECHK.TRANS64 P1, [R4+URZ+0x8820], R3 ;  /* 0x00882003040095a7 */ /* 0x000ea4000802007f */
[----:B--2---:R-:W-:Y:S05]  /*0a00*/  @!P1 BRA `(.L_x_12) ;  /* 0xfffffffc00f09947 */ /* 0x004fea000383ffff */
[----:B------:R-:W-:Y:S05]  /*0a10*/  @P2 BRA `(.L_x_13) ;  /* 0x0000000000142947 */ /* 0x000fea0003800000 */
[----:B------:R-:W-:Y:S02]  /*0a20*/  ISETP.NE.AND P1, PT, R11, RZ, PT ;  /* 0x000000ff0b00720c */ /* 0x000fe40003f25270 */
[----:B-1----:R-:W-:-:S04]  /*0a30*/  MOV R3, 0x2000 ;  /* 0x0000200000037802 */ /* 0x002fc80000000f00 */
[----:B------:R2:W-:Y:S07]  /*0a40*/  SYNCS.ARRIVE.TRANS64 RZ, [R4+URZ+0x8800], R3 ;  /* 0x0088000304ff79a7 */ /* 0x0005ee000800003f */
[----:B------:R-:W-:Y:S05]  /*0a50*/  @!P1 BRA `(.L_x_13) ;  /* 0x0000000000049947 */ /* 0x000fea0003800000 */
[----:B------:R-:W-:Y:S01]  /*0a60*/  BPT.TRAP 0x1 ;  /* 0x000000040000795c */ /* 0x000fe20000300000 */
.L_x_13:
[----:B------:R-:W-:Y:S01]  /*0a70*/  R2UR UR33, R4 ;  /* 0x00000000042172ca */ /* 0x000fe200000e0000 */
[----:B------:R-:W-:Y:S01]  /*0a80*/  ULDC.64 UR4, c[0x0][0x198] ;  /* 0x0000660000047ab9 */ /* 0x000fe20000000a00 */
[----:B-12---:R-:W1:Y:S01]  /*0a90*/  S2R R4, SR_CgaCtaId ;  /* 0x0000000000047919 */ /* 0x006e620000008800 */
[----:B------:R-:W-:Y:S01]  /*0aa0*/  UIADD3 UR4, UP0, UR4, 0x1f0, URZ ;  /* 0x000001f004047890 */ /* 0x000fe2000ff1e03f */
[----:B------:R-:W-:Y:S01]  /*0ab0*/  MOV R3, 0x400 ;  /* 0x0000040000037802 */ /* 0x000fe20000000f00 */
[----:B------:R-:W-:Y:S01]  /*0ac0*/  UMOV UR6, 0x0 ;  /* 0x0000000000067882 */ /* 0x000fe20000000000 */
[----:B------:R-:W-:Y:S01]  /*0ad0*/  UMOV UR7, 0x10000000 ;  /* 0x1000000000077882 */ /* 0x000fe20000000000 */
[----:B------:R-:W-:Y:S01]  /*0ae0*/  UIADD3.X UR5, URZ, UR5, URZ, UP0, !UPT ;  /* 0x000000053f057290 */ /* 0x000fe200087fe43f */
[----:B------:R-:W-:Y:S01]  /*0af0*/  IMAD.MOV.U32 R6, RZ, RZ, 0x1 ;  /* 0x00000001ff067424 */ /* 0x000fe200078e00ff */
[----:B------:R-:W-:Y:S01]  /*0b00*/  UMOV UR34, URZ ;  /* 0x0000003f00227c82 */ /* 0x000fe20008000000 */
[----:B------:R-:W-:Y:S01]  /*0b10*/  UMOV UR35, URZ ;  /* 0x0000003f00237c82 */ /* 0x000fe20008000000 */
[----:B------:R-:W-:Y:S01]  /*0b20*/  ISETP.NE.AND P2, PT, R0, RZ, PT ;  /* 0x000000ff0000720c */ /* 0x000fe20003f45270 */
[----:B------:R-:W-:Y:S01]  /*0b30*/  IMAD.MOV.U32 R9, RZ, RZ, 0x1 ;  /* 0x00000001ff097424 */ /* 0x000fe200078e00ff */
[----:B------:R-:W-:Y:S01]  /*0b40*/  UIADD3 UR32, UR33, 0x800, URZ ;  /* 0x0000080021207890 */ /* 0x000fe2000fffe03f */
[----:B------:R-:W-:Y:S01]  /*0b50*/  SHF.L.U32 R6, R6, 0x1f, RZ ;  /* 0x0000001f06067819 */ /* 0x000fe200000006ff */
[----:B------:R-:W-:-:S09]  /*0b60*/  UIADD3 UR33, UR33, 0x8800, URZ ;  /* 0x0000880021217890 */ /* 0x000fd2000fffe03f */
[----:B------:R2:W-:Y:S01]  /*0b70*/  UTMALDG.4D [UR32], [UR4], desc[UR6] ;  /* 0x00000620040075b4 */ /* 0x0005e20008019000 */
[----:B-1----:R-:W-:-:S04]  /*0b80*/  LEA R4, R4, R3, 0x18 ;  /* 0x0000000304047211 */ /* 0x002fc800078ec0ff */
[----:B--2---:R-:W-:-:S07]  /*0b90*/  LEA R3, R5, R4, 0x3 ;  /* 0x0000000405037211 */ /* 0x004fce00078e18ff */
.L_x_14:
[----:B-1----:R1:W2:Y:S02]  /*0ba0*/  SYNCS.PHASECHK.TRANS64.TRYWAIT P1, [R3+URZ+0x8820], R6 ;  /* 0x00882006030075a7 */ /* 0x0022a4000802017f */
[----:B--2---:R-:W-:Y:S05]  /*0bb0*/  @!P1 NANOSLEEP.SYNCS 0x989680 ;  /* 0x009896800000995d */ /* 0x004fea0003900000 */
[----:B------:R-:W2:Y:S02]  /*0bc0*/  @!P1 SYNCS.PHASECHK.TRANS64 P1, [R3+URZ+0x8820], R6 ;  /* 0x00882006030095a7 */ /* 0x000ea4000802007f */
[----:B--2---:R-:W-:Y:S05]  /*0bd0*/  @!P1 BRA `(.L_x_14) ;  /* 0xfffffffc00f09947 */ /* 0x004fea000383ffff */
[----:B------:R-:W-:Y:S05]  /*0be0*/  @P2 BRA `(.L_x_15) ;  /* 0x0000000000142947 */ /* 0x000fea0003800000 */
[----:B------:R-:W-:Y:S01]  /*0bf0*/  ISETP.NE.AND P1, PT, R11, RZ, PT ;  /* 0x000000ff0b00720c */ /* 0x000fe20003f25270 */
[----:B-1----:R-:W-:-:S04]  /*0c00*/  IMAD.MOV.U32 R6, RZ, RZ, 0x2000 ;  /* 0x00002000ff067424 */ /* 0x002fc800078e00ff */
[----:B------:R2:W-:Y:S08]  /*0c10*/  SYNCS.ARRIVE.TRANS64 RZ, [R3+URZ+0x8800], R6 ;  /* 0x0088000603ff79a7 */ /* 0x0005f0000800003f */
[----:B------:R-:W-:Y:S05]  /*0c20*/  @!P1 BRA `(.L_x_15) ;  /* 0x0000000000049947 */ /* 0x000fea0003800000 */
[----:B------:R-:W-:Y:S01]  /*0c30*/  BPT.TRAP 0x1 ;  /* 0x000000040000795c */ /* 0x000fe20000300000 */
.L_x_15:
[----:B------:R-:W-:Y:S01]  /*0c40*/  IMAD R4, R5, 0x2000, R4 ;  /* 0x0000200005047824 */ /* 0x000fe200078e0204 */
[----:B------:R-:W-:Y:S01]  /*0c50*/  R2UR UR33, R3 ;  /* 0x00000000032172ca */ /* 0x000fe200000e0000 */
[----:B------:R-:W-:Y:S01]  /*0c60*/  ULDC.64 UR4, c[0x0][0x198] ;  /* 0x0000660000047ab9 */ /* 0x000fe20000000a00 */
[----:B------:R-:W-:Y:S01]  /*0c70*/  UMOV UR6, 0x0 ;  /* 0x0000000000067882 */ /* 0x000fe20000000000 */
[----:B------:R-:W-:Y:S01]  /*0c80*/  UIADD3 UR4, UP0, UR4, 0x2f0, URZ ;  /* 0x000002f004047890 */ /* 0x000fe2000ff1e03f */
[----:B------:R-:W-:Y:S01]  /*0c90*/  R2UR UR32, R4 ;  /* 0x00000000042072ca */ /* 0x000fe200000e0000 */
[----:B------:R-:W-:Y:S01]  /*0ca0*/  UMOV UR7, 0x10000000 ;  /* 0x1000000000077882 */ /* 0x000fe20000000000 */
[----:B------:R-:W-:Y:S01]  /*0cb0*/  UMOV UR34, URZ ;  /* 0x0000003f00227c82 */ /* 0x000fe20008000000 */
[----:B------:R-:W-:Y:S01]  /*0cc0*/  UIADD3.X UR5, URZ, UR5, URZ, UP0, !UPT ;  /* 0x000000053f057290 */ /* 0x000fe200087fe43f */
[----:B------:R-:W-:Y:S01]  /*0cd0*/  IADD3 R5, R5, 0x1, RZ ;  /* 0x0000000105057810 */ /* 0x000fe20007ffe0ff */
[----:B------:R-:W-:-:S04]  /*0ce0*/  UMOV UR35, URZ ;  /* 0x0000003f00237c82 */ /* 0x000fc80008000000 */
[----:B------:R-:W-:-:S04]  /*0cf0*/  UIADD3 UR33, UR33, 0x8800, URZ ;  /* 0x0000880021217890 */ /* 0x000fc8000fffe03f */
[----:B------:R-:W-:-:S09]  /*0d00*/  UIADD3 UR32, UR32, 0x800, URZ ;  /* 0x0000080020207890 */ /* 0x000fd2000fffe03f */
[----:B------:R3:W-:Y:S02]  /*0d10*/  UTMALDG.4D [UR32], [UR4], desc[UR6] ;  /* 0x00000620040075b4 */ /* 0x0007e40008019000 */
[----:B---3--:R-:W-:Y:S01]  /*0d20*/  NOP ;  /* 0x0000000000007918 */ /* 0x008fe20000000000 */
.L_x_11:
[----:B------:R-:W-:Y:S01]  /*0d30*/  ISETP.GE.AND P1, PT, R2, 0x2, PT ;  /* 0x000000020200780c */ /* 0x000fe20003f26270 */
[----:B-12---:R-:W-:-:S12]  /*0d40*/  IMAD.MOV.U32 R6, RZ, RZ, 0x1 ;  /* 0x00000001ff067424 */ /* 0x006fd800078e00ff */
[----:B------:R-:W-:Y:S05]  /*0d50*/  @!P1 BRA `(.L_x_16) ;  /* 0x0000000400249947 */ /* 0x000fea0003800000 */
[----:B------:R-:W1:Y:S01]  /*0d60*/  S2R R4, SR_CgaCtaId ;  /* 0x0000000000047919 */ /* 0x000e620000008800 */
[----:B------:R-:W-:Y:S01]  /*0d70*/  MOV R3, 0x400 ;  /* 0x0000040000037802 */ /* 0x000fe20000000f00 */
[----:B------:R-:W-:Y:S01]  /*0d80*/  IMAD.MOV.U32 R6, RZ, RZ, 0x1 ;  /* 0x00000001ff067424 */ /* 0x000fe200078e00ff */
[----:B------:R-:W-:-:S04]  /*0d90*/  ISETP.NE.AND P2, PT, R0, RZ, PT ;  /* 0x000000ff0000720c */ /* 0x000fc80003f45270 */
[----:B------:R-:W-:Y:S02]  /*0da0*/  SHF.L.U32 R6, R6, 0x1f, RZ ;  /* 0x0000001f06067819 */ /* 0x000fe400000006ff */
[----:B-1----:R-:W-:-:S04]  /*0db0*/  LEA R4, R4, R3, 0x18 ;  /* 0x0000000304047211 */ /* 0x002fc800078ec0ff */
[----:B------:R-:W-:-:S07]  /*0dc0*/  LEA R3, R5, R4, 0x3 ;  /* 0x0000000405037211 */ /* 0x000fce00078e18ff */
.L_x_17:
        /* <DEDUP_REMOVED lines=10> */
.L_x_18:
[----:B------:R-:W-:Y:S01]  /*0e70*/  IMAD R4, R5, 0x2000, R4 ;  /* 0x0000200005047824 */ /* 0x000fe200078e0204 */
[----:B------:R-:W-:Y:S01]  /*0e80*/  R2UR UR33, R3 ;  /* 0x00000000032172ca */ /* 0x000fe200000e0000 */
[----:B------:R-:W-:Y:S01]  /*0e90*/  ULDC.64 UR4, c[0x0][0x198] ;  /* 0x0000660000047ab9 */ /* 0x000fe20000000a00 */
[----:B------:R-:W-:Y:S01]  /*0ea0*/  R2UR UR35, R9 ;  /* 0x00000000092372ca */ /* 0x000fe200000e0000 */
[----:B------:R-:W-:Y:S01]  /*0eb0*/  UIADD3 UR4, UP0, UR4, 0x1f0, URZ ;  /* 0x000001f004047890 */ /* 0x000fe2000ff1e03f */
[----:B------:R-:W-:Y:S01]  /*0ec0*/  R2UR UR32, R4 ;  /* 0x00000000042072ca */ /* 0x000fe200000e0000 */
[----:B------:R-:W-:Y:S01]  /*0ed0*/  UMOV UR6, 0x0 ;  /* 0x0000000000067882 */ /* 0x000fe20000000000 */
[----:B------:R-:W3:Y:S01]  /*0ee0*/  S2R R4, SR_CgaCtaId ;  /* 0x0000000000047919 */ /* 0x000ee20000008800 */
[----:B------:R-:W-:Y:S01]  /*0ef0*/  UIADD3.X UR5, URZ, UR5, URZ, UP0, !UPT ;  /* 0x000000053f057290 */ /* 0x000fe200087fe43f */
[----:B------:R-:W-:Y:S01]  /*0f00*/  IADD3 R5, R5, 0x1, RZ ;  /* 0x0000000105057810 */ /* 0x000fe20007ffe0ff */
[----:B------:R-:W-:Y:S01]  /*0f10*/  UMOV UR7, 0x10000000 ;  /* 0x1000000000077882 */ /* 0x000fe20000000000 */
[----:B------:R-:W-:Y:S01]  /*0f20*/  UMOV UR34, URZ ;  /* 0x0000003f00227c82 */ /* 0x000fe20008000000 */
[----:B-12---:R-:W-:-:S02]  /*0f30*/  MOV R3, 0x400 ;  /* 0x0000040000037802 */ /* 0x006fc40000000f00 */
[----:B------:R-:W-:Y:S01]  /*0f40*/  UIADD3 UR33, UR33, 0x8800, URZ ;  /* 0x0000880021217890 */ /* 0x000fe2000fffe03f */
[C---:B------:R-:W-:Y:S01]  /*0f50*/  ISETP.NE.AND P2, PT, R5.reuse, 0x4, PT ;  /* 0x000000040500780c */ /* 0x040fe20003f45270 */
[----:B------:R-:W-:Y:S01]  /*0f60*/  USHF.L.U32 UR35, UR35, 0x8, URZ ;  /* 0x0000000823237899 */ /* 0x000fe2000800063f */
[C---:B------:R-:W-:Y:S01]  /*0f70*/  ISETP.NE.AND P1, PT, R5.reuse, 0x4, PT ;  /* 0x000000040500780c */ /* 0x040fe20003f25270 */
[----:B------:R-:W-:Y:S01]  /*0f80*/  UIADD3 UR32, UR32, 0x800, URZ ;  /* 0x0000080020207890 */ /* 0x000fe2000fffe03f */
[----:B------:R-:W-:Y:S02]  /*0f90*/  SEL R5, R5, RZ, P2 ;  /* 0x000000ff05057207 */ /* 0x000fe40001000000 */
[----:B------:R-:W-:Y:S02]  /*0fa0*/  SEL R6, RZ, 0x1, !P1 ;  /* 0x00000001ff067807 */ /* 0x000fe40004800000 */
[----:B------:R-:W-:-:S04]  /*0fb0*/  ISETP.NE.AND P3, PT, R0, RZ, PT ;  /* 0x000000ff0000720c */ /* 0x000fc80003f65270 */
[----:B------:R1:W-:Y:S01]  /*0fc0*/  UTMALDG.4D [UR32], [UR4], desc[UR6] ;  /* 0x00000620040075b4 */ /* 0x0003e20008019000 */
[----:B---3--:R-:W-:Y:S02]  /*0fd0*/  LEA R4, R4, R3, 0x18 ;  /* 0x0000000304047211 */ /* 0x008fe400078ec0ff */
[----:B------:R-:W-:-:S03]  /*0fe0*/  SHF.L.U32 R3, R6, 0x1f, RZ ;  /* 0x0000001f06037819 */ /* 0x000fc600000006ff */
[----:B-1----:R-:W-:-:S07]  /*0ff0*/  IMAD R8, R5, 0x8, R4 ;  /* 0x0000000805087824 */ /* 0x002fce00078e0204 */
.L_x_19:
        /* <DEDUP_REMOVED lines=10> */
.L_x_20:
[----:B------:R-:W-:Y:S01]  /*10a0*/  LEA R4, R5, R4, 0xd ;  /* 0x0000000405047211 */ /* 0x000fe200078e68ff */
[----:B------:R-:W-:Y:S01]  /*10b0*/  ULDC.64 UR4, c[0x0][0x198] ;  /* 0x0000660000047ab9 */ /* 0x000fe20000000a00 */
[----:B------:R-:W-:Y:S01]  /*10c0*/  R2UR UR35, R9 ;  /* 0x00000000092372ca */ /* 0x000fe200000e0000 */
[----:B------:R-:W-:Y:S01]  /*10d0*/  UIADD3 UR4, UP0, UR4, 0x2f0, URZ ;  /* 0x000002f004047890 */ /* 0x000fe2000ff1e03f */
[----:B------:R-:W-:Y:S01]  /*10e0*/  R2UR UR33, R8 ;  /* 0x00000000082172ca */ /* 0x000fe200000e0000 */
[----:B------:R-:W-:Y:S01]  /*10f0*/  UMOV UR6, 0x0 ;  /* 0x0000000000067882 */ /* 0x000fe20000000000 */
[----:B------:R-:W-:Y:S01]  /*1100*/  R2UR UR32, R4 ;  /* 0x00000000042072ca */ /* 0x000fe200000e0000 */
[----:B------:R-:W-:Y:S01]  /*1110*/  UIADD3.X UR5, URZ, UR5, URZ, UP0, !UPT ;  /* 0x000000053f057290 */ /* 0x000fe200087fe43f */
[----:B------:R-:W-:Y:S01]  /*1120*/  VIADD R5, R5, 0x1 ;  /* 0x0000000105057836 */ /* 0x000fe20000000000 */
[----:B------:R-:W-:Y:S01]  /*1130*/  UMOV UR7, 0x10000000 ;  /* 0x1000000000077882 */ /* 0x000fe20000000000 */
[----:B------:R-:W-:Y:S01]  /*1140*/  UMOV UR34, URZ ;  /* 0x0000003f00227c82 */ /* 0x000fe20008000000 */
[----:B------:R-:W-:-:S02]  /*1150*/  VIADD R9, R9, 0x1 ;  /* 0x0000000109097836 */ /* 0x000fc40000000000 */
[C---:B------:R-:W-:Y:S02]  /*1160*/  ISETP.NE.AND P1, PT, R5.reuse, 0x4, PT ;  /* 0x000000040500780c */ /* 0x040fe40003f25270 */
[----:B------:R-:W-:Y:S02]  /*1170*/  USHF.L.U32 UR35, UR35, 0x8, URZ ;  /* 0x0000000823237899 */ /* 0x000fe4000800063f */
[----:B------:R-:W-:Y:S01]  /*1180*/  UIADD3 UR33, UR33, 0x8800, URZ ;  /* 0x0000880021217890 */ /* 0x000fe2000fffe03f */
[----:B-12---:R-:W-:Y:S01]  /*1190*/  SEL R3, RZ, 0x1, P1 ;  /* 0x00000001ff037807 */ /* 0x006fe20000800000 */
[----:B------:R-:W-:Y:S01]  /*11a0*/  UIADD3 UR32, UR32, 0x800, URZ ;  /* 0x0000080020207890 */ /* 0x000fe2000fffe03f */
[----:B------:R-:W-:Y:S02]  /*11b0*/  SEL R5, R5, RZ, P1 ;  /* 0x000000ff05057207 */ /* 0x000fe40000800000 */
[----:B------:R-:W-:-:S06]  /*11c0*/  LOP3.LUT R6, R6, R3, RZ, 0x3c, !PT ;  /* 0x0000000306067212 */ /* 0x000fcc00078e3cff */
[----:B------:R1:W-:Y:S02]  /*11d0*/  UTMALDG.4D [UR32], [UR4], desc[UR6] ;  /* 0x00000620040075b4 */ /* 0x0003e40008019000 */
[----:B-1----:R-:W-:Y:S01]  /*11e0*/  NOP ;  /* 0x0000000000007918 */ /* 0x002fe20000000000 */
.L_x_16:
[----:B------:R-:W-:-:S04]  /*11f0*/  SHF.L.U32 R8, R2, 0x1, RZ ;  /* 0x0000000102087819 */ /* 0x000fc800000006ff */
[----:B------:R-:W-:-:S04]  /*1200*/  LOP3.LUT R8, R8, 0xfffffffe, RZ, 0x3c, !PT ;  /* 0xfffffffe08087812 */ /* 0x000fc800078e3cff */
[----:B------:R-:W-:-:S07]  /*1210*/  IADD3 R8, -R8, -0x6, RZ ;  /* 0xfffffffa08087810 */ /* 0x000fce0007ffe1ff */
.L_x_10:
[----:B------:R-:W-:Y:S05]  /*1220*/  BSYNC B0 ;  /* 0x0000000000007941 */ /* 0x000fea0003800000 */
.L_x_9:
[----:B------:R-:W3:Y:S01]  /*1230*/  S2R R11, SR_CgaCtaId ;  /* 0x00000000000b7919 */ /* 0x000ee20000008800 */
[----:B------:R-:W-:Y:S01]  /*1240*/  MOV R2, 0x400 ;  /* 0x0000040000027802 */ /* 0x000fe20000000f00 */
[----:B-12---:R-:W-:Y:S01]  /*1250*/  IMAD.MOV.U32 R4, RZ, RZ, RZ ;  /* 0x000000ffff047224 */ /* 0x006fe200078e00ff */
[----:B------:R-:W-:Y:S02]  /*1260*/  SHF.L.U32 R3, RZ, 0x1f, RZ ;  /* 0x0000001fff037819 */ /* 0x000fe400000006ff */
[----:B---3--:R-:W-:-:S07]  /*1270*/  LEA R2, R11, R2, 0x18 ;  /* 0x000000020b027211 */ /* 0x008fce00078ec0ff */
.L_x_21:
[----:B-1----:R1:W2:Y:S02]  /*1280*/  SYNCS.PHASECHK.TRANS64.TRYWAIT P1, [R2+URZ+0x8840], R3 ;  /* 0x00884003020075a7 */ /* 0x0022a4000802017f */
[----:B--2---:R-:W-:Y:S05]  /*1290*/  @!P1 NANOSLEEP.SYNCS 0x989680 ;  /* 0x009896800000995d */ /* 0x004fea0003900000 */
[----:B------:R-:W2:Y:S02]  /*12a0*/  @!P1 SYNCS.PHASECHK.TRANS64 P1, [R2+URZ+0x8840], R3 ;  /* 0x00884003020095a7 */ /* 0x000ea4000802007f */
[----:B--2---:R-:W-:Y:S05]  /*12b0*/  @!P1 BRA `(.L_x_21) ;  /* 0xfffffffc00f09947 */ /* 0x004fea000383ffff */
[----:B------:R-:W2:Y:S01]  /*12c0*/  LDC R11, c[0x0][0x28c] ;  /* 0x0000a300ff0b7b82 */ /* 0x000ea20000000800 */
[----:B-1----:R-:W-:Y:S02]  /*12d0*/  SHF.R.S32.HI R3, RZ, 0x1f, R0 ;  /* 0x0000001fff037819 */ /* 0x002fe40000011400 */
[----:B------:R-:W-:Y:S01]  /*12e0*/  SHF.L.U32 R17, RZ, 0x1f, RZ ;  /* 0x0000001fff117819 */ /* 0x000fe200000006ff */
[----:B--2---:R-:W-:Y:S01]  /*12f0*/  VIADD R12, R11, 0xff ;  /* 0x000000ff0b0c7836 */ /* 0x004fe20000000000 */
[----:B------:R-:W-:-:S04]  /*1300*/  LEA.HI R11, R3, R0, RZ, 0x5 ;  /* 0x00000000030b7211 */ /* 0x000fc800078f28ff */
[----:B------:R-:W-:Y:S02]  /*1310*/  SHF.R.S32.HI R13, RZ, 0x1f, R12 ;  /* 0x0000001fff0d7819 */ /* 0x000fe4000001140c */
[----:B------:R-:W-:Y:S02]  /*1320*/  SHF.R.S32.HI R11, RZ, 0x5, R11 ;  /* 0x00000005ff0b7819 */ /* 0x000fe4000001140b */
[----:B------:R-:W-:Y:S02]  /*1330*/  LEA.HI R13, R13, R12, RZ, 0x8 ;  /* 0x0000000c0d0d7211 */ /* 0x000fe400078f40ff */
[----:B------:R-:W-:Y:S02]  /*1340*/  LEA R11, R11, UR11, 0x4 ;  /* 0x0000000b0b0b7c11 */ /* 0x000fe4000f8e20ff */
[----:B------:R-:W-:-:S07]  /*1350*/  SHF.R.S32.HI R15, RZ, 0x8, R13 ;  /* 0x00000008ff0f7819 */ /* 0x000fce000001140d */
.L_x_22:
[----:B-1----:R1:W2:Y:S02]  /*1360*/  SYNCS.PHASECHK.TRANS64.TRYWAIT P1, [R2+URZ+0x8800], R17 ;  /* 0x00880011020075a7 */ /* 0x0022a4000802017f */
[----:B--2---:R-:W-:Y:S05]  /*1370*/  @!P1 NANOSLEEP.SYNCS 0x989680 ;  /* 0x009896800000995d */ /* 0x004fea0003900000 */
[----:B------:R-:W2:Y:S02]  /*1380*/  @!P1 SYNCS.PHASECHK.TRANS64 P1, [R2+URZ+0x8800], R17 ;  /* 0x00880011020095a7 */ /* 0x000ea4000802007f */
[----:B--2---:R-:W-:Y:S05]  /*1390*/  @!P1 BRA `(.L_x_22) ;  /* 0xfffffffc00f09947 */ /* 0x004fea000383ffff */
[----:B------:R-:W-:Y:S01]  /*13a0*/  LEA.HI R3, R3, R0, RZ, 0x2 ;  /* 0x0000000003037211 */ /* 0x000fe200078f10ff */
[----:B------:R-:W-:Y:S05]  /*13b0*/  WARPSYNC.ALL ;  /* 0x0000000000007948 */ /* 0x000fea0003800000 */
[--C-:B------:R-:W-:Y:S02]  /*13c0*/  SHF.R.S32.HI R14, RZ, 0x2, R3.reuse ;  /* 0x00000002ff0e7819 */ /* 0x100fe40000011403 */
[----:B------:R-:W-:Y:S02]  /*13d0*/  SHF.R.S32.HI R13, RZ, 0x1f, R3 ;  /* 0x0000001fff0d7819 */ /* 0x000fe40000011403 */
[----:B------:R-:W-:-:S02]  /*13e0*/  LOP3.LUT R3, R3, 0x7ffffffc, RZ, 0xc0, !PT ;  /* 0x7ffffffc03037812 */ /* 0x000fc400078ec0ff */
[----:B------:R-:W-:Y:S02]  /*13f0*/  LEA.HI R13, R13, R14, RZ, 0x3 ;  /* 0x0000000e0d0d7211 */ /* 0x000fe400078f18ff */
[----:B------:R-:W-:Y:S02]  /*1400*/  IADD3 R12, -R3, R0, RZ ;  /* 0x00000000030c7210 */ /* 0x000fe40007ffe1ff */
[----:B------:R-:W-:Y:S02]  /*1410*/  LOP3.LUT R3, R13, 0xfffffff8, RZ, 0xc0, !PT ;  /* 0xfffffff80d037812 */ /* 0x000fe400078ec0ff */
[----:B------:R-:W-:Y:S01]  /*1420*/  VIMNMX R20, R15, R20, PT ;  /* 0x000000140f147248 */ /* 0x000fe20003fe0100 */
[----:B------:R-:W-:Y:S01]  /*1430*/  IMAD.SHL.U32 R12, R12, 0x2, RZ ;  /* 0x000000020c0c7824 */ /* 0x000fe200078e00ff */
[----:B------:R-:W-:Y:S02]  /*1440*/  IADD3 R3, R11, R14, -R3 ;  /* 0x0000000e0b037210 */ /* 0x000fe40007ffe803 */
[C---:B------:R-:W-:Y:S01]  /*1450*/  R2UR UR14, R2.reuse ;  /* 0x00000000020e72ca */ /* 0x040fe200000e0000 */
[----:B------:R-:W-:Y:S01]  /*1460*/  WARPGROUP.ARRIVE ;  /* 0x00000000000079c5 */ /* 0x000fe20000000000 */
[----:B------:R-:W-:Y:S01]  /*1470*/  R2UR UR4, R2 ;  /* 0x00000000020472ca */ /* 0x000fe200000e0000 */
[----:B------:R-:W-:Y:S01]  /*1480*/  UMOV UR5, 0xc0000010 ;  /* 0xc000001000057882 */ /* 0x000fe20000000000 */
[----:B------:R-:W-:Y:S01]  /*1490*/  UMOV UR7, 0xc0000010 ;  /* 0xc000001000077882 */ /* 0x000fe20000000000 */
[C---:B------:R-:W-:Y:S01]  /*14a0*/  IADD3 R18, R12.reuse, 0x9, RZ ;  /* 0x000000090c127810 */ /* 0x040fe20007ffe0ff */
[C---:B------:R-:W-:Y:S01]  /*14b0*/  VIADD R14, R12.reuse, 0x8 ;  /* 0x000000080c0e7836 */ /* 0x040fe20000000000 */
[C---:B------:R-:W-:Y:S01]  /*14c0*/  ISETP.GT.AND P5, PT, R3.reuse, R12, PT ;  /* 0x0000000c0300720c */ /* 0x040fe20003fa4270 */
[C---:B------:R-:W-:Y:S01]  /*14d0*/  VIADD R152, R12.reuse, 0x11 ;  /* 0x000000110c987836 */ /* 0x040fe20000000000 */
[C---:B------:R-:W-:Y:S01]  /*14e0*/  ISETP.GE.AND P2, PT, R3.reuse, R18, PT ;  /* 0x000000120300720c */ /* 0x040fe20003f46270 */
[C---:B------:R-:W-:Y:S01]  /*14f0*/  VIADD R18, R12.reuse, 0x19 ;  /* 0x000000190c127836 */ /* 0x040fe20000000000 */
[C---:B------:R-:W-:Y:S01]  /*1500*/  ISETP.GE.AND P1, PT, R3.reuse, R14, PT ;  /* 0x0000000e0300720c */ /* 0x040fe20003f26270 */
[C---:B------:R-:W-:Y:S01]  /*1510*/  VIADD R22, R12.reuse, 0x10 ;  /* 0x000000100c167836 */ /* 0x040fe20000000000 */
[----:B------:R-:W-:Y:S01]  /*1520*/  UIADD3 UR14, UR14, 0x800, URZ ;  /* 0x000008000e0e7890 */ /* 0x000fe2000fffe03f */
[C---:B------:R-:W-:Y:S01]  /*1530*/  ISETP.GE.AND P6, PT, R3.reuse, R12, PT ;  /* 0x0000000c0300720c */ /* 0x040fe20003fc6270 */
[----:B------:R-:W-:Y:S01]  /*1540*/  USHF.R.U32.HI UR4, URZ, 0x4, UR4 ;  /* 0x000000043f047899 */ /* 0x000fe20008011604 */
[----:B------:R-:W-:Y:S01]  /*1550*/  IADD3 R14, R12, 0x18, RZ ;  /* 0x000000180c0e7810 */ /* 0x000fe20007ffe0ff */
[----:B------:R-:W-:Y:S01]  /*1560*/  USHF.R.U32.HI UR14, URZ, 0x4, UR14 ;  /* 0x000000043f0e7899 */ /* 0x000fe2000801160e */
[C---:B------:R-:W-:Y:S01]  /*1570*/  ISETP.GE.AND P4, PT, R3.reuse, R152, PT ;  /* 0x000000980300720c */ /* 0x040fe20003f86270 */
[----:B------:R-:W-:Y:S01]  /*1580*/  ULOP3.LUT UR4, UR4, 0x3fff, URZ, 0xc0, !UPT ;  /* 0x00003fff04047892 */ /* 0x000fe2000f8ec03f */
[----:B------:R-:W-:Y:S01]  /*1590*/  ISETP.GE.AND P3, PT, R3, R22, PT ;  /* 0x000000160300720c */ /* 0x000fe20003f66270 */
[----:B------:R-:W-:Y:S01]  /*15a0*/  ULOP3.LUT UR14, UR14, 0x3fff, URZ, 0xc0, !UPT ;  /* 0x00003fff0e0e7892 */ /* 0x000fe2000f8ec03f */
[----:B------:R-:W-:Y:S01]  /*15b0*/  P2R R11, PR, RZ, 0x1 ;  /* 0x00000001ff0b7803 */ /* 0x000fe20000000000 */
[----:B------:R-:W-:-:S02]  /*15c0*/  ULOP3.LUT UR4, UR4, 0x10000, URZ, 0xfc, !UPT ;  /* 0x0001000004047892 */ /* 0x000fc4000f8efc3f */
[----:B------:R-:W-:-:S07]  /*15d0*/  ULOP3.LUT UR16, UR14, 0x10000, URZ, 0xfc, !UPT ;  /* 0x000100000e107892 */ /* 0x000fce000f8efc3f */
[----:B------:R-:W-:Y:S02]  /*15e0*/  UMOV UR6, UR16 ;  /* 0x0000001000067c82 */ /* 0x000fe40008000000 */
[----:B------:R-:W-:Y:S01]  /*15f0*/  HGMMA.64x256x16.F32.BF16 R24, gdesc[UR4], RZ, !UPT, gsb0 ;  /* 0x03e00000041879f0 */ /* 0x000fe2000c0018ff */
[----:B------:R-:W-:Y:S02]  /*1600*/  ULDC UR6, c[0x0][0x604] ;  /* 0x0001810000067ab9 */ /* 0x000fe40000000800 */
[----:B------:R-:W-:Y:S02]  /*1610*/  WARPGROUP.DEPBAR.LE gsb0, 0x0 ;  /* 0x00008000000079c5 */ /* 0x000fe40000010000 */
[----:B------:R-:W-:Y:S02]  /*1620*/  FSEL R25, R25, -INF , P5 ;  /* 0xff80000019197808 */ /* 0x000fe40002800000 */
[----:B------:R-:W-:Y:S02]  /*1630*/  FSEL R31, R31, -INF , P5 ;  /* 0xff8000001f1f7808 */ /* 0x000fe40002800000 */
[----:B------:R-:W-:-:S02]  /*1640*/  ISETP.GE.AND P5, PT, R3, R18, PT ;  /* 0x000000120300720c */ /* 0x000fc40003fa6270 */
[----:B------:R-:W-:Y:S02]  /*1650*/  IADD3 R18, R12, 0x21, RZ ;  /* 0x000000210c127810 */ /* 0x000fe40007ffe0ff */
[----:B------:R-:W-:Y:S02]  /*1660*/  FSEL R24, R24, -INF , P6 ;  /* 0xff80000018187808 */ /* 0x000fe40003000000 */
[----:B------:R-:W-:Y:S02]  /*1670*/  FSEL R30, R30, -INF , P6 ;  /* 0xff8000001e1e7808 */ /* 0x000fe40003000000 */
[----:B------:R-:W-:Y:S01]  /*1680*/  ISETP.GE.AND P6, PT, R3, R14, PT ;  /* 0x0000000e0300720c */ /* 0x000fe20003fc6270 */
[----:B------:R-:W-:Y:S01]  /*1690*/  VIADD R14, R12, 0x20 ;  /* 0x000000200c0e7836 */ /* 0x000fe20000000000 */
[----:B------:R-:W-:Y:S02]  /*16a0*/  FSEL R29, R29, -INF , P2 ;  /* 0xff8000001d1d7808 */ /* 0x000fe40001000000 */
[----:B------:R-:W-:-:S02]  /*16b0*/  FSEL R35, R35, -INF , P2 ;  /* 0xff80000023237808 */ /* 0x000fc40001000000 */
[C---:B------:R-:W-:Y:S01]  /*16c0*/  ISETP.GE.AND P2, PT, R3.reuse, R18, PT ;  /* 0x000000120300720c */ /* 0x040fe20003f46270 */
[----:B------:R-:W-:Y:S01]  /*16d0*/  VIADD R18, R12, 0x29 ;  /* 0x000000290c127836 */ /* 0x000fe20000000000 */
        /* <DEDUP_REMOVED lines=10> */
[----:B------:R-:W-:Y:S02]  /*1780*/  ISETP.GE.AND P3, PT, R3, R14, PT ;  /* 0x0000000e0300720c */ /* 0x000fe40003f66270 */
[----:B------:R-:W-:Y:S02]  /*1790*/  IADD3 R14, R12, 0x30, RZ ;  /* 0x000000300c0e7810 */ /* 0x000fe40007ffe0ff */
[----:B------:R-:W-:-:S02]  /*17a0*/  FSEL R37, R37, -INF , P5 ;  /* 0xff80000025257808 */ /* 0x000fc40002800000 */
[----:B------:R-:W-:Y:S02]  /*17b0*/  FSEL R43, R43, -INF , P5 ;  /* 0xff8000002b2b7808 */ /* 0x000fe40002800000 */
[C---:B------:R-:W-:Y:S02]  /*17c0*/  ISETP.GE.AND P5, PT, R3.reuse, R18, PT ;  /* 0x000000120300720c */ /* 0x040fe40003fa6270 */
[----:B------:R-:W-:Y:S02]  /*17d0*/  IADD3 R18, R12, 0x39, RZ ;  /* 0x000000390c127810 */ /* 0x000fe40007ffe0ff */
[----:B------:R-:W-:Y:S02]  /*17e0*/  FSEL R36, R36, -INF , P6 ;  /* 0xff80000024247808 */ /* 0x000fe40003000000 */
[----:B------:R-:W-:Y:S02]  /*17f0*/  FSEL R42, R42, -INF , P6 ;  /* 0xff8000002a2a7808 */ /* 0x000fe40003000000 */
[----:B------:R-:W-:Y:S01]  /*1800*/  ISETP.GE.AND P6, PT, R3, R14, PT ;  /* 0x0000000e0300720c */ /* 0x000fe20003fc6270 */
[----:B------:R-:W-:Y:S01]  /*1810*/  VIADD R14, R12, 0x38 ;  /* 0x000000380c0e7836 */ /* 0x000fe20000000000 */
[----:B------:R-:W-:-:S02]  /*1820*/  FSEL R41, R41, -INF , P2 ;  /* 0xff80000029297808 */ /* 0x000fc40001000000 */
[----:B------:R-:W-:Y:S02]  /*1830*/  FSEL R47, R47, -INF , P2 ;  /* 0xff8000002f2f7808 */ /* 0x000fe40001000000 */
[C---:B------:R-:W-:Y:S01]  /*1840*/  ISETP.GE.AND P2, PT, R3.reuse, R18, PT ;  /* 0x000000120300720c */ /* 0x040fe20003f46270 */
[----:B------:R-:W-:Y:S01]  /*1850*/  VIADD R18, R12, 0x41 ;  /* 0x000000410c127836 */ /* 0x000fe20000000000 */
        /* <DEDUP_REMOVED lines=10> */
[----:B------:R-:W-:Y:S02]  /*1900*/  FMNMX R13, R24, R25, !PT ;  /* 0x00000019180d7209 */ /* 0x000fe40007800000 */
[----:B------:R-:W-:-:S02]  /*1910*/  ISETP.GE.AND P3, PT, R3, R14, PT ;  /* 0x0000000e0300720c */ /* 0x000fc40003f66270 */
[----:B------:R-:W-:Y:S02]  /*1920*/  IADD3 R14, R12, 0x48, RZ ;  /* 0x000000480c0e7810 */ /* 0x000fe40007ffe0ff */
[----:B------:R-:W-:Y:S02]  /*1930*/  FSEL R49, R49, -INF , P5 ;  /* 0xff80000031317808 */ /* 0x000fe40002800000 */
[----:B------:R-:W-:Y:S02]  /*1940*/  FSEL R55, R55, -INF , P5 ;  /* 0xff80000037377808 */ /* 0x000fe40002800000 */
[----:B------:R-:W-:Y:S02]  /*1950*/  ISETP.GE.AND P5, PT, R3, R18, PT ;  /* 0x000000120300720c */ /* 0x000fe40003fa6270 */
[----:B------:R-:W-:Y:S02]  /*1960*/  FMNMX R18, R28, R13, !PT ;  /* 0x0000000d1c127209 */ /* 0x000fe40007800000 */
[----:B------:R-:W-:-:S02]  /*1970*/  FSEL R48, R48, -INF , P6 ;  /* 0xff80000030307808 */ /* 0x000fc40003000000 */
[----:B------:R-:W-:Y:S02]  /*1980*/  FSEL R54, R54, -INF , P6 ;  /* 0xff80000036367808 */ /* 0x000fe40003000000 */
[----:B------:R-:W-:Y:S01]  /*1990*/  ISETP.GE.AND P6, PT, R3, R14, PT ;  /* 0x0000000e0300720c */ /* 0x000fe20003fc6270 */
[----:B------:R-:W-:Y:S01]  /*19a0*/  VIADD R14, R12, 0x50 ;  /* 0x000000500c0e7836 */ /* 0x000fe20000000000 */
[----:B------:R-:W-:Y:S02]  /*19b0*/  FMNMX R13, R29, R18, !PT ;  /* 0x000000121d0d7209 */ /* 0x000fe40007800000 */
[----:B------:R-:W-:Y:S02]  /*19c0*/  FSEL R52, R52, -INF , P1 ;  /* 0xff80000034347808 */ /* 0x000fe40000800000 */
[----:B------:R-:W-:Y:S02]  /*19d0*/  FSEL R58, R58, -INF , P1 ;  /* 0xff8000003a3a7808 */ /* 0x000fe40000800000 */
[----:B------:R-:W-:-:S02]  /*19e0*/  ISETP.GE.AND P1, PT, R3, R14, PT ;  /* 0x0000000e0300720c */ /* 0x000fc40003f26270 */
[----:B------:R-:W-:Y:S02]  /*19f0*/  FMNMX R18, R32, R13, !PT ;  /* 0x0000000d20127209 */ /* 0x000fe40007800000 */
[C---:B------:R-:W-:Y:S02]  /*1a00*/  IADD3 R14, R12.reuse, 0x51, RZ ;  /* 0x000000510c0e7810 */ /* 0x040fe40007ffe0ff */
[----:B------:R-:W-:Y:S02]  /*1a10*/  FSEL R53, R53, -INF , P2 ;  /* 0xff80000035357808 */ /* 0x000fe40001000000 */
[----:B------:R-:W-:Y:S02]  /*1a20*/  FSEL R59, R59, -INF , P2 ;  /* 0xff8000003b3b7808 */ /* 0x000fe40001000000 */
[----:B------:R-:W-:Y:S02]  /*1a30*/  FMNMX R13, R33, R18, !PT ;  /* 0x00000012210d7209 */ /* 0x000fe40007800000 */
[----:B------:R-:W-:Y:S01]  /*1a40*/  ISETP.GE.AND P2, PT, R3, R14, PT ;  /* 0x0000000e0300720c */ /* 0x000fe20003f46270 */
[----:B------:R-:W-:Y:S01]  /*1a50*/  VIADD R14, R12, 0x58 ;  /* 0x000000580c0e7836 */ /* 0x000fe20000000000 */
[----:B------:R-:W-:-:S02]  /*1a60*/  FMNMX R18, R36, R13, !PT ;  /* 0x0000000d24127209 */ /* 0x000fc40007800000 */
[----:B------:R-:W-:Y:S02]  /*1a70*/  FSEL R56, R56, -INF , P3 ;  /* 0xff80000038387808 */ /* 0x000fe40001800000 */
[----:B------:R-:W-:Y:S02]  /*1a80*/  FSEL R62, R62, -INF , P3 ;  /* 0xff8000003e3e7808 */ /* 0x000fe40001800000 */
[----:B------:R-:W-:Y:S01]  /*1a90*/  ISETP.GE.AND P3, PT, R3, R14, PT ;  /* 0x0000000e0300720c */ /* 0x000fe20003f66270 */
[----:B------:R-:W-:Y:S01]  /*1aa0*/  VIADD R14, R12, 0x59 ;  /* 0x000000590c0e7836 */ /* 0x000fe20000000000 */
[----:B------:R-:W-:Y:S02]  /*1ab0*/  FMNMX R13, R37, R18, !PT ;  /* 0x00000012250d7209 */ /* 0x000fe40007800000 */
[----:B------:R-:W-:Y:S02]  /*1ac0*/  FSEL R57, R57, -INF , P4 ;  /* 0xff80000039397808 */ /* 0x000fe40002000000 */
[----:B------:R-:W-:-:S02]  /*1ad0*/  FSEL R63, R63, -INF , P4 ;  /* 0xff8000003f3f7808 */ /* 0x000fc40002000000 */
[----:B------:R-:W-:Y:S02]  /*1ae0*/  FMNMX R18, R40, R13, !PT ;  /* 0x0000000d28127209 */ /* 0x000fe40007800000 */
[----:B------:R-:W-:Y:S02]  /*1af0*/  ISETP.GE.AND P4, PT, R3, R14, PT ;  /* 0x0000000e0300720c */ /* 0x000fe40003f86270 */
[----:B------:R-:W-:Y:S02]  /*1b00*/  IADD3 R14, R12, 0x60, RZ ;  /* 0x000000600c0e7810 */ /* 0x000fe40007ffe0ff */
[----:B------:R-:W-:Y:S02]  /*1b10*/  FMNMX R13, R41, R18, !PT ;  /* 0x00000012290d7209 */ /* 0x000fe40007800000 */
[----:B------:R-:W-:Y:S02]  /*1b20*/  FSEL R60, R60, -INF , P6 ;  /* 0xff8000003c3c7808 */ /* 0x000fe40003000000 */
[----:B------:R-:W-:-:S02]  /*1b30*/  FSEL R66, R66, -INF , P6 ;  /* 0xff80000042427808 */ /* 0x000fc40003000000 */
[----:B------:R-:W-:Y:S01]  /*1b40*/  ISETP.GE.AND P6, PT, R3, R14, PT ;  /* 0x0000000e0300720c */ /* 0x000fe20003fc6270 */
[----:B------:R-:W-:Y:S01]  /*1b50*/  VIADD R14, R12, 0x61 ;  /* 0x000000610c0e7836 */ /* 0x000fe20000000000 */
[----:B------:R-:W-:Y:S02]  /*1b60*/  FMNMX R18, R44, R13, !PT ;  /* 0x0000000d2c127209 */ /* 0x000fe40007800000 */
[----:B------:R-:W-:Y:S02]  /*1b70*/  FSEL R61, R61, -INF , P5 ;  /* 0xff8000003d3d7808 */ /* 0x000fe40002800000 */
[----:B------:R-:W-:Y:S02]  /*1b80*/  FSEL R67, R67, -INF , P5 ;  /* 0xff80000043437808 */ /* 0x000fe40002800000 */
[----:B------:R-:W-:Y:S01]  /*1b90*/  ISETP.GE.AND P5, PT, R3, R14, PT ;  /* 0x0000000e0300720c */ /* 0x000fe20003fa6270 */
[----:B------:R-:W-:Y:S01]  /*1ba0*/  VIADD R14, R12, 0x68 ;  /* 0x000000680c0e7836 */ /* 0x000fe20000000000 */
[----:B------:R-:W-:-:S02]  /*1bb0*/  FMNMX R13, R45, R18, !PT ;  /* 0x000000122d0d7209 */ /* 0x000fc40007800000 */
[----:B------:R-:W-:Y:S02]  /*1bc0*/  FSEL R64, R64, -INF , P1 ;  /* 0xff80000040407808 */ /* 0x000fe40000800000 */
[----:B------:R-:W-:Y:S02]  /*1bd0*/  FMNMX R18, R48, R13, !PT ;  /* 0x0000000d30127209 */ /* 0x000fe40007800000 */
[----:B------:R-:W-:Y:S02]  /*1be0*/  FSEL R70, R70, -INF , P1 ;  /* 0xff80000046467808 */ /* 0x000fe40000800000 */
[----:B------:R-:W-:Y:S02]  /*1bf0*/  ISETP.GE.AND P1, PT, R3, R14, PT ;  /* 0x0000000e0300720c */ /* 0x000fe40003f26270 */
[----:B------:R-:W-:Y:S02]  /*1c00*/  IADD3 R14, R12, 0x69, RZ ;  /* 0x000000690c0e7810 */ /* 0x000fe40007ffe0ff */
        /* <DEDUP_REMOVED lines=9> */
[----:B------:R-:W-:Y:S01]  /*1ca0*/  ISETP.GE.AND P3, PT, R3, R14, PT ;  /* 0x0000000e0300720c */ /* 0x000fe20003f66270 */
[----:B------:R-:W-:Y:S01]  /*1cb0*/  VIADD R14, R12, 0x71 ;  /* 0x000000710c0e7836 */ /* 0x000fe20000000000 */
[----:B------:R-:W-:Y:S02]  /*1cc0*/  FMNMX R18, R56, R13, !PT ;  /* 0x0000000d38127209 */ /* 0x000fe40007800000 */
[----:B------:R-:W-:Y:S02]  /*1cd0*/  FSEL R69, R69, -INF , P4 ;  /* 0xff80000045457808 */ /* 0x000fe40002000000 */
[----:B------:R-:W-:Y:S02]  /*1ce0*/  FSEL R75, R75, -INF , P4 ;  /* 0xff8000004b4b7808 */ /* 0x000fe40002000000 */
[----:B------:R-:W-:-:S02]  /*1cf0*/  ISETP.GE.AND P4, PT, R3, R14, PT ;  /* 0x0000000e0300720c */ /* 0x000fc40003f86270 */
[----:B------:R-:W-:Y:S02]  /*1d00*/  IADD3 R14, R12, 0x78, RZ ;  /* 0x000000780c0e7810 */ /* 0x000fe40007ffe0ff */
        /* <DEDUP_REMOVED lines=9> */
[----:B------:R-:W-:Y:S01]  /*1da0*/  ISETP.GE.AND P5, PT, R3, R14, PT ;  /* 0x0000000e0300720c */ /* 0x000fe20003fa6270 */
[----:B------:R-:W-:Y:S01]  /*1db0*/  VIADD R14, R12, 0x80 ;  /* 0x000000800c0e7836 */ /* 0x000fe20000000000 */
[----:B------:R-:W-:Y:S02]  /*1dc0*/  FMNMX R18, R64, R13, !PT ;  /* 0x0000000d40127209 */ /* 0x000fe40007800000 */
[----:B------:R-:W-:-:S02]  /*1dd0*/  FSEL R76, R76, -INF , P1 ;  /* 0xff8000004c4c7808 */ /* 0x000fc40000800000 */
[----:B------:R-:W-:Y:S02]  /*1de0*/  FSEL R82, R82, -INF , P1 ;  /* 0xff80000052527808 */ /* 0x000fe40000800000 */
[----:B------:R-:W-:Y:S02]  /*1df0*/  ISETP.GE.AND P1, PT, R3, R14, PT ;  /* 0x0000000e0300720c */ /* 0x000fe40003f26270 */
[----:B------:R-:W-:Y:S02]  /*1e00*/  FMNMX R13, R65, R18, !PT ;  /* 0x00000012410d7209 */ /* 0x000fe40007800000 */
[----:B------:R-:W-:Y:S02]  /*1e10*/  IADD3 R14, R12, 0x81, RZ ;  /* 0x000000810c0e7810 */ /* 0x000fe40007ffe0ff */
        /* <DEDUP_REMOVED lines=12> */
[----:B------:R-:W-:Y:S02]  /*1ee0*/  FSEL R87, R87, -INF , P4 ;  /* 0xff80000057577808 */ /* 0x000fe40002000000 */
[----:B------:R-:W-:Y:S02]  /*1ef0*/  FMNMX R13, R73, R18, !PT ;  /* 0x00000012490d7209 */ /* 0x000fe40007800000 */
        /* <DEDUP_REMOVED lines=10> */
[----:B------:R-:W-:Y:S01]  /*1fa0*/  ISETP.GE.AND P5, PT, R3, R14, PT ;  /* 0x0000000e0300720c */ /* 0x000fe20003fa6270 */
[----:B------:R-:W-:Y:S01]  /*1fb0*/  VIADD R14, R12, 0x98 ;  /* 0x000000980c0e7836 */ /* 0x000fe20000000000 */
[----:B------:R-:W-:Y:S02]  /*1fc0*/  FMNMX R18, R80, R13, !PT ;  /* 0x0000000d50127209 */ /* 0x000fe40007800000 */
[----:B------:R-:W-:Y:S02]  /*1fd0*/  FSEL R153, R88, -INF , P1 ;  /* 0xff80000058997808 */ /* 0x000fe40000800000 */
[----:B------:R-:W-:Y:S02]  /*1fe0*/  FMNMX R18, R81, R18, !PT ;  /* 0x0000001251127209 */ /* 0x000fe40007800000 */
[----:B------:R-:W-:Y:S02]  /*1ff0*/  FSEL R94, R94, -INF , P1 ;  /* 0xff8000005e5e7808 */ /* 0x000fe40000800000 */
[----:B------:R-:W-:-:S02]  /*2000*/  ISETP.GE.AND P1, PT, R3, R14, PT ;  /* 0x0000000e0300720c */ /* 0x000fc40003f26270 */
[C---:B------:R-:W-:Y:S02]  /*2010*/  IADD3 R14, R12.reuse, 0x99, RZ ;  /* 0x000000990c0e7810 */ /* 0x040fe40007ffe0ff */
        /* <DEDUP_REMOVED lines=9> */
[----:B------:R-:W-:Y:S01]  /*20b0*/  ISETP.GE.AND P3, PT, R3, R14, PT ;  /* 0x0000000e0300720c */ /* 0x000fe20003f66270 */
[----:B------:R-:W-:Y:S01]  /*20c0*/  VIADD R14, R12, 0xa1 ;  /* 0x000000a10c0e7836 */ /* 0x000fe20000000000 */
[----:B------:R-:W-:Y:S02]  /*20d0*/  FMNMX R18, R154, R13, !PT ;  /* 0x0000000d9a127209 */ /* 0x000fe40007800000 */
[----:B------:R-:W-:-:S02]  /*20e0*/  FSEL R156, R93, -INF , P4 ;  /* 0xff8000005d9c7808 */ /* 0x000fc40002000000 */
[----:B------:R-:W-:Y:S02]  /*20f0*/  FSEL R99, R99, -INF , P4 ;  /* 0xff80000063637808 */ /* 0x000fe40002000000 */
        /* <DEDUP_REMOVED lines=11> */
[----:B------:R-:W-:Y:S01]  /*21b0*/  ISETP.GE.AND P5, PT, R3, R14, PT ;  /* 0x0000000e0300720c */ /* 0x000fe20003fa6270 */
[----:B------:R-:W-:Y:S01]  /*21c0*/  VIADD R14, R12, 0xb0 ;  /* 0x000000b00c0e7836 */ /* 0x000fe20000000000 */
[----:B------:R-:W-:-:S02]  /*21d0*/  FSEL R159, R100, -INF , P1 ;  /* 0xff800000649f7808 */ /* 0x000fc40000800000 */
[----:B------:R-:W-:Y:S02]  /*21e0*/  FMNMX R18, R158, R13, !PT ;  /* 0x0000000d9e127209 */ /* 0x000fe40007800000 */
[----:B------:R-:W-:Y:S02]  /*21f0*/  FSEL R106, R106, -INF , P1 ;  /* 0xff8000006a6a7808 */ /* 0x000fe40000800000 */
[----:B------:R-:W-:Y:S02]  /*2200*/  ISETP.GE.AND P1, PT, R3, R14, PT ;  /* 0x0000000e0300720c */ /* 0x000fe40003f26270 */
[----:B------:R-:W-:Y:S02]  /*2210*/  FSEL R101, R101, -INF , P2 ;  /* 0xff80000065657808 */ /* 0x000fe40001000000 */
[----:B------:R-:W-:Y:S02]  /*2220*/  FMNMX R18, R159, R18, !PT ;  /* 0x000000129f127209 */ /* 0x000fe40007800000 */
[----:B------:R-:W-:-:S02]  /*2230*/  IADD3 R14, R12, 0xb1, RZ ;  /* 0x000000b10c0e7810 */ /* 0x000fc40007ffe0ff */
[----:B------:R-:W-:Y:S02]  /*2240*/  FSEL R107, R107, -INF , P2 ;  /* 0xff8000006b6b7808 */ /* 0x000fe40001000000 */
[----:B------:R-:W-:Y:S02]  /*2250*/  FSEL R104, R104, -INF , P3 ;  /* 0xff80000068687808 */ /* 0x000fe40001800000 */
[----:B------:R-:W-:Y:S02]  /*2260*/  FMNMX R13, R101, R18, !PT ;  /* 0x00000012650d7209 */ /* 0x000fe40007800000 */
[----:B------:R-:W-:Y:S01]  /*2270*/  ISETP.GE.AND P2, PT, R3, R14, PT ;  /* 0x0000000e0300720c */ /* 0x000fe20003f46270 */
[----:B------:R-:W-:Y:S01]  /*2280*/  VIADD R14, R12, 0xb8 ;  /* 0x000000b80c0e7836 */ /* 0x000fe20000000000 */
[----:B------:R-:W-:Y:S02]  /*2290*/  FSEL R105, R105, -INF , P4 ;  /* 0xff80000069697808 */ /* 0x000fe40002000000 */
[----:B------:R-:W-:-:S02]  /*22a0*/  FMNMX R18, R104, R13, !PT ;  /* 0x0000000d68127209 */ /* 0x000fc40007800000 */
[----:B------:R-:W-:Y:S02]  /*22b0*/  FSEL R110, R110, -INF , P3 ;  /* 0xff8000006e6e7808 */ /* 0x000fe40001800000 */
[----:B------:R-:W-:Y:S01]  /*22c0*/  ISETP.GE.AND P3, PT, R3, R14, PT ;  /* 0x0000000e0300720c */ /* 0x000fe20003f66270 */
[----:B------:R-:W-:Y:S01]  /*22d0*/  VIADD R14, R12, 0xb9 ;  /* 0x000000b90c0e7836 */ /* 0x000fe20000000000 */
[----:B------:R-:W-:Y:S02]  /*22e0*/  FSEL R108, R108, -INF , P6 ;  /* 0xff8000006c6c7808 */ /* 0x000fe40003000000 */
[----:B------:R-:W-:Y:S02]  /*22f0*/  FMNMX R13, R105, R18, !PT ;  /* 0x00000012690d7209 */ /* 0x000fe40007800000 */
[----:B------:R-:W-:Y:S02]  /*2300*/  FSEL R111, R111, -INF , P4 ;  /* 0xff8000006f6f7808 */ /* 0x000fe40002000000 */
[----:B------:R-:W-:-:S02]  /*2310*/  FSEL R109, R109, -INF , P5 ;  /* 0xff8000006d6d7808 */ /* 0x000fc40002800000 */
[----:B------:R-:W-:Y:S02]  /*2320*/  FMNMX R18, R108, R13, !PT ;  /* 0x0000000d6c127209 */ /* 0x000fe40007800000 */
[----:B------:R-:W-:Y:S02]  /*2330*/  ISETP.GE.AND P4, PT, R3, R14, PT ;  /* 0x0000000e0300720c */ /* 0x000fe40003f86270 */
[----:B------:R-:W-:Y:S02]  /*2340*/  IADD3 R14, R12, 0xc0, RZ ;  /* 0x000000c00c0e7810 */ /* 0x000fe40007ffe0ff */
[----:B------:R-:W-:Y:S02]  /*2350*/  FSEL R112, R112, -INF , P1 ;  /* 0xff80000070707808 */ /* 0x000fe40000800000 */
[----:B------:R-:W-:Y:S02]  /*2360*/  FMNMX R13, R109, R18, !PT ;  /* 0x000000126d0d7209 */ /* 0x000fe40007800000 */
[----:B------:R-:W-:-:S02]  /*2370*/  FSEL R114, R114, -INF , P6 ;  /* 0xff80000072727808 */ /* 0x000fc40003000000 */
[----:B------:R-:W-:Y:S01]  /*2380*/  ISETP.GE.AND P6, PT, R3, R14, PT ;  /* 0x0000000e0300720c */ /* 0x000fe20003fc6270 */
[----:B------:R-:W-:Y:S01]  /*2390*/  VIADD R14, R12, 0xc1 ;  /* 0x000000c10c0e7836 */ /* 0x000fe20000000000 */
[----:B------:R-:W-:Y:S02]  /*23a0*/  FSEL R113, R113, -INF , P2 ;  /* 0xff80000071717808 */ /* 0x000fe40001000000 */
[----:B------:R-:W-:Y:S02]  /*23b0*/  FMNMX R18, R112, R13, !PT ;  /* 0x0000000d70127209 */ /* 0x000fe40007800000 */
[----:B------:R-:W-:Y:S02]  /*23c0*/  FSEL R115, R115, -INF , P5 ;  /* 0xff80000073737808 */ /* 0x000fe40002800000 */
[----:B------:R-:W-:Y:S01]  /*23d0*/  ISETP.GE.AND P5, PT, R3, R14, PT ;  /* 0x0000000e0300720c */ /* 0x000fe20003fa6270 */
[----:B------:R-:W-:Y:S01]  /*23e0*/  VIADD R14, R12, 0xc8 ;  /* 0x000000c80c0e7836 */ /* 0x000fe20000000000 */
[----:B------:R-:W-:-:S02]  /*23f0*/  FSEL R116, R116, -INF , P3 ;  /* 0xff80000074747808 */ /* 0x000fc40001800000 */
[----:B------:R-:W-:Y:S01]  /*2400*/  FMNMX R13, R113, R18, !PT ;  /* 0x00000012710d7209 */ /* 0x000fe20007800000 */
[----:B------:R-:W-:Y:S01]  /*2410*/  VIADD R18, R12, 0xd9 ;  /* 0x000000d90c127836 */ /* 0x000fe20000000000 */
[----:B------:R-:W-:Y:S02]  /*2420*/  FSEL R117, R117, -INF , P4 ;  /* 0xff80000075757808 */ /* 0x000fe40002000000 */
[----:B------:R-:W-:Y:S02]  /*2430*/  FMNMX R22, R116, R13, !PT ;  /* 0x0000000d74167209 */ /* 0x000fe40007800000 */
[----:B------:R-:W-:Y:S02]  /*2440*/  FSEL R118, R118, -INF , P1 ;  /* 0xff80000076767808 */ /* 0x000fe40000800000 */
[----:B------:R-:W-:Y:S02]  /*2450*/  ISETP.GE.AND P1, PT, R3, R14, PT ;  /* 0x0000000e0300720c */ /* 0x000fe40003f26270 */
[----:B------:R-:W-:-:S02]  /*2460*/  IADD3 R14, R12, 0xc9, RZ ;  /* 0x000000c90c0e7810 */ /* 0x000fc40007ffe0ff */
[----:B------:R-:W-:Y:S02]  /*2470*/  FSEL R120, R120, -INF , P6 ;  /* 0xff80000078787808 */ /* 0x000fe40003000000 */
[----:B------:R-:W-:Y:S02]  /*2480*/  FMNMX R13, R117, R22, !PT ;  /* 0x00000016750d7209 */ /* 0x000fe40007800000 */
[----:B------:R-:W-:Y:S02]  /*2490*/  FSEL R119, R119, -INF , P2 ;  /* 0xff80000077777808 */ /* 0x000fe40001000000 */
[----:B------:R-:W-:Y:S01]  /*24a0*/  ISETP.GE.AND P2, PT, R3, R14, PT ;  /* 0x0000000e0300720c */ /* 0x000fe20003f46270 */
[C---:B------:R-:W-:Y:S01]  /*24b0*/  VIADD R14, R12.reuse, 0xd0 ;  /* 0x000000d00c0e7836 */ /* 0x040fe20000000000 */
[----:B------:R-:W-:Y:S02]  /*24c0*/  FSEL R121, R121, -INF , P5 ;  /* 0xff80000079797808 */ /* 0x000fe40002800000 */
[----:B------:R-:W-:Y:S01]  /*24d0*/  ISETP.GE.AND P0, PT, R3, R18, PT ;  /* 0x000000120300720c */ /* 0x000fe20003f06270 */
[----:B------:R-:W-:Y:S01]  /*24e0*/  VIADD R18, R12, 0xe0 ;  /* 0x000000e00c127836 */ /* 0x000fe20000000000 */
[----:B------:R-:W-:-:S02]  /*24f0*/  FMNMX R22, R120, R13, !PT ;  /* 0x0000000d78167209 */ /* 0x000fc40007800000 */
[----:B------:R-:W-:Y:S02]  /*2500*/  FSEL R122, R122, -INF , P3 ;  /* 0xff8000007a7a7808 */ /* 0x000fe40001800000 */
[----:B------:R-:W-:Y:S02]  /*2510*/  FSEL R124, R124, -INF , P1 ;  /* 0xff8000007c7c7808 */ /* 0x000fe40000800000 */
[----:B------:R-:W-:Y:S02]  /*2520*/  FMNMX R13, R121, R22, !PT ;  /* 0x00000016790d7209 */ /* 0x000fe40007800000 */
[C---:B------:R-:W-:Y:S01]  /*2530*/  ISETP.GE.AND P3, PT, R3.reuse, R14, PT ;  /* 0x0000000e0300720c */ /* 0x040fe20003f66270 */
[----:B------:R-:W-:Y:S01]  /*2540*/  VIADD R14, R12, 0xd1 ;  /* 0x000000d10c0e7836 */ /* 0x000fe20000000000 */
[----:B------:R-:W-:Y:S02]  /*2550*/  FSEL R130, R130, -INF , P1 ;  /* 0xff80000082827808 */ /* 0x000fe40000800000 */
[----:B------:R-:W-:-:S02]  /*2560*/  ISETP.GE.AND P1, PT, R3, R18, PT ;  /* 0x000000120300720c */ /* 0x000fc40003f26270 */
[----:B------:R-:W-:Y:S02]  /*2570*/  IADD3 R18, R12, 0xe1, RZ ;  /* 0x000000e10c127810 */ /* 0x000fe40007ffe0ff */
[----:B------:R-:W-:Y:S02]  /*2580*/  FSEL R125, R125, -INF , P2 ;  /* 0xff8000007d7d7808 */ /* 0x000fe40001000000 */
[----:B------:R-:W-:Y:S02]  /*2590*/  FMNMX R22, R124, R13, !PT ;  /* 0x0000000d7c167209 */ /* 0x000fe40007800000 */
[----:B------:R-:W-:Y:S02]  /*25a0*/  FSEL R123, R123, -INF , P4 ;  /* 0xff8000007b7b7808 */ /* 0x000fe40002000000 */
[----:B------:R-:W-:Y:S02]  /*25b0*/  FSEL R131, R131, -INF , P2 ;  /* 0xff80000083837808 */ /* 0x000fe40001000000 */
[----:B------:R-:W-:-:S02]  /*25c0*/  ISETP.GE.AND P4, PT, R3, R14, PT ;  /* 0x0000000e0300720c */ /* 0x000fc40003f86270 */
[----:B------:R-:W-:Y:S01]  /*25d0*/  ISETP.GE.AND P2, PT, R3, R18, PT ;  /* 0x000000120300720c */ /* 0x000fe20003f46270 */
[C---:B------:R-:W-:Y:S01]  /*25e0*/  VIADD R18, R12.reuse, 0xe8 ;  /* 0x000000e80c127836 */ /* 0x040fe20000000000 */
[----:B------:R-:W-:Y:S02]  /*25f0*/  IADD3 R14, R12, 0xd8, RZ ;  /* 0x000000d80c0e7810 */ /* 0x000fe40007ffe0ff */
[----:B------:R-:W-:Y:S02]  /*2600*/  FSEL R128, R128, -INF , P3 ;  /* 0xff80000080807808 */ /* 0x000fe40001800000 */
[----:B------:R-:W-:Y:S02]  /*2610*/  FMNMX R13, R125, R22, !PT ;  /* 0x000000167d0d7209 */ /* 0x000fe40007800000 */
[----:B------:R-:W-:Y:S02]  /*2620*/  FSEL R126, R126, -INF , P6 ;  /* 0xff8000007e7e7808 */ /* 0x000fe40003000000 */
[----:B------:R-:W-:-:S02]  /*2630*/  ISETP.GE.AND P6, PT, R3, R14, PT ;  /* 0x0000000e0300720c */ /* 0x000fc40003fc6270 */
        /* <DEDUP_REMOVED lines=8> */
[----:B------:R-:W-:Y:S02]  /*26c0*/  ISETP.GE.AND P4, PT, R3, R18, PT ;  /* 0x000000120300720c */ /* 0x000fe40003f86270 */
[----:B------:R-:W-:Y:S02]  /*26d0*/  FSEL R133, R133, -INF , P0 ;  /* 0xff80000085857808 */ /* 0x000fe40000000000 */
[----:B------:R-:W-:Y:S02]  /*26e0*/  FMNMX R22, R132, R13, !PT ;  /* 0x0000000d84167209 */ /* 0x000fe40007800000 */
[----:B------:R-:W-:Y:S02]  /*26f0*/  IADD3 R18, R12, 0xf9, RZ ;  /* 0x000000f90c127810 */ /* 0x000fe40007ffe0ff */
[----:B------:R-:W-:-:S02]  /*2700*/  FSEL R148, R148, -INF , P4 ;  /* 0xff80000094947808 */ /* 0x000fc40002000000 */
[----:B------:R-:W-:Y:S02]  /*2710*/  FSEL R160, R136, -INF , P1 ;  /* 0xff80000088a07808 */ /* 0x000fe40000800000 */
[----:B------:R-:W-:Y:S02]  /*2720*/  FMNMX R13, R133, R22, !PT ;  /* 0x00000016850d7209 */ /* 0x000fe40007800000 */
[----:B------:R-:W-:Y:S01]  /*2730*/  ISETP.GE.AND P4, PT, R3, R18, PT ;  /* 0x000000120300720c */ /* 0x000fe20003f86270 */
[----:B------:R-:W-:Y:S01]  /*2740*/  VIADD R18, R12, 0xe9 ;  /* 0x000000e90c127836 */ /* 0x000fe20000000000 */
        /* <DEDUP_REMOVED lines=8> */
[----:B------:R-:W-:Y:S02]  /*27d0*/  IADD3 R22, R12, 0xf1, RZ ;  /* 0x000000f10c167810 */ /* 0x000fe40007ffe0ff */
[----:B------:R-:W-:-:S02]  /*27e0*/  FSEL R141, R141, -INF , P4 ;  /* 0xff8000008d8d7808 */ /* 0x000fc40002000000 */
[----:B------:R-:W-:Y:S02]  /*27f0*/  FMNMX R72, R140, R13, !PT ;  /* 0x0000000d8c487209 */ /* 0x000fe40007800000 */
[----:B------:R-:W-:Y:S02]  /*2800*/  ISETP.GE.AND P5, PT, R3, R18, PT ;  /* 0x000000120300720c */ /* 0x000fe40003fa6270 */
[----:B------:R-:W-:Y:S02]  /*2810*/  FMNMX R13, R141, R72, !PT ;  /* 0x000000488d0d7209 */ /* 0x000fe40007800000 */
[----:B------:R-:W-:Y:S02]  /*2820*/  FSEL R144, R144, -INF , P5 ;  /* 0xff80000090907808 */ /* 0x000fe40002800000 */
[----:B------:R-:W-:Y:S02]  /*2830*/  ISETP.GE.AND P6, PT, R3, R22, PT ;  /* 0x000000160300720c */ /* 0x000fe40003fc6270 */
[----:B------:R-:W-:-:S02]  /*2840*/  FMNMX R18, R144, R13, !PT ;  /* 0x0000000d90127209 */ /* 0x000fc40007800000 */
[----:B------:R-:W-:Y:S02]  /*2850*/  FSEL R145, R145, -INF , P6 ;  /* 0xff80000091917808 */ /* 0x000fe40003000000 */
[----:B------:R-:W-:Y:S02]  /*2860*/  P2R R21, PR, RZ, 0x2 ;  /* 0x00000002ff157803 */ /* 0x000fe40000000000 */
[----:B------:R-:W-:Y:S02]  /*2870*/  FMNMX R13, R145, R18, !PT ;  /* 0x00000012910d7209 */ /* 0x000fe40007800000 */
[----:B------:R-:W-:Y:S02]  /*2880*/  FSEL R146, R146, -INF , P3 ;  /* 0xff80000092927808 */ /* 0x000fe40001800000 */
[----:B------:R-:W-:Y:S02]  /*2890*/  FMNMX R18, R148, R13, !PT ;  /* 0x0000000d94127209 */ /* 0x000fe40007800000 */
[----:B------:R-:W-:-:S02]  /*28a0*/  FSEL R143, R143, -INF , P2 ;  /* 0xff8000008f8f7808 */ /* 0x000fc40001000000 */
[----:B------:R-:W-:Y:S02]  /*28b0*/  FMNMX R13, R149, R18, !PT ;  /* 0x00000012950d7209 */ /* 0x000fe40007800000 */
[----:B------:R-:W-:Y:S02]  /*28c0*/  FSEL R147, R147, -INF , P4 ;  /* 0xff80000093937808 */ /* 0x000fe40002000000 */
[----:B------:R-:W-:Y:S01]  /*28d0*/  P2R R23, PR, RZ, 0x1 ;  /* 0x00000001ff177803 */ /* 0x000fe20000000000 */
[----:B------:R-:W1:Y:S01]  /*28e0*/  SHFL.BFLY PT, R18, R13, 0x1, 0x1f ;  /* 0x0c201f000d127f89 */ /* 0x000e6200000e0000 */
[----:B------:R-:W-:Y:S02]  /*28f0*/  ISETP.GE.AND P0, PT, R3, R14, PT ;  /* 0x0000000e0300720c */ /* 0x000fe40003f06270 */
[----:B------:R-:W-:Y:S02]  /*2900*/  FSEL R151, R151, -INF , P6 ;  /* 0xff80000097977808 */ /* 0x000fe40003000000 */
[----:B------:R-:W-:-:S02]  /*2910*/  FSEL R138, R138, -INF , P0 ;  /* 0xff8000008a8a7808 */ /* 0x000fc40000000000 */
[----:B------:R-:W-:Y:S02]  /*2920*/  ISETP.NE.AND P0, PT, R23, RZ, PT ;  /* 0x000000ff1700720c */ /* 0x000fe40003f05270 */
[----:B------:R-:W-:Y:S02]  /*2930*/  FSEL R150, R150, -INF , P5 ;  /* 0xff80000096967808 */ /* 0x000fe40002800000 */
[----:B------:R-:W-:Y:S02]  /*2940*/  FSEL R139, R139, -INF , P0 ;  /* 0xff8000008b8b7808 */ /* 0x000fe40000000000 */
[----:B------:R-:W-:Y:S01]  /*2950*/  ISETP.NE.AND P0, PT, R11, RZ, PT ;  /* 0x000000ff0b00720c */ /* 0x000fe20003f05270 */
[----:B------:R-:W-:Y:S01]  /*2960*/  VIADD R11, R3, 0x8 ;  /* 0x00000008030b7836 */ /* 0x000fe20000000000 */
[----:B-1----:R-:W-:-:S05]  /*2970*/  FMNMX R17, R13, R18, !PT ;  /* 0x000000120d117209 */ /* 0x002fca0007800000 */
[----:B------:R-:W1:Y:S02]  /*2980*/  SHFL.BFLY PT, R18, R17, 0x2, 0x1f ;  /* 0x0c401f0011127f89 */ /* 0x000e6400000e0000 */
[----:B-1----:R-:W-:-:S04]  /*2990*/  FMNMX R18, R17, R18, !PT ;  /* 0x0000001211127209 */ /* 0x002fc80007800000 */
[----:B------:R-:W-:-:S04]  /*29a0*/  FSETP.NEU.AND P1, PT, R18, -INF , PT ;  /* 0xff8000001200780b */ /* 0x000fc80003f2d000 */
[----:B------:R-:W-:Y:S02]  /*29b0*/  FSEL R162, R18, RZ, P1 ;  /* 0x000000ff12a27208 */ /* 0x000fe40000800000 */
[----:B------:R-:W-:-:S03]  /*29c0*/  ISETP.NE.AND P1, PT, R21, RZ, PT ;  /* 0x000000ff1500720c */ /* 0x000fc60003f25270 */
[----:B------:R-:W-:Y:S01]  /*29d0*/  FMUL R162, R162, UR6 ;  /* 0x00000006a2a27c20 */ /* 0x000fe20008400000 */
[----:B------:R-:W-:-:S03]  /*29e0*/  FSEL R142, R142, -INF , P1 ;  /* 0xff8000008e8e7808 */ /* 0x000fc60000800000 */
[--C-:B------:R-:W-:Y:S01]  /*29f0*/  FFMA R24, R24, UR6, -R162.reuse ;  /* 0x0000000618187c23 */ /* 0x100fe200080008a2 */
[--C-:B------:R-:W-:Y:S01]  /*2a00*/  FFMA R13, R25, UR6, -R162.reuse ;  /* 0x00000006190d7c23 */ /* 0x100fe200080008a2 */
[--C-:B------:R-:W-:Y:S01]  /*2a10*/  FFMA R25, R29, UR6, -R162.reuse ;  /* 0x000000061d197c23 */ /* 0x100fe200080008a2 */
[--C-:B------:R-:W-:Y:S01]  /*2a20*/  FFMA R29, R32, UR6, -R162.reuse ;  /* 0x00000006201d7c23 */ /* 0x100fe200080008a2 */
[--C-:B------:R-:W-:Y:S01]  /*2a30*/  FFMA R32, R33, UR6, -R162.reuse ;  /* 0x0000000621207c23 */ /* 0x100fe200080008a2 */
[----:B------:R-:W-:Y:S01]  /*2a40*/  FSETP.GEU.AND P1, PT, R24, -126, PT ;  /* 0xc2fc00001800780b */ /* 0x000fe20003f2e000 */
[--C-:B------:R-:W-:Y:S01]  /*2a50*/  FFMA R33, R36, UR6, -R162.reuse ;  /* 0x0000000624217c23 */ /* 0x100fe200080008a2 */
[--C-:B------:R-:W-:Y:S01]  /*2a60*/  FFMA R22, R28, UR6, -R162.reuse ;  /* 0x000000061c167c23 */ /* 0x100fe200080008a2 */
[--C-:B------:R-:W-:Y:S01]  /*2a70*/  FFMA R36, R48, UR6, -R162.reuse ;  /* 0x0000000630247c23 */ /* 0x100fe200080008a2 */
[----:B------:R-:W-:Y:S01]  /*2a80*/  FSETP.GEU.AND P2, PT, R13, -126, PT ;  /* 0xc2fc00000d00780b */ /* 0x000fe20003f4e000 */
        /* <DEDUP_REMOVED lines=8> */
[----:B------:R-:W-:Y:S01]  /*2b10*/  @!P1 FMUL R24, R24, 0.5 ;  /* 0x3f00000018189820 */ /* 0x000fe20000400000 */
[--C-:B------:R-:W-:Y:S01]  /*2b20*/  FFMA R44, R45, UR6, -R162.reuse ;  /* 0x000000062d2c7c23 */ /* 0x100fe200080008a2 */
[--C-:B------:R-:W-:Y:S01]  /*2b30*/  FFMA R14, R52, UR6, -R162.reuse ;  /* 0x00000006340e7c23 */ /* 0x100fe200080008a2 */
[--C-:B------:R-:W-:Y:S01]  /*2b40*/  FFMA R17, R53, UR6, -R162.reuse ;  /* 0x0000000635117c23 */ /* 0x100fe200080008a2 */
[----:B------:R-:W-:Y:S01]  /*2b50*/  @!P2 FMUL R13, R13, 0.5 ;  /* 0x3f0000000d0da820 */ /* 0x000fe20000400000 */
[--C-:B------:R-:W-:Y:S01]  /*2b60*/  FFMA R53, R15, UR6, -R162.reuse ;  /* 0x000000060f357c23 */ /* 0x100fe200080008a2 */
[----:B------:R-:W1:Y:S01]  /*2b70*/  MUFU.EX2 R24, R24 ;  /* 0x0000001800187308 */ /* 0x000e620000000800 */
[----:B------:R-:W-:Y:S01]  /*2b80*/  @!P4 FMUL R25, R25, 0.5 ;  /* 0x3f0000001919c820 */ /* 0x000fe20000400000 */
[----:B------:R-:W-:Y:S01]  /*2b90*/  @!P3 FMUL R22, R22, 0.5 ;  /* 0x3f0000001616b820 */ /* 0x000fe20000400000 */
[--C-:B------:R-:W-:Y:S01]  /*2ba0*/  FFMA R61, R61, UR6, -R162.reuse ;  /* 0x000000063d3d7c23 */ /* 0x100fe200080008a2 */
[----:B------:R-:W-:Y:S01]  /*2bb0*/  @!P6 FMUL R32, R32, 0.5 ;  /* 0x3f0000002020e820 */ /* 0x000fe20000400000 */
[--C-:B------:R-:W-:Y:S01]  /*2bc0*/  FFMA R41, R57, UR6, -R162.reuse ;  /* 0x0000000639297c23 */ /* 0x100fe200080008a2 */
[----:B------:R-:W-:Y:S01]  /*2bd0*/  @!P5 FMUL R29, R29, 0.5 ;  /* 0x3f0000001d1dd820 */ /* 0x000fe20000400000 */
[--C-:B------:R-:W-:Y:S01]  /*2be0*/  FFMA R40, R56, UR6, -R162.reuse ;  /* 0x0000000638287c23 */ /* 0x100fe200080008a2 */
[----:B------:R-:W2:Y:S01]  /*2bf0*/  MUFU.EX2 R22, R22 ;  /* 0x0000001600167308 */ /* 0x000ea20000000800 */
[--C-:B------:R-:W-:Y:S01]  /*2c00*/  FFMA R64, R64, UR6, -R162.reuse ;  /* 0x0000000640407c23 */ /* 0x100fe200080008a2 */
[--C-:B------:R-:W-:Y:S01]  /*2c10*/  FFMA R60, R60, UR6, -R162.reuse ;  /* 0x000000063c3c7c23 */ /* 0x100fe200080008a2 */
[--C-:B------:R-:W-:Y:S01]  /*2c20*/  FFMA R65, R65, UR6, -R162.reuse ;  /* 0x0000000641417c23 */ /* 0x100fe200080008a2 */
[--C-:B------:R-:W-:Y:S01]  /*2c30*/  FFMA R73, R73, UR6, -R162.reuse ;  /* 0x0000000649497c23 */ /* 0x100fe200080008a2 */
[--C-:B------:R-:W-:Y:S01]  /*2c40*/  FFMA R69, R69, UR6, -R162.reuse ;  /* 0x0000000645457c23 */ /* 0x100fe200080008a2 */
[--C-:B------:R-:W-:Y:S01]  /*2c50*/  FFMA R68, R68, UR6, -R162.reuse ;  /* 0x0000000644447c23 */ /* 0x100fe200080008a2 */
[--C-:B------:R-:W-:Y:S01]  /*2c60*/  FFMA R76, R76, UR6, -R162.reuse ;  /* 0x000000064c4c7c23 */ /* 0x100fe200080008a2 */
[----:B------:R-:W3:Y:S01]  /*2c70*/  MUFU.EX2 R13, R13 ;  /* 0x0000000d000d7308 */ /* 0x000ee20000000800 */
[----:B-1----:R-:W-:Y:S01]  /*2c80*/  @!P1 FMUL R24, R24, R24 ;  /* 0x0000001818189220 */ /* 0x002fe20000400000 */
[----:B------:R-:W-:Y:S01]  /*2c90*/  FSETP.GEU.AND P1, PT, R33, -126, PT ;  /* 0xc2fc00002100780b */ /* 0x000fe20003f2e000 */
[--C-:B------:R-:W-:Y:S01]  /*2ca0*/  FFMA R77, R77, UR6, -R162.reuse ;  /* 0x000000064d4d7c23 */ /* 0x100fe200080008a2 */
[--C-:B------:R-:W-:Y:S01]  /*2cb0*/  FFMA R97, R152, UR6, -R162.reuse ;  /* 0x0000000698617c23 */ /* 0x100fe200080008a2 */
[--C-:B------:R-:W-:Y:S01]  /*2cc0*/  FFMA R81, R81, UR6, -R162.reuse ;  /* 0x0000000651517c23 */ /* 0x100fe200080008a2 */
[--C-:B------:R-:W-:Y:S01]  /*2cd0*/  FFMA R80, R80, UR6, -R162.reuse ;  /* 0x0000000650507c23 */ /* 0x100fe200080008a2 */
[--C-:B------:R-:W-:Y:S01]  /*2ce0*/  FFMA R57, R153, UR6, -R162.reuse ;  /* 0x0000000699397c23 */ /* 0x100fe200080008a2 */
[----:B------:R-:W1:Y:S01]  /*2cf0*/  MUFU.EX2 R25, R25 ;  /* 0x0000001900197308 */ /* 0x000e620000000800 */
[----:B--2---:R-:W-:Y:S01]  /*2d00*/  @!P3 FMUL R22, R22, R22 ;  /* 0x000000161616b220 */ /* 0x004fe20000400000 */
[----:B------:R-:W-:Y:S01]  /*2d10*/  FSETP.GEU.AND P3, PT, R28, -126, PT ;  /* 0xc2fc00001c00780b */ /* 0x000fe20003f6e000 */
[--C-:B------:R-:W-:Y:S01]  /*2d20*/  FFMA R19, R19, UR6, -R162.reuse ;  /* 0x0000000613137c23 */ /* 0x100fe200080008a2 */
[--C-:B------:R-:W-:Y:S01]  /*2d30*/  FFMA R96, R154, UR6, -R162.reuse ;  /* 0x000000069a607c23 */ /* 0x100fe200080008a2 */
[--C-:B------:R-:W-:Y:S01]  /*2d40*/  FFMA R158, R158, UR6, -R162.reuse ;  /* 0x000000069e9e7c23 */ /* 0x100fe200080008a2 */
[--C-:B------:R-:W-:Y:S01]  /*2d50*/  FFMA R100, R156, UR6, -R162.reuse ;  /* 0x000000069c647c23 */ /* 0x100fe200080008a2 */
[----:B------:R-:W-:Y:S01]  /*2d60*/  @!P1 FMUL R33, R33, 0.5 ;  /* 0x3f00000021219820 */ /* 0x000fe20000400000 */
[----:B------:R-:W2:Y:S01]  /*2d70*/  MUFU.EX2 R32, R32 ;  /* 0x0000002000207308 */ /* 0x000ea20000000800 */
[----:B---3--:R-:W-:Y:S01]  /*2d80*/  @!P2 FMUL R13, R13, R13 ;  /* 0x0000000d0d0da220 */ /* 0x008fe20000400000 */
[----:B------:R-:W-:Y:S01]  /*2d90*/  FSETP.GEU.AND P2, PT, R37, -126, PT ;  /* 0xc2fc00002500780b */ /* 0x000fe20003f4e000 */
[--C-:B------:R-:W-:Y:S01]  /*2da0*/  FFMA R159, R159, UR6, -R162.reuse ;  /* 0x000000069f9f7c23 */ /* 0x100fe200080008a2 */
[--C-:B------:R-:W-:Y:S01]  /*2db0*/  FFMA R157, R157, UR6, -R162.reuse ;  /* 0x000000069d9d7c23 */ /* 0x100fe200080008a2 */
[--C-:B------:R-:W-:Y:S01]  /*2dc0*/  FFMA R109, R109, UR6, -R162.reuse ;  /* 0x000000066d6d7c23 */ /* 0x100fe200080008a2 */
[--C-:B------:R-:W-:Y:S01]  /*2dd0*/  FFMA R108, R108, UR6, -R162.reuse ;  /* 0x000000066c6c7c23 */ /* 0x100fe200080008a2 */
[----:B------:R-:W-:Y:S01]  /*2de0*/  @!P3 FMUL R28, R28, 0.5 ;  /* 0x3f0000001c1cb820 */ /* 0x000fe20000400000 */
[----:B------:R-:W3:Y:S01]  /*2df0*/  MUFU.EX2 R33, R33 ;  /* 0x0000002100217308 */ /* 0x000ee20000000800 */
[----:B-1----:R-:W-:Y:S01]  /*2e00*/  @!P4 FMUL R25, R25, R25 ;  /* 0x000000191919c220 */ /* 0x002fe20000400000 */
[----:B------:R-:W-:Y:S01]  /*2e10*/  FSETP.GEU.AND P4, PT, R23, -126, PT ;  /* 0xc2fc00001700780b */ /* 0x000fe20003f8e000 */
[--C-:B------:R-:W-:Y:S01]  /*2e20*/  FFMA R113, R113, UR6, -R162.reuse ;  /* 0x0000000671717c23 */ /* 0x100fe200080008a2 */
[--C-:B------:R-:W-:Y:S01]  /*2e30*/  FFMA R128, R128, UR6, -R162.reuse ;  /* 0x0000000680807c23 */ /* 0x100fe200080008a2 */
[--C-:B------:R-:W-:Y:S01]  /*2e40*/  FFMA R132, R132, UR6, -R162.reuse ;  /* 0x0000000684847c23 */ /* 0x100fe200080008a2 */
[----:B------:R-:W-:Y:S01]  /*2e50*/  FFMA R144, R144, UR6, -R162 ;  /* 0x0000000690907c23 */ /* 0x000fe200080008a2 */
[----:B------:R-:W-:Y:S01]  /*2e60*/  @!P2 FMUL R37, R37, 0.5 ;  /* 0x3f0000002525a820 */ /* 0x000fe20000400000 */
[----:B------:R-:W1:Y:S01]  /*2e70*/  MUFU.EX2 R28, R28 ;  /* 0x0000001c001c7308 */ /* 0x000e620000000800 */
[----:B--2---:R-:W-:Y:S01]  /*2e80*/  @!P6 FMUL R32, R32, R32 ;  /* 0x000000202020e220 */ /* 0x004fe20000400000 */
[----:B------:R-:W-:-:S05]  /*2e90*/  FSETP.GEU.AND P6, PT, R44, -126, PT ;  /* 0xc2fc00002c00780b */ /* 0x000fca0003fce000 */
[----:B------:R-:W-:Y:S01]  /*2ea0*/  @!P4 FMUL R23, R23, 0.5 ;  /* 0x3f0000001717c820 */ /* 0x000fe20000400000 */
[----:B------:R-:W2:Y:S01]  /*2eb0*/  MUFU.EX2 R29, R29 ;  /* 0x0000001d001d7308 */ /* 0x000ea20000000800 */
[----:B---3--:R-:W-:Y:S01]  /*2ec0*/  @!P1 FMUL R33, R33, R33 ;  /* 0x0000002121219220 */ /* 0x008fe20000400000 */
[----:B------:R-:W-:-:S05]  /*2ed0*/  FSETP.GEU.AND P1, PT, R36, -126, PT ;  /* 0xc2fc00002400780b */ /* 0x000fca0003f2e000 */
[----:B------:R-:W-:Y:S01]  /*2ee0*/  @!P6 FMUL R44, R44, 0.5 ;  /* 0x3f0000002c2ce820 */ /* 0x000fe20000400000 */
[----:B------:R3:W4:Y:S01]  /*2ef0*/  MUFU.EX2 R136, R37 ;  /* 0x0000002500887308 */ /* 0x0007220000000800 */
[----:B-1----:R-:W-:Y:S01]  /*2f00*/  @!P3 FMUL R28, R28, R28 ;  /* 0x0000001c1c1cb220 */ /* 0x002fe20000400000 */
[----:B------:R-:W-:-:S05]  /*2f10*/  FSETP.GEU.AND P3, PT, R14, -126, PT ;  /* 0xc2fc00000e00780b */ /* 0x000fca0003f6e000 */
[----:B------:R-:W-:Y:S01]  /*2f20*/  @!P1 FMUL R36, R36, 0.5 ;  /* 0x3f00000024249820 */ /* 0x000fe20000400000 */
[----:B------:R-:W1:Y:S01]  /*2f30*/  MUFU.EX2 R23, R23 ;  /* 0x0000001700177308 */ /* 0x000e620000000800 */
[----:B---3--:R-:W-:Y:S01]  /*2f40*/  FFMA R37, R49, UR6, -R162 ;  /* 0x0000000631257c23 */ /* 0x008fe200080008a2 */
[----:B--2---:R-:W-:Y:S01]  /*2f50*/  @!P5 FMUL R29, R29, R29 ;  /* 0x0000001d1d1dd220 */ /* 0x004fe20000400000 */
[----:B------:R-:W-:-:S04]  /*2f60*/  FSETP.GEU.AND P5, PT, R21, -126, PT ;  /* 0xc2fc00001500780b */ /* 0x000fc80003fae000 */
[----:B------:R-:W-:Y:S01]  /*2f70*/  @!P3 FMUL R14, R14, 0.5 ;  /* 0x3f0000000e0eb820 */ /* 0x000fe20000400000 */
[----:B------:R-:W2:Y:S01]  /*2f80*/  MUFU.EX2 R36, R36 ;  /* 0x0000002400247308 */ /* 0x000ea20000000800 */
[----:B----4-:R-:W-:Y:S01]  /*2f90*/  @!P2 FMUL R136, R136, R136 ;  /* 0x000000888888a220 */ /* 0x010fe20000400000 */
[----:B------:R-:W-:-:S06]  /*2fa0*/  FSETP.GEU.AND P2, PT, R37, -126, PT ;  /* 0xc2fc00002500780b */ /* 0x000fcc0003f4e000 */
[----:B------:R-:W-:Y:S01]  /*2fb0*/  @!P5 FMUL R21, R21, 0.5 ;  /* 0x3f0000001515d820 */ /* 0x000fe20000400000 */
[----:B------:R-:W3:Y:S01]  /*2fc0*/  MUFU.EX2 R14, R14 ;  /* 0x0000000e000e7308 */ /* 0x000ee20000000800 */
[----:B-1----:R-:W-:Y:S01]  /*2fd0*/  @!P4 FMUL R23, R23, R23 ;  /* 0x000000171717c220 */ /* 0x002fe20000400000 */
[----:B------:R-:W-:-:S04]  /*2fe0*/  FSETP.GEU.AND P4, PT, R17, -126, PT ;  /* 0xc2fc00001100780b */ /* 0x000fc80003f8e000 */
[----:B------:R-:W-:Y:S01]  /*2ff0*/  @!P2 FMUL R37, R37, 0.5 ;  /* 0x3f0000002525a820 */ /* 0x000fe20000400000 */
[----:B--2---:R-:W-:Y:S01]  /*3000*/  @!P1 FMUL R36, R36, R36 ;  /* 0x0000002424249220 */ /* 0x004fe20000400000 */
[CC--:B------:R-:W-:Y:S01]  /*3010*/  ISETP.GE.AND P1, PT, R11.reuse, R12.reuse, PT ;  /* 0x0000000c0b00720c */ /* 0x0c0fe20003f26270 */
[----:B------:R-:W1:Y:S03]  /*3020*/  MUFU.EX2 R44, R44 ;  /* 0x0000002c002c7308 */ /* 0x000e660000000800 */
[----:B------:R-:W-:Y:S02]  /*3030*/  FSEL R26, R26, -INF , P1 ;  /* 0xff8000001a1a7808 */ /* 0x000fe40000800000 */
[----:B------:R-:W-:Y:S01]  /*3040*/  ISETP.GT.AND P1, PT, R11, R12, PT ;  /* 0x0000000c0b00720c */ /* 0x000fe20003f24270 */
[----:B------:R-:W-:Y:S01]  /*3050*/  @!P4 FMUL R17, R17, 0.5 ;  /* 0x3f0000001111c820 */ /* 0x000fe20000400000 */
[----:B---3--:R-:W-:Y:S01]  /*3060*/  @!P3 FMUL R14, R14, R14 ;  /* 0x0000000e0e0eb220 */ /* 0x008fe20000400000 */
[----:B------:R-:W2:Y:S01]  /*3070*/  MUFU.EX2 R21, R21 ;  /* 0x0000001500157308 */ /* 0x000ea20000000800 */
[----:B------:R-:W-:-:S02]  /*3080*/  FSEL R27, R27, -INF , P1 ;  /* 0xff8000001b1b7808 */ /* 0x000fc40000800000 */
[----:B------:R-:W-:Y:S02]  /*3090*/  FSETP.GEU.AND P3, PT, R61, -126, PT ;  /* 0xc2fc00003d00780b */ /* 0x000fe40003f6e000 */
[----:B------:R-:W-:Y:S02]  /*30a0*/  FMNMX R45, R26, R27, !PT ;  /* 0x0000001b1a2d7209 */ /* 0x000fe40007800000 */
[----:B------:R-:W-:Y:S01]  /*30b0*/  FSETP.GEU.AND P1, PT, R64, -126, PT ;  /* 0xc2fc00004000780b */ /* 0x000fe20003f2e000 */
[----:B------:R-:W3:Y:S01]  /*30c0*/  MUFU.EX2 R37, R37 ;  /* 0x0000002500257308 */ /* 0x000ee20000000800 */
[----:B------:R-:W-:Y:S01]  /*30d0*/  FMNMX R48, R30, R45, !PT ;  /* 0x0000002d1e307209 */ /* 0x000fe20007800000 */
[----:B-1----:R-:W-:Y:S01]  /*30e0*/  @!P6 FMUL R44, R44, R44 ;  /* 0x0000002c2c2ce220 */ /* 0x002fe20000400000 */
[----:B------:R-:W-:Y:S02]  /*30f0*/  FSETP.GEU.AND P6, PT, R41, -126, PT ;  /* 0xc2fc00002900780b */ /* 0x000fe40003fce000 */
[----:B------:R-:W-:-:S03]  /*3100*/  FMNMX R49, R31, R48, !PT ;  /* 0x000000301f317209 */ /* 0x000fc60007800000 */
[----:B------:R-:W1:Y:S01]  /*3110*/  MUFU.EX2 R17, R17 ;  /* 0x0000001100117308 */ /* 0x000e620000000800 */
[----:B------:R-:W-:Y:S01]  /*3120*/  FMNMX R48, R34, R49, !PT ;  /* 0x0000003122307209 */ /* 0x000fe20007800000 */
[----:B--2---:R-:W-:Y:S01]  /*3130*/  @!P5 FMUL R21, R21, R21 ;  /* 0x000000151515d220 */ /* 0x004fe20000400000 */
[----:B------:R-:W-:Y:S01]  /*3140*/  FSETP.GEU.AND P5, PT, R40, -126, PT ;  /* 0xc2fc00002800780b */ /* 0x000fe20003fae000 */
[----:B------:R-:W-:Y:S01]  /*3150*/  @!P3 FMUL R61, R61, 0.5 ;  /* 0x3f0000003d3db820 */ /* 0x000fe20000400000 */
[----:B------:R-:W-:Y:S01]  /*3160*/  FMNMX R49, R35, R48, !PT ;  /* 0x0000003023317209 */ /* 0x000fe20007800000 */
[----:B------:R-:W-:Y:S02]  /*3170*/  @!P1 FMUL R64, R64, 0.5 ;  /* 0x3f00000040409820 */ /* 0x000fe40000400000 */
[----:B------:R-:W-:Y:S01]  /*3180*/  @!P6 FMUL R41, R41, 0.5 ;  /* 0x3f0000002929e820 */ /* 0x000fe20000400000 */
[----:B------:R-:W-:Y:S01]  /*3190*/  FMNMX R48, R38, R49, !PT ;  /* 0x0000003126307209 */ /* 0x000fe20007800000 */
[----:B---3--:R-:W-:Y:S01]  /*31a0*/  @!P2 FMUL R37, R37, R37 ;  /* 0x000000252525a220 */ /* 0x008fe20000400000 */
[----:B------:R2:W3:Y:S01]  /*31b0*/  MUFU.EX2 R85, R61 ;  /* 0x0000003d00557308 */ /* 0x0004e20000000800 */
[----:B------:R-:W-:-:S02]  /*31c0*/  FSETP.GEU.AND P2, PT, R60, -126, PT ;  /* 0xc2fc00003c00780b */ /* 0x000fc40003f4e000 */
[----:B------:R-:W-:Y:S02]  /*31d0*/  FMNMX R15, R39, R48, !PT ;  /* 0x00000030270f7209 */ /* 0x000fe40007800000 */
[----:B------:R-:W-:Y:S01]  /*31e0*/  @!P5 FMUL R40, R40, 0.5 ;  /* 0x3f0000002828d820 */ /* 0x000fe20000400000 */
[----:B-1----:R-:W-:Y:S01]  /*31f0*/  @!P4 FMUL R17, R17, R17 ;  /* 0x000000111111c220 */ /* 0x002fe20000400000 */
[----:B------:R-:W-:Y:S01]  /*3200*/  FMNMX R48, R42, R15, !PT ;  /* 0x0000000f2a307209 */ /* 0x000fe20007800000 */
[----:B------:R-:W1:Y:S01]  /*3210*/  MUFU.EX2 R41, R41 ;  /* 0x0000002900297308 */ /* 0x000e620000000800 */
[----:B------:R-:W-:Y:S01]  /*3220*/  FSETP.GEU.AND P4, PT, R65, -126, PT ;  /* 0xc2fc00004100780b */ /* 0x000fe20003f8e000 */
[----:B--2---:R-:W-:Y:S01]  /*3230*/  FFMA R61, R155, UR6, -R162 ;  /* 0x000000069b3d7c23 */ /* 0x004fe200080008a2 */
[----:B------:R-:W-:-:S03]  /*3240*/  FMNMX R15, R43, R48, !PT ;  /* 0x000000302b0f7209 */ /* 0x000fc60007800000 */
[----:B------:R-:W-:Y:S01]  /*3250*/  @!P2 FMUL R60, R60, 0.5 ;  /* 0x3f0000003c3ca820 */ /* 0x000fe20000400000 */
[----:B------:R-:W-:Y:S01]  /*3260*/  FMNMX R48, R46, R15, !PT ;  /* 0x0000000f2e307209 */ /* 0x000fe20007800000 */
[----:B------:R-:W2:Y:S01]  /*3270*/  MUFU.EX2 R40, R40 ;  /* 0x0000002800287308 */ /* 0x000ea20000000800 */
[----:B---3--:R-:W-:Y:S01]  /*3280*/  @!P3 FMUL R85, R85, R85 ;  /* 0x000000555555b220 */ /* 0x008fe20000400000 */
[----:B------:R-:W-:Y:S02]  /*3290*/  FSETP.GEU.AND P3, PT, R73, -126, PT ;  /* 0xc2fc00004900780b */ /* 0x000fe40003f6e000 */
[----:B------:R-:W-:Y:S02]  /*32a0*/  FMNMX R15, R47, R48, !PT ;  /* 0x000000302f0f7209 */ /* 0x000fe40007800000 */
[----:B------:R-:W-:Y:S02]  /*32b0*/  @!P4 FMUL R65, R65, 0.5 ;  /* 0x3f0000004141c820 */ /* 0x000fe40000400000 */
[----:B------:R-:W-:Y:S01]  /*32c0*/  FMNMX R52, R50, R15, !PT ;  /* 0x0000000f32347209 */ /* 0x000fe20007800000 */
[----:B------:R-:W3:Y:S01]  /*32d0*/  MUFU.EX2 R45, R64 ;  /* 0x00000040002d7308 */ /* 0x000ee20000000800 */
[----:B-1----:R-:W-:Y:S01]  /*32e0*/  @!P6 FMUL R41, R41, R41 ;  /* 0x000000292929e220 */ /* 0x002fe20000400000 */
[----:B------:R-:W-:-:S02]  /*32f0*/  FSETP.GEU.AND P6, PT, R69, -126, PT ;  /* 0xc2fc00004500780b */ /* 0x000fc40003fce000 */
[----:B------:R-:W-:Y:S02]  /*3300*/  FMNMX R15, R51, R52, !PT ;  /* 0x00000034330f7209 */ /* 0x000fe40007800000 */
[----:B------:R-:W-:Y:S02]  /*3310*/  @!P3 FMUL R73, R73, 0.5 ;  /* 0x3f0000004949b820 */ /* 0x000fe40000400000 */
[----:B------:R-:W-:Y:S01]  /*3320*/  FMNMX R52, R54, R15, !PT ;  /* 0x0000000f36347209 */ /* 0x000fe20007800000 */
[----:B------:R-:W1:Y:S01]  /*3330*/  MUFU.EX2 R72, R60 ;  /* 0x0000003c00487308 */ /* 0x000e620000000800 */
[----:B--2---:R-:W-:Y:S01]  /*3340*/  @!P5 FMUL R40, R40, R40 ;  /* 0x000000282828d220 */ /* 0x004fe20000400000 */
[----:B------:R-:W-:Y:S02]  /*3350*/  FSETP.GEU.AND P5, PT, R68, -126, PT ;  /* 0xc2fc00004400780b */ /* 0x000fe40003fae000 */
[----:B------:R-:W-:Y:S02]  /*3360*/  FMNMX R15, R55, R52, !PT ;  /* 0x00000034370f7209 */ /* 0x000fe40007800000 */
[----:B------:R-:W-:-:S02]  /*3370*/  @!P6 FMUL R69, R69, 0.5 ;  /* 0x3f0000004545e820 */ /* 0x000fc40000400000 */
[----:B------:R-:W-:Y:S01]  /*3380*/  FMNMX R56, R58, R15, !PT ;  /* 0x0000000f3a387209 */ /* 0x000fe20007800000 */
[----:B---3--:R-:W-:Y:S01]  /*3390*/  @!P1 FMUL R45, R45, R45 ;  /* 0x0000002d2d2d9220 */ /* 0x008fe20000400000 */
[----:B------:R-:W-:Y:S01]  /*33a0*/  FSETP.GEU.AND P1, PT, R76, -126, PT ;  /* 0xc2fc00004c00780b */ /* 0x000fe20003f2e000 */
[----:B------:R2:W3:Y:S01]  /*33b0*/  MUFU.EX2 R84, R65 ;  /* 0x0000004100547308 */ /* 0x0004e20000000800 */
[----:B------:R-:W-:-:S03]  /*33c0*/  FMNMX R15, R59, R56, !PT ;  /* 0x000000383b0f7209 */ /* 0x000fc60007800000 */
[----:B------:R-:W-:Y:S01]  /*33d0*/  @!P5 FMUL R68, R68, 0.5 ;  /* 0x3f0000004444d820 */ /* 0x000fe20000400000 */
[----:B------:R-:W-:Y:S01]  /*33e0*/  FMNMX R56, R62, R15, !PT ;  /* 0x0000000f3e387209 */ /* 0x000fe20007800000 */
[----:B-1----:R-:W-:Y:S01]  /*33f0*/  @!P2 FMUL R72, R72, R72 ;  /* 0x000000484848a220 */ /* 0x002fe20000400000 */
[----:B------:R-:W-:Y:S01]  /*3400*/  FSETP.GEU.AND P2, PT, R53, -126, PT ;  /* 0xc2fc00003500780b */ /* 0x000fe20003f4e000 */
[----:B------:R1:W4:Y:S01]  /*3410*/  MUFU.EX2 R89, R73 ;  /* 0x0000004900597308 */ /* 0x0003220000000800 */
[----:B------:R-:W-:Y:S01]  /*3420*/  FMNMX R15, R63, R56, !PT ;  /* 0x000000383f0f7209 */ /* 0x000fe20007800000 */
[--C-:B--2---:R-:W-:Y:S01]  /*3430*/  FFMA R65, R104, UR6, -R162.reuse ;  /* 0x0000000668417c23 */ /* 0x104fe200080008a2 */
[----:B------:R-:W-:Y:S01]  /*3440*/  FFMA R104, R105, UR6, -R162 ;  /* 0x0000000669687c23 */ /* 0x000fe200080008a2 */
[----:B------:R-:W-:Y:S01]  /*3450*/  @!P1 FMUL R76, R76, 0.5 ;  /* 0x3f0000004c4c9820 */ /* 0x000fe20000400000 */
[----:B------:R-:W-:-:S03]  /*3460*/  FMNMX R56, R66, R15, !PT ;  /* 0x0000000f42387209 */ /* 0x000fc60007800000 */
[----:B------:R2:W5:Y:S01]  /*3470*/  MUFU.EX2 R88, R69 ;  /* 0x0000004500587308 */ /* 0x0005620000000800 */
[----:B------:R-:W-:Y:S01]  /*3480*/  FMNMX R15, R67, R56, !PT ;  /* 0x00000038430f7209 */ /* 0x000fe20007800000 */
[----:B---3--:R-:W-:Y:S01]  /*3490*/  @!P4 FMUL R84, R84, R84 ;  /* 0x000000545454c220 */ /* 0x008fe20000400000 */
[----:B------:R-:W-:Y:S01]  /*34a0*/  FSETP.GEU.AND P4, PT, R77, -126, PT ;  /* 0xc2fc00004d00780b */ /* 0x000fe20003f8e000 */
[----:B------:R-:W-:Y:S01]  /*34b0*/  @!P2 FMUL R53, R53, 0.5 ;  /* 0x3f0000003535a820 */ /* 0x000fe20000400000 */
[----:B------:R-:W-:Y:S01]  /*34c0*/  FMNMX R56, R70, R15, !PT ;  /* 0x0000000f46387209 */ /* 0x000fe20007800000 */
[--C-:B-1----:R-:W-:Y:S01]  /*34d0*/  FFMA R73, R120, UR6, -R162.reuse ;  /* 0x0000000678497c23 */ /* 0x102fe200080008a2 */
[--C-:B------:R-:W-:Y:S01]  /*34e0*/  FFMA R120, R125, UR6, -R162.reuse ;  /* 0x000000067d787c23 */ /* 0x100fe200080008a2 */
[----:B------:R-:W1:Y:S01]  /*34f0*/  MUFU.EX2 R49, R68 ;  /* 0x0000004400317308 */ /* 0x000e620000000800 */
[----:B------:R-:W-:Y:S01]  /*3500*/  FMNMX R15, R71, R56, !PT ;  /* 0x00000038470f7209 */ /* 0x000fe20007800000 */
[----:B----4-:R-:W-:Y:S01]  /*3510*/  @!P3 FMUL R89, R89, R89 ;  /* 0x000000595959b220 */ /* 0x010fe20000400000 */
[----:B------:R-:W-:Y:S01]  /*3520*/  FSETP.GEU.AND P3, PT, R97, -126, PT ;  /* 0xc2fc00006100780b */ /* 0x000fe20003f6e000 */
[--C-:B--2---:R-:W-:Y:S01]  /*3530*/  FFMA R69, R112, UR6, -R162.reuse ;  /* 0x0000000670457c23 */ /* 0x104fe200080008a2 */
[----:B------:R-:W-:Y:S01]  /*3540*/  FMNMX R60, R74, R15, !PT ;  /* 0x0000000f4a3c7209 */ /* 0x000fe20007800000 */
[--C-:B------:R-:W-:Y:S01]  /*3550*/  FFMA R112, R117, UR6, -R162.reuse ;  /* 0x0000000675707c23 */ /* 0x100fe200080008a2 */
[--C-:B------:R-:W-:Y:S01]  /*3560*/  FFMA R125, R133, UR6, -R162.reuse ;  /* 0x00000006857d7c23 */ /* 0x100fe200080008a2 */
[----:B------:R-:W2:Y:S01]  /*3570*/  MUFU.EX2 R52, R76 ;  /* 0x0000004c00347308 */ /* 0x000ea20000000800 */
[----:B------:R-:W-:Y:S01]  /*3580*/  FMNMX R15, R75, R60, !PT ;  /* 0x0000003c4b0f7209 */ /* 0x000fe20007800000 */
[----:B-----5:R-:W-:Y:S01]  /*3590*/  @!P6 FMUL R88, R88, R88 ;  /* 0x000000585858e220 */ /* 0x020fe20000400000 */
[----:B------:R-:W-:Y:S01]  /*35a0*/  FSETP.GEU.AND P6, PT, R81, -126, PT ;  /* 0xc2fc00005100780b */ /* 0x000fe20003fce000 */
[----:B------:R-:W-:Y:S01]  /*35b0*/  @!P4 FMUL R77, R77, 0.5 ;  /* 0x3f0000004d4dc820 */ /* 0x000fe20000400000 */
[----:B------:R-:W-:Y:S01]  /*35c0*/  FMNMX R60, R78, R15, !PT ;  /* 0x0000000f4e3c7209 */ /* 0x000fe20007800000 */
[--C-:B------:R-:W-:Y:S01]  /*35d0*/  FFMA R117, R160, UR6, -R162.reuse ;  /* 0x00000006a0757c23 */ /* 0x100fe200080008a2 */
[----:B------:R-:W-:Y:S01]  /*35e0*/  FFMA R133, R148, UR6, -R162 ;  /* 0x0000000694857c23 */ /* 0x000fe200080008a2 */
[----:B------:R-:W3:Y:S01]  /*35f0*/  MUFU.EX2 R48, R53 ;  /* 0x0000003500307308 */ /* 0x000ee20000000800 */
[----:B------:R-:W-:Y:S01]  /*3600*/  FMNMX R15, R79, R60, !PT ;  /* 0x0000003c4f0f7209 */ /* 0x000fe20007800000 */
[----:B-1----:R-:W-:Y:S01]  /*3610*/  @!P5 FMUL R49, R49, R49 ;  /* 0x000000313131d220 */ /* 0x002fe20000400000 */
[----:B------:R-:W-:Y:S01]  /*3620*/  FSETP.GEU.AND P5, PT, R80, -126, PT ;  /* 0xc2fc00005000780b */ /* 0x000fe20003fae000 */
[----:B------:R-:W-:Y:S01]  /*3630*/  @!P3 FMUL R97, R97, 0.5 ;  /* 0x3f0000006161b820 */ /* 0x000fe20000400000 */
[----:B------:R-:W-:-:S03]  /*3640*/  FMNMX R60, R82, R15, !PT ;  /* 0x0000000f523c7209 */ /* 0x000fc60007800000 */
[----:B------:R1:W4:Y:S01]  /*3650*/  MUFU.EX2 R93, R77 ;  /* 0x0000004d005d7308 */ /* 0x0003220000000800 */
[----:B------:R-:W-:Y:S01]  /*3660*/  FMNMX R15, R83, R60, !PT ;  /* 0x0000003c530f7209 */ /* 0x000fe20007800000 */
[----:B--2---:R-:W-:Y:S01]  /*3670*/  @!P1 FMUL R52, R52, R52 ;  /* 0x0000003434349220 */ /* 0x004fe20000400000 */
[----:B------:R-:W-:Y:S01]  /*3680*/  FSETP.GEU.AND P1, PT, R57, -126, PT ;  /* 0xc2fc00003900780b */ /* 0x000fe20003f2e000 */
[----:B------:R-:W-:Y:S01]  /*3690*/  @!P6 FMUL R81, R81, 0.5 ;  /* 0x3f0000005151e820 */ /* 0x000fe20000400000 */
[----:B------:R-:W-:-:S03]  /*36a0*/  FMNMX R60, R86, R15, !PT ;  /* 0x0000000f563c7209 */ /* 0x000fc60007800000 */
[----:B------:R-:W-:Y:S01]  /*36b0*/  @!P5 FMUL R80, R80, 0.5 ;  /* 0x3f0000005050d820 */ /* 0x000fe20000400000 */
[----:B------:R-:W-:Y:S01]  /*36c0*/  FMNMX R15, R87, R60, !PT ;  /* 0x0000003c570f7209 */ /* 0x000fe20007800000 */
[----:B---3--:R-:W-:Y:S01]  /*36d0*/  @!P2 FMUL R48, R48, R48 ;  /* 0x000000303030a220 */ /* 0x008fe20000400000 */
[----:B------:R-:W-:Y:S01]  /*36e0*/  FSETP.GEU.AND P2, PT, R19, -126, PT ;  /* 0xc2fc00001300780b */ /* 0x000fe20003f4e000 */
[----:B------:R-:W2:Y:S01]  /*36f0*/  MUFU.EX2 R97, R97 ;  /* 0x0000006100617308 */ /* 0x000ea20000000800 */
[----:B------:R-:W-:Y:S01]  /*3700*/  FMNMX R60, R90, R15, !PT ;  /* 0x0000000f5a3c7209 */ /* 0x000fe20007800000 */
[--C-:B-1----:R-:W-:Y:S01]  /*3710*/  FFMA R77, R124, UR6, -R162.reuse ;  /* 0x000000067c4d7c23 */ /* 0x102fe200080008a2 */
[----:B------:R-:W-:Y:S01]  /*3720*/  FFMA R124, R137, UR6, -R162 ;  /* 0x00000006897c7c23 */ /* 0x000fe200080008a2 */
[----:B------:R-:W-:Y:S01]  /*3730*/  @!P1 FMUL R57, R57, 0.5 ;  /* 0x3f00000039399820 */ /* 0x000fe20000400000 */
[----:B------:R-:W-:Y:S01]  /*3740*/  FMNMX R15, R91, R60, !PT ;  /* 0x0000003c5b0f7209 */ /* 0x000fe20007800000 */
[----:B----4-:R-:W-:Y:S01]  /*3750*/  @!P4 FMUL R93, R93, R93 ;  /* 0x0000005d5d5dc220 */ /* 0x010fe20000400000 */
[----:B------:R-:W-:Y:S01]  /*3760*/  FSETP.GEU.AND P4, PT, R96, -126, PT ;  /* 0xc2fc00006000780b */ /* 0x000fe20003f8e000 */
[----:B------:R1:W3:Y:S01]  /*3770*/  MUFU.EX2 R92, R81 ;  /* 0x00000051005c7308 */ /* 0x0002e20000000800 */
[----:B------:R-:W-:-:S03]  /*3780*/  FMNMX R60, R94, R15, !PT ;  /* 0x0000000f5e3c7209 */ /* 0x000fc60007800000 */
[----:B------:R-:W-:Y:S01]  /*3790*/  @!P2 FMUL R19, R19, 0.5 ;  /* 0x3f0000001313a820 */ /* 0x000fe20000400000 */
[----:B------:R-:W-:-:S03]  /*37a0*/  FMNMX R15, R95, R60, !PT ;  /* 0x0000003c5f0f7209 */ /* 0x000fc60007800000 */
[----:B------:R-:W4:Y:S01]  /*37b0*/  MUFU.EX2 R53, R80 ;  /* 0x0000005000357308 */ /* 0x000f220000000800 */
[----:B------:R-:W-:Y:S01]  /*37c0*/  FMNMX R64, R98, R15, !PT ;  /* 0x0000000f62407209 */ /* 0x000fe20007800000 */
[----:B--2---:R-:W-:Y:S01]  /*37d0*/  @!P3 FMUL R97, R97, R97 ;  /* 0x000000616161b220 */ /* 0x004fe20000400000 */
[----:B------:R-:W-:Y:S01]  /*37e0*/  FSETP.GEU.AND P3, PT, R158, -126, PT ;  /* 0xc2fc00009e00780b */ /* 0x000fe20003f6e000 */
[----:B------:R-:W-:Y:S01]  /*37f0*/  @!P4 FMUL R96, R96, 0.5 ;  /* 0x3f0000006060c820 */ /* 0x000fe20000400000 */
[----:B------:R-:W-:Y:S01]  /*3800*/  FMNMX R15, R99, R64, !PT ;  /* 0x00000040630f7209 */ /* 0x000fe20007800000 */
[--C-:B-1----:R-:W-:Y:S01]  /*3810*/  FFMA R81, R116, UR6, -R162.reuse ;  /* 0x0000000674517c23 */ /* 0x102fe200080008a2 */
[--C-:B------:R-:W-:Y:S01]  /*3820*/  FFMA R116, R121, UR6, -R162.reuse ;  /* 0x0000000679747c23 */ /* 0x100fe200080008a2 */
[----:B------:R-:W1:Y:S01]  /*3830*/  MUFU.EX2 R57, R57 ;  /* 0x0000003900397308 */ /* 0x000e620000000800 */
[----:B------:R-:W-:Y:S01]  /*3840*/  FMNMX R64, R102, R15, !PT ;  /* 0x0000000f66407209 */ /* 0x000fe20007800000 */
[----:B---3--:R-:W-:Y:S01]  /*3850*/  @!P6 FMUL R92, R92, R92 ;  /* 0x0000005c5c5ce220 */ /* 0x008fe20000400000 */
[----:B------:R-:W-:Y:S01]  /*3860*/  FSETP.GEU.AND P6, PT, R100, -126, PT ;  /* 0xc2fc00006400780b */ /* 0x000fe20003fce000 */
[--C-:B------:R-:W-:Y:S01]  /*3870*/  FFMA R121, R129, UR6, -R162.reuse ;  /* 0x0000000681797c23 */ /* 0x100fe200080008a2 */
[----:B------:R-:W-:Y:S01]  /*3880*/  FMNMX R15, R103, R64, !PT ;  /* 0x00000040670f7209 */ /* 0x000fe20007800000 */
[----:B------:R-:W-:-:S02]  /*3890*/  FFMA R129, R145, UR6, -R162 ;  /* 0x0000000691817c23 */ /* 0x000fc400080008a2 */
[----:B------:R2:W3:Y:S01]  /*38a0*/  MUFU.EX2 R56, R19 ;  /* 0x0000001300387308 */ /* 0x0004e20000000800 */
[----:B------:R-:W-:Y:S01]  /*38b0*/  FMNMX R68, R106, R15, !PT ;  /* 0x0000000f6a447209 */ /* 0x000fe20007800000 */
[----:B----4-:R-:W-:Y:S01]  /*38c0*/  @!P5 FMUL R53, R53, R53 ;  /* 0x000000353535d220 */ /* 0x010fe20000400000 */
[----:B------:R-:W-:Y:S01]  /*38d0*/  FSETP.GEU.AND P5, PT, R61, -126, PT ;  /* 0xc2fc00003d00780b */ /* 0x000fe20003fae000 */
[----:B------:R-:W-:Y:S01]  /*38e0*/  @!P3 FMUL R158, R158, 0.5 ;  /* 0x3f0000009e9eb820 */ /* 0x000fe20000400000 */
[----:B------:R-:W-:-:S03]  /*38f0*/  FMNMX R15, R107, R68, !PT ;  /* 0x000000446b0f7209 */ /* 0x000fc60007800000 */
[----:B------:R-:W4:Y:S01]  /*3900*/  MUFU.EX2 R96, R96 ;  /* 0x0000006000607308 */ /* 0x000f220000000800 */
[----:B-1----:R-:W-:Y:S01]  /*3910*/  @!P1 FMUL R57, R57, R57 ;  /* 0x0000003939399220 */ /* 0x002fe20000400000 */
[----:B------:R-:W-:Y:S01]  /*3920*/  FSETP.GEU.AND P1, PT, R159, -126, PT ;  /* 0xc2fc00009f00780b */ /* 0x000fe20003f2e000 */
[----:B------:R-:W-:Y:S01]  /*3930*/  @!P6 FMUL R100, R100, 0.5 ;  /* 0x3f0000006464e820 */ /* 0x000fe20000400000 */
[----:B------:R-:W-:Y:S01]  /*3940*/  FMNMX R68, R110, R15, !PT ;  /* 0x0000000f6e447209 */ /* 0x000fe20007800000 */
[----:B--2---:R-:W-:-:S03]  /*3950*/  FFMA R19, R101, UR6, -R162 ;  /* 0x0000000665137c23 */ /* 0x004fc600080008a2 */
[----:B------:R-:W-:Y:S01]  /*3960*/  FMNMX R15, R111, R68, !PT ;  /* 0x000000446f0f7209 */ /* 0x000fe20007800000 */
[----:B---3--:R-:W-:Y:S01]  /*3970*/  @!P2 FMUL R56, R56, R56 ;  /* 0x000000383838a220 */ /* 0x008fe20000400000 */
[----:B------:R-:W-:Y:S01]  /*3980*/  @!P5 FMUL R61, R61, 0.5 ;  /* 0x3f0000003d3dd820 */ /* 0x000fe20000400000 */
[----:B------:R-:W-:Y:S01]  /*3990*/  FSETP.GEU.AND P2, PT, R157, -126, PT ;  /* 0xc2fc00009d00780b */ /* 0x000fe20003f4e000 */
[----:B------:R-:W1:Y:S01]  /*39a0*/  MUFU.EX2 R101, R158 ;  /* 0x0000009e00657308 */ /* 0x000e620000000800 */
[----:B------:R-:W-:Y:S02]  /*39b0*/  FMNMX R68, R114, R15, !PT ;  /* 0x0000000f72447209 */ /* 0x000fe40007800000 */
[----:B------:R-:W-:Y:S02]  /*39c0*/  @!P1 FMUL R159, R159, 0.5 ;  /* 0x3f0000009f9f9820 */ /* 0x000fe40000400000 */
[----:B------:R-:W-:Y:S01]  /*39d0*/  FMNMX R15, R115, R68, !PT ;  /* 0x00000044730f7209 */ /* 0x000fe20007800000 */
[----:B----4-:R-:W-:Y:S01]  /*39e0*/  @!P4 FMUL R96, R96, R96 ;  /* 0x000000606060c220 */ /* 0x010fe20000400000 */
[----:B------:R-:W-:Y:S01]  /*39f0*/  FSETP.GEU.AND P4, PT, R19, -126, PT ;  /* 0xc2fc00001300780b */ /* 0x000fe20003f8e000 */
[----:B------:R-:W2:Y:S01]  /*3a00*/  MUFU.EX2 R100, R100 ;  /* 0x0000006400647308 */ /* 0x000ea20000000800 */
[----:B------:R-:W-:-:S03]  /*3a10*/  FMNMX R68, R118, R15, !PT ;  /* 0x0000000f76447209 */ /* 0x000fc60007800000 */
[----:B------:R-:W-:Y:S01]  /*3a20*/  @!P2 FMUL R157, R157, 0.5 ;  /* 0x3f0000009d9da820 */ /* 0x000fe20000400000 */
[----:B------:R-:W-:-:S03]  /*3a30*/  FMNMX R15, R119, R68, !PT ;  /* 0x00000044770f7209 */ /* 0x000fc60007800000 */
[----:B------:R-:W3:Y:S01]  /*3a40*/  MUFU.EX2 R61, R61 ;  /* 0x0000003d003d7308 */ /* 0x000ee20000000800 */
[----:B------:R-:W-:Y:S01]  /*3a50*/  FMNMX R76, R122, R15, !PT ;  /* 0x0000000f7a4c7209 */ /* 0x000fe20007800000 */
[----:B-1----:R-:W-:Y:S01]  /*3a60*/  @!P3 FMUL R101, R101, R101 ;  /* 0x000000656565b220 */ /* 0x002fe20000400000 */
[----:B------:R-:W-:Y:S01]  /*3a70*/  FSETP.GEU.AND P3, PT, R109, -126, PT ;  /* 0xc2fc00006d00780b */ /* 0x000fe20003f6e000 */
[----:B------:R-:W-:Y:S01]  /*3a80*/  @!P4 FMUL R19, R19, 0.5 ;  /* 0x3f0000001313c820 */ /* 0x000fe20000400000 */
[----:B------:R-:W-:-:S03]  /*3a90*/  FMNMX R15, R123, R76, !PT ;  /* 0x0000004c7b0f7209 */ /* 0x000fc60007800000 */
[----:B------:R-:W1:Y:S01]  /*3aa0*/  MUFU.EX2 R64, R159 ;  /* 0x0000009f00407308 */ /* 0x000e620000000800 */
[----:B--2---:R-:W-:Y:S01]  /*3ab0*/  @!P6 FMUL R100, R100, R100 ;  /* 0x000000646464e220 */ /* 0x004fe20000400000 */
[----:B------:R-:W-:Y:S02]  /*3ac0*/  FSETP.GEU.AND P6, PT, R104, -126, PT ;  /* 0xc2fc00006800780b */ /* 0x000fe40003fce000 */
[----:B------:R-:W-:-:S04]  /*3ad0*/  FMNMX R76, R126, R15, !PT ;  /* 0x0000000f7e4c7209 */ /* 0x000fc80007800000 */
[----:B------:R-:W2:Y:S01]  /*3ae0*/  MUFU.EX2 R60, R157 ;  /* 0x0000009d003c7308 */ /* 0x000ea20000000800 */
[----:B---3--:R-:W-:Y:S01]  /*3af0*/  @!P5 FMUL R61, R61, R61 ;  /* 0x0000003d3d3dd220 */ /* 0x008fe20000400000 */
[----:B------:R-:W-:Y:S01]  /*3b00*/  FSETP.GEU.AND P5, PT, R65, -126, PT ;  /* 0xc2fc00004100780b */ /* 0x000fe20003fae000 */
[----:B------:R-:W-:Y:S01]  /*3b10*/  @!P3 FMUL R109, R109, 0.5 ;  /* 0x3f0000006d6db820 */ /* 0x000fe20000400000 */
[----:B------:R-:W-:-:S03]  /*3b20*/  FMNMX R15, R127, R76, !PT ;  /* 0x0000004c7f0f7209 */ /* 0x000fc60007800000 */
[----:B------:R-:W-:Y:S01]  /*3b30*/  @!P6 FMUL R104, R104, 0.5 ;  /* 0x3f0000006868e820 */ /* 0x000fe20000400000 */
[----:B------:R-:W3:Y:S01]  /*3b40*/  MUFU.EX2 R105, R19 ;  /* 0x0000001300697308 */ /* 0x000ee20000000800 */
[----:B-1----:R-:W-:Y:S01]  /*3b50*/  @!P1 FMUL R64, R64, R64 ;  /* 0x0000004040409220 */ /* 0x002fe20000400000 */
[----:B------:R-:W-:Y:S02]  /*3b60*/  FSETP.GEU.AND P1, PT, R69, -126, PT ;  /* 0xc2fc00004500780b */ /* 0x000fe40003f2e000 */
[----:B------:R-:W-:-:S03]  /*3b70*/  FMNMX R76, R130, R15, !PT ;  /* 0x0000000f824c7209 */ /* 0x000fc60007800000 */
[----:B------:R-:W-:Y:S01]  /*3b80*/  @!P5 FMUL R65, R65, 0.5 ;  /* 0x3f0000004141d820 */ /* 0x000fe20000400000 */
[----:B------:R-:W-:Y:S01]  /*3b90*/  FMNMX R15, R131, R76, !PT ;  /* 0x0000004c830f7209 */ /* 0x000fe20007800000 */
[----:B--2---:R-:W-:Y:S01]  /*3ba0*/  @!P2 FMUL R60, R60, R60 ;  /* 0x0000003c3c3ca220 */ /* 0x004fe20000400000 */
[----:B------:R-:W-:Y:S01]  /*3bb0*/  FSETP.GEU.AND P2, PT, R108, -126, PT ;  /* 0xc2fc00006c00780b */ /* 0x000fe20003f4e000 */
[----:B------:R-:W1:Y:S01]  /*3bc0*/  MUFU.EX2 R109, R109 ;  /* 0x0000006d006d7308 */ /* 0x000e620000000800 */
[----:B------:R-:W-:-:S03]  /*3bd0*/  FMNMX R76, R134, R15, !PT ;  /* 0x0000000f864c7209 */ /* 0x000fc60007800000 */
[----:B------:R-:W-:Y:S01]  /*3be0*/  @!P1 FMUL R69, R69, 0.5 ;  /* 0x3f00000045459820 */ /* 0x000fe20000400000 */
[----:B------:R-:W-:Y:S01]  /*3bf0*/  FMNMX R15, R135, R76, !PT ;  /* 0x0000004c870f7209 */ /* 0x000fe20007800000 */
[----:B---3--:R-:W-:Y:S01]  /*3c00*/  @!P4 FMUL R105, R105, R105 ;  /* 0x000000696969c220 */ /* 0x008fe20000400000 */
[----:B------:R-:W-:Y:S01]  /*3c10*/  FSETP.GEU.AND P4, PT, R113, -126, PT ;  /* 0xc2fc00007100780b */ /* 0x000fe20003f8e000 */
[----:B------:R-:W2:Y:S01]  /*3c20*/  MUFU.EX2 R104, R104 ;  /* 0x0000006800687308 */ /* 0x000ea20000000800 */
[----:B------:R-:W-:-:S03]  /*3c30*/  FMNMX R76, R138, R15, !PT ;  /* 0x0000000f8a4c7209 */ /* 0x000fc60007800000 */
[----:B------:R-:W-:Y:S01]  /*3c40*/  @!P2 FMUL R108, R108, 0.5 ;  /* 0x3f0000006c6ca820 */ /* 0x000fe20000400000 */
[----:B------:R-:W-:-:S03]  /*3c50*/  FMNMX R15, R139, R76, !PT ;  /* 0x0000004c8b0f7209 */ /* 0x000fc60007800000 */
[----:B------:R-:W3:Y:S01]  /*3c60*/  MUFU.EX2 R65, R65 ;  /* 0x0000004100417308 */ /* 0x000ee20000000800 */
[----:B-1----:R-:W-:Y:S01]  /*3c70*/  @!P3 FMUL R109, R109, R109 ;  /* 0x0000006d6d6db220 */ /* 0x002fe20000400000 */
[----:B------:R-:W-:Y:S02]  /*3c80*/  FSETP.GEU.AND P3, PT, R116, -126, PT ;  /* 0xc2fc00007400780b */ /* 0x000fe40003f6e000 */
[----:B------:R-:W-:Y:S01]  /*3c90*/  FMNMX R76, R142, R15, !PT ;  /* 0x0000000f8e4c7209 */ /* 0x000fe20007800000 */
[----:B------:R-:W-:-:S03]  /*3ca0*/  @!P4 FMUL R113, R113, 0.5 ;  /* 0x3f0000007171c820 */ /* 0x000fc60000400000 */
[----:B------:R-:W1:Y:S01]  /*3cb0*/  MUFU.EX2 R69, R69 ;  /* 0x0000004500457308 */ /* 0x000e620000000800 */
[----:B--2---:R-:W-:Y:S01]  /*3cc0*/  @!P6 FMUL R104, R104, R104 ;  /* 0x000000686868e220 */ /* 0x004fe20000400000 */
[----:B------:R-:W-:Y:S02]  /*3cd0*/  FSETP.GEU.AND P6, PT, R112, -126, PT ;  /* 0xc2fc00007000780b */ /* 0x000fe40003fce000 */
[----:B------:R-:W-:-:S03]  /*3ce0*/  FMNMX R15, R143, R76, !PT ;  /* 0x0000004c8f0f7209 */ /* 0x000fc60007800000 */
[----:B------:R-:W-:Y:S01]  /*3cf0*/  @!P3 FMUL R116, R116, 0.5 ;  /* 0x3f0000007474b820 */ /* 0x000fe20000400000 */
[----:B------:R-:W2:Y:S01]  /*3d00*/  MUFU.EX2 R68, R108 ;  /* 0x0000006c00447308 */ /* 0x000ea20000000800 */
[----:B---3--:R-:W-:Y:S01]  /*3d10*/  @!P5 FMUL R65, R65, R65 ;  /* 0x000000414141d220 */ /* 0x008fe20000400000 */
[----:B------:R-:W-:Y:S02]  /*3d20*/  FSETP.GEU.AND P5, PT, R81, -126, PT ;  /* 0xc2fc00005100780b */ /* 0x000fe40003fae000 */
[----:B------:R-:W-:-:S03]  /*3d30*/  FMNMX R76, R146, R15, !PT ;  /* 0x0000000f924c7209 */ /* 0x000fc60007800000 */
[----:B------:R-:W-:Y:S01]  /*3d40*/  @!P6 FMUL R112, R112, 0.5 ;  /* 0x3f0000007070e820 */ /* 0x000fe20000400000 */
[----:B------:R3:W4:Y:S01]  /*3d50*/  MUFU.EX2 R108, R113 ;  /* 0x00000071006c7308 */ /* 0x0007220000000800 */
        /* <DEDUP_REMOVED lines=8> */
[----:B------:R-:W-:Y:S01]  /*3de0*/  FMNMX R15, R151, R76, !PT ;  /* 0x0000004c970f7209 */ /* 0x000fe20007800000 */
[--C-:B---3--:R-:W-:Y:S01]  /*3df0*/  FFMA R113, R140, UR6, -R162.reuse ;  /* 0x000000068c717c23 */ /* 0x108fe200080008a2 */
[----:B------:R-:W-:Y:S01]  /*3e00*/  FFMA R140, R149, UR6, -R162 ;  /* 0x00000006958c7c23 */ /* 0x000fe200080008a2 */
[----:B------:R-:W-:Y:S01]  /*3e10*/  @!P1 FMUL R77, R77, 0.5 ;  /* 0x3f0000004d4d9820 */ /* 0x000fe20000400000 */
[----:B----4-:R-:W-:Y:S01]  /*3e20*/  @!P4 FMUL R108, R108, R108 ;  /* 0x0000006c6c6cc220 */ /* 0x010fe20000400000 */
[----:B------:R-:W-:-:S02]  /*3e30*/  FSETP.GEU.AND P4, PT, R120, -126, PT ;  /* 0xc2fc00007800780b */ /* 0x000fc40003f8e000 */
[----:B------:R-:W2:Y:S01]  /*3e40*/  MUFU.EX2 R112, R112 ;  /* 0x0000007000707308 */ /* 0x000ea20000000800 */
[----:B------:R-:W3:Y:S03]  /*3e50*/  SHFL.BFLY PT, R80, R15, 0x1, 0x1f ;  /* 0x0c201f000f507f89 */ /* 0x000ee600000e0000 */
[----:B------:R-:W-:-:S04]  /*3e60*/  @!P2 FMUL R73, R73, 0.5 ;  /* 0x3f0000004949a820 */ /* 0x000fc80000400000 */
[----:B------:R-:W4:Y:S01]  /*3e70*/  MUFU.EX2 R81, R81 ;  /* 0x0000005100517308 */ /* 0x000f220000000800 */
[----:B-1----:R-:W-:Y:S01]  /*3e80*/  @!P3 FMUL R116, R116, R116 ;  /* 0x000000747474b220 */ /* 0x002fe20000400000 */
[----:B------:R-:W-:Y:S01]  /*3e90*/  FSETP.GEU.AND P3, PT, R125, -126, PT ;  /* 0xc2fc00007d00780b */ /* 0x000fe20003f6e000 */
[----:B------:R-:W-:-:S05]  /*3ea0*/  @!P4 FMUL R120, R120, 0.5 ;  /* 0x3f0000007878c820 */ /* 0x000fca0000400000 */
[----:B------:R-:W1:Y:S01]  /*3eb0*/  MUFU.EX2 R77, R77 ;  /* 0x0000004d004d7308 */ /* 0x000e620000000800 */
[----:B--2---:R-:W-:Y:S01]  /*3ec0*/  @!P6 FMUL R112, R112, R112 ;  /* 0x000000707070e220 */ /* 0x004fe20000400000 */
[----:B------:R-:W-:-:S05]  /*3ed0*/  FSETP.GEU.AND P6, PT, R121, -126, PT ;  /* 0xc2fc00007900780b */ /* 0x000fca0003fce000 */
[----:B------:R-:W-:Y:S01]  /*3ee0*/  @!P3 FMUL R125, R125, 0.5 ;  /* 0x3f0000007d7db820 */ /* 0x000fe20000400000 */
[----:B------:R-:W2:Y:S01]  /*3ef0*/  MUFU.EX2 R73, R73 ;  /* 0x0000004900497308 */ /* 0x000ea20000000800 */
[----:B----4-:R-:W-:Y:S01]  /*3f00*/  @!P5 FMUL R81, R81, R81 ;  /* 0x000000515151d220 */ /* 0x010fe20000400000 */
[----:B------:R-:W-:Y:S02]  /*3f10*/  FSETP.GEU.AND P5, PT, R128, -126, PT ;  /* 0xc2fc00008000780b */ /* 0x000fe40003fae000 */
[----:B---3--:R-:W-:-:S03]  /*3f20*/  FMNMX R80, R15, R80, !PT ;  /* 0x000000500f507209 */ /* 0x008fc60007800000 */
[----:B------:R-:W-:Y:S01]  /*3f30*/  @!P6 FMUL R121, R121, 0.5 ;  /* 0x3f0000007979e820 */ /* 0x000fe20000400000 */
[----:B------:R-:W3:Y:S01]  /*3f40*/  MUFU.EX2 R120, R120 ;  /* 0x0000007800787308 */ /* 0x000ee20000000800 */
[----:B-1----:R-:W-:Y:S01]  /*3f50*/  @!P1 FMUL R77, R77, R77 ;  /* 0x0000004d4d4d9220 */ /* 0x002fe20000400000 */
[----:B------:R-:W-:Y:S01]  /*3f60*/  FSETP.GEU.AND P1, PT, R117, -126, PT ;  /* 0xc2fc00007500780b */ /* 0x000fe20003f2e000 */
[----:B------:R-:W1:Y:S04]  /*3f70*/  SHFL.BFLY PT, R19, R80, 0x2, 0x1f ;  /* 0x0c401f0050137f89 */ /* 0x000e6800000e0000 */
[----:B------:R-:W-:Y:S01]  /*3f80*/  @!P5 FMUL R128, R128, 0.5 ;  /* 0x3f0000008080d820 */ /* 0x000fe20000400000 */
[----:B------:R-:W4:Y:S01]  /*3f90*/  MUFU.EX2 R125, R125 ;  /* 0x0000007d007d7308 */ /* 0x000f220000000800 */
[----:B--2---:R-:W-:Y:S01]  /*3fa0*/  @!P2 FMUL R73, R73, R73 ;  /* 0x000000494949a220 */ /* 0x004fe20000400000 */
[----:B------:R-:W-:-:S05]  /*3fb0*/  FSETP.GEU.AND P2, PT, R132, -126, PT ;  /* 0xc2fc00008400780b */ /* 0x000fca0003f4e000 */
[----:B------:R-:W-:Y:S01]  /*3fc0*/  @!P1 FMUL R117, R117, 0.5 ;  /* 0x3f00000075759820 */ /* 0x000fe20000400000 */
[----:B------:R2:W5:Y:S01]  /*3fd0*/  MUFU.EX2 R76, R128 ;  /* 0x00000080004c7308 */ /* 0x0005620000000800 */
[----:B---3--:R-:W-:Y:S01]  /*3fe0*/  @!P4 FMUL R120, R120, R120 ;  /* 0x000000787878c220 */ /* 0x008fe20000400000 */
[----:B------:R-:W-:-:S05]  /*3ff0*/  FSETP.GEU.AND P4, PT, R124, -126, PT ;  /* 0xc2fc00007c00780b */ /* 0x000fca0003f8e000 */
[----:B------:R-:W-:Y:S01]  /*4000*/  @!P2 FMUL R132, R132, 0.5 ;  /* 0x3f0000008484a820 */ /* 0x000fe20000400000 */
[----:B------:R-:W3:Y:S01]  /*4010*/  MUFU.EX2 R121, R121 ;  /* 0x0000007900797308 */ /* 0x000ee20000000800 */
[----:B--2---:R-:W-:Y:S01]  /*4020*/  FFMA R128, R141, UR6, -R162 ;  /* 0x000000068d807c23 */ /* 0x004fe200080008a2 */
[----:B----4-:R-:W-:Y:S01]  /*4030*/  @!P3 FMUL R125, R125, R125 ;  /* 0x0000007d7d7db220 */ /* 0x010fe20000400000 */
[----:B------:R-:W-:Y:S02]  /*4040*/  FSETP.GEU.AND P3, PT, R129, -126, PT ;  /* 0xc2fc00008100780b */ /* 0x000fe40003f6e000 */
[----:B-1----:R-:W-:Y:S02]  /*4050*/  FMNMX R19, R80, R19, !PT ;  /* 0x0000001350137209 */ /* 0x002fe40007800000 */
[----:B------:R-:W-:Y:S01]  /*4060*/  @!P4 FMUL R124, R124, 0.5 ;  /* 0x3f0000007c7cc820 */ /* 0x000fe20000400000 */
[----:B------:R-:W1:Y:S01]  /*4070*/  MUFU.EX2 R117, R117 ;  /* 0x0000007500757308 */ /* 0x000e620000000800 */
[----:B-----5:R-:W-:Y:S01]  /*4080*/  @!P5 FMUL R76, R76, R76 ;  /* 0x0000004c4c4cd220 */ /* 0x020fe20000400000 */
[----:B------:R-:W-:-:S06]  /*4090*/  FSETP.GEU.AND P5, PT, R113, -126, PT ;  /* 0xc2fc00007100780b */ /* 0x000fcc0003fae000 */
[----:B------:R-:W2:Y:S01]  /*40a0*/  MUFU.EX2 R132, R132 ;  /* 0x0000008400847308 */ /* 0x000ea20000000800 */
[----:B---3--:R-:W-:Y:S01]  /*40b0*/  @!P6 FMUL R121, R121, R121 ;  /* 0x000000797979e220 */ /* 0x008fe20000400000 */
[----:B------:R-:W-:Y:S01]  /*40c0*/  FSETP.GEU.AND P6, PT, R128, -126, PT ;  /* 0xc2fc00008000780b */ /* 0x000fe20003fce000 */
[----:B------:R-:W-:-:S04]  /*40d0*/  @!P3 FMUL R129, R129, 0.5 ;  /* 0x3f0000008181b820 */ /* 0x000fc80000400000 */
[----:B------:R-:W-:Y:S01]  /*40e0*/  @!P5 FMUL R113, R113, 0.5 ;  /* 0x3f0000007171d820 */ /* 0x000fe20000400000 */
[----:B------:R-:W3:Y:S01]  /*40f0*/  MUFU.EX2 R124, R124 ;  /* 0x0000007c007c7308 */ /* 0x000ee20000000800 */
[----:B-1----:R-:W-:Y:S01]  /*4100*/  @!P1 FMUL R117, R117, R117 ;  /* 0x0000007575759220 */ /* 0x002fe20000400000 */
[----:B------:R-:W-:-:S03]  /*4110*/  FSETP.NEU.AND P1, PT, R19, -INF , PT ;  /* 0xff8000001300780b */ /* 0x000fc60003f2d000 */
[----:B------:R-:W-:Y:S01]  /*4120*/  FADD R152, R48, R117 ;  /* 0x0000007530987221 */ /* 0x000fe20000000000 */
[----:B------:R-:W-:Y:S01]  /*4130*/  FSEL R15, R19, RZ, P1 ;  /* 0x000000ff130f7208 */ /* 0x000fe20000800000 */
[----:B------:R-:W-:Y:S01]  /*4140*/  @!P6 FMUL R128, R128, 0.5 ;  /* 0x3f0000008080e820 */ /* 0x000fe20000400000 */
[----:B------:R-:W-:Y:S01]  /*4150*/  FSETP.GEU.AND P1, PT, R133, -126, PT ;  /* 0xc2fc00008500780b */ /* 0x000fe20003f2e000 */
[----:B--2---:R-:W-:Y:S01]  /*4160*/  @!P2 FMUL R132, R132, R132 ;  /* 0x000000848484a220 */ /* 0x004fe20000400000 */
[----:B------:R-:W-:Y:S01]  /*4170*/  FSETP.GEU.AND P2, PT, R144, -126, PT ;  /* 0xc2fc00009000780b */ /* 0x000fe20003f4e000 */
[----:B------:R-:W1:Y:S01]  /*4180*/  MUFU.EX2 R129, R129 ;  /* 0x0000008100817308 */ /* 0x000e620000000800 */
[----:B------:R-:W-:Y:S01]  /*4190*/  FMUL R15, R15, UR6 ;  /* 0x000000060f0f7c20 */ /* 0x000fe20008400000 */
[----:B------:R-:W-:-:S03]  /*41a0*/  F2FP.BF16.F32.PACK_AB R48, R89, R48 ;  /* 0x000000305930723e */ /* 0x000fc600000010ff */
[--C-:B------:R-:W-:Y:S01]  /*41b0*/  FFMA R26, R26, UR6, -R15.reuse ;  /* 0x000000061a1a7c23 */ /* 0x100fe2000800080f */
[----:B---3--:R-:W-:Y:S01]  /*41c0*/  @!P4 FMUL R124, R124, R124 ;  /* 0x0000007c7c7cc220 */ /* 0x008fe20000400000 */
[----:B------:R-:W-:Y:S01]  /*41d0*/  FSETP.GEU.AND P4, PT, R140, -126, PT ;  /* 0xc2fc00008c00780b */ /* 0x000fe20003f8e000 */
[----:B------:R-:W2:Y:S01]  /*41e0*/  MUFU.EX2 R113, R113 ;  /* 0x0000007100717308 */ /* 0x000ea20000000800 */
[--C-:B------:R-:W-:Y:S01]  /*41f0*/  FFMA R137, R27, UR6, -R15.reuse ;  /* 0x000000061b897c23 */ /* 0x100fe2000800080f */
[----:B------:R-:W-:Y:S01]  /*4200*/  @!P1 FMUL R133, R133, 0.5 ;  /* 0x3f00000085859820 */ /* 0x000fe20000400000 */
[--C-:B------:R-:W-:Y:S01]  /*4210*/  FFMA R34, R34, UR6, -R15.reuse ;  /* 0x0000000622227c23 */ /* 0x100fe2000800080f */
[----:B------:R-:W-:Y:S01]  /*4220*/  @!P2 FMUL R144, R144, 0.5 ;  /* 0x3f0000009090a820 */ /* 0x000fe20000400000 */
[--C-:B------:R-:W-:Y:S01]  /*4230*/  FFMA R141, R30, UR6, -R15.reuse ;  /* 0x000000061e8d7c23 */ /* 0x100fe2000800080f */
[--C-:B------:R-:W-:Y:S01]  /*4240*/  FFMA R145, R42, UR6, -R15.reuse ;  /* 0x000000062a917c23 */ /* 0x100fe2000800080f */
[--C-:B------:R-:W-:Y:S01]  /*4250*/  FFMA R91, R91, UR6, -R15.reuse ;  /* 0x000000065b5b7c23 */ /* 0x100fe2000800080f */
[----:B------:R-:W3:Y:S01]  /*4260*/  MUFU.EX2 R128, R128 ;  /* 0x0000008000807308 */ /* 0x000ee20000000800 */
[----:B-1----:R-:W-:Y:S01]  /*4270*/  @!P3 FMUL R129, R129, R129 ;  /* 0x000000818181b220 */ /* 0x002fe20000400000 */
[--C-:B------:R-:W-:Y:S01]  /*4280*/  FFMA R95, R95, UR6, -R15.reuse ;  /* 0x000000065f5f7c23 */ /* 0x100fe2000800080f */
[--C-:B------:R-:W-:Y:S01]  /*4290*/  FFMA R99, R99, UR6, -R15.reuse ;  /* 0x0000000663637c23 */ /* 0x100fe2000800080f */
[----:B------:R-:W-:Y:S01]  /*42a0*/  @!P4 FMUL R140, R140, 0.5 ;  /* 0x3f0000008c8cc820 */ /* 0x000fe20000400000 */
[--C-:B------:R-:W-:Y:S01]  /*42b0*/  FFMA R103, R103, UR6, -R15.reuse ;  /* 0x0000000667677c23 */ /* 0x100fe2000800080f */
[--C-:B------:R-:W-:Y:S01]  /*42c0*/  FFMA R107, R107, UR6, -R15.reuse ;  /* 0x000000066b6b7c23 */ /* 0x100fe2000800080f */
[--C-:B------:R-:W-:Y:S01]  /*42d0*/  FFMA R111, R111, UR6, -R15.reuse ;  /* 0x000000066f6f7c23 */ /* 0x100fe2000800080f */
[----:B------:R1:W4:Y:S01]  /*42e0*/  MUFU.EX2 R80, R144 ;  /* 0x0000009000507308 */ /* 0x0003220000000800 */
[----:B--2---:R-:W-:Y:S01]  /*42f0*/  @!P5 FMUL R113, R113, R113 ;  /* 0x000000717171d220 */ /* 0x004fe20000400000 */
[----:B------:R-:W-:Y:S01]  /*4300*/  FSETP.GEU.AND P5, PT, R26, -126, PT ;  /* 0xc2fc00001a00780b */ /* 0x000fe20003fae000 */
[--C-:B------:R-:W-:Y:S01]  /*4310*/  FFMA R115, R115, UR6, -R15.reuse ;  /* 0x0000000673737c23 */ /* 0x100fe2000800080f */
[--C-:B------:R-:W-:Y:S01]  /*4320*/  FFMA R122, R122, UR6, -R15.reuse ;  /* 0x000000067a7a7c23 */ /* 0x100fe2000800080f */
[--C-:B------:R-:W-:Y:S01]  /*4330*/  FFMA R148, R118, UR6, -R15.reuse ;  /* 0x0000000676947c23 */ /* 0x100fe2000800080f */
[--C-:B------:R-:W-:Y:S01]  /*4340*/  FFMA R123, R123, UR6, -R15.reuse ;  /* 0x000000067b7b7c23 */ /* 0x100fe2000800080f */
[--C-:B------:R-:W-:Y:S01]  /*4350*/  FFMA R126, R126, UR6, -R15.reuse ;  /* 0x000000067e7e7c23 */ /* 0x100fe2000800080f */
[----:B------:R-:W2:Y:S01]  /*4360*/  MUFU.EX2 R133, R133 ;  /* 0x0000008500857308 */ /* 0x000ea20000000800 */
[--C-:B-1----:R-:W-:Y:S01]  /*4370*/  FFMA R144, R31, UR6, -R15.reuse ;  /* 0x000000061f907c23 */ /* 0x102fe2000800080f */
[----:B---3--:R-:W-:Y:S01]  /*4380*/  @!P6 FMUL R128, R128, R128 ;  /* 0x000000808080e220 */ /* 0x008fe20000400000 */
[----:B------:R-:W-:Y:S01]  /*4390*/  FSETP.GEU.AND P6, PT, R137, -126, PT ;  /* 0xc2fc00008900780b */ /* 0x000fe20003fce000 */
[--C-:B------:R-:W-:Y:S01]  /*43a0*/  FFMA R130, R130, UR6, -R15.reuse ;  /* 0x0000000682827c23 */ /* 0x100fe2000800080f */
[--C-:B------:R-:W-:Y:S01]  /*43b0*/  FFMA R131, R131, UR6, -R15.reuse ;  /* 0x0000000683837c23 */ /* 0x100fe2000800080f */
[----:B------:R-:W-:Y:S01]  /*43c0*/  FSETP.GEU.AND P3, PT, R144, -126, PT ;  /* 0xc2fc00009000780b */ /* 0x000fe20003f6e000 */
[----:B------:R-:W-:Y:S01]  /*43d0*/  @!P5 FMUL R26, R26, 0.5 ;  /* 0x3f0000001a1ad820 */ /* 0x000fe20000400000 */
[----:B------:R-:W1:Y:S01]  /*43e0*/  MUFU.EX2 R140, R140 ;  /* 0x0000008c008c7308 */ /* 0x000e620000000800 */
[----:B----4-:R-:W-:Y:S01]  /*43f0*/  @!P2 FMUL R80, R80, R80 ;  /* 0x000000505050a220 */ /* 0x010fe20000400000 */
[----:B------:R-:W-:Y:S01]  /*4400*/  FSETP.GEU.AND P2, PT, R141, -126, PT ;  /* 0xc2fc00008d00780b */ /* 0x000fe20003f4e000 */
[--C-:B------:R-:W-:Y:S01]  /*4410*/  FFMA R138, R138, UR6, -R15.reuse ;  /* 0x000000068a8a7c23 */ /* 0x100fe2000800080f */
[--C-:B------:R-:W-:Y:S01]  /*4420*/  FFMA R142, R142, UR6, -R15.reuse ;  /* 0x000000068e8e7c23 */ /* 0x100fe2000800080f */
[--C-:B------:R-:W-:Y:S01]  /*4430*/  FFMA R146, R146, UR6, -R15.reuse ;  /* 0x0000000692927c23 */ /* 0x100fe2000800080f */
[----:B------:R-:W-:-:S02]  /*4440*/  FFMA R150, R150, UR6, -R15 ;  /* 0x0000000696967c23 */ /* 0x000fc4000800080f */
[----:B------:R-:W-:Y:S01]  /*4450*/  @!P6 FMUL R137, R137, 0.5 ;  /* 0x3f0000008989e820 */ /* 0x000fe20000400000 */
[----:B--2---:R-:W-:Y:S01]  /*4460*/  @!P1 FMUL R133, R133, R133 ;  /* 0x0000008585859220 */ /* 0x004fe20000400000 */
[----:B------:R-:W-:Y:S01]  /*4470*/  FSETP.GEU.AND P1, PT, R34, -126, PT ;  /* 0xc2fc00002200780b */ /* 0x000fe20003f2e000 */
[----:B------:R-:W-:Y:S01]  /*4480*/  @!P3 FMUL R144, R144, 0.5 ;  /* 0x3f0000009090b820 */ /* 0x000fe20000400000 */
[----:B------:R2:W3:Y:S03]  /*4490*/  MUFU.EX2 R27, R26 ;  /* 0x0000001a001b7308 */ /* 0x0004e60000000800 */
[----:B------:R-:W-:Y:S01]  /*44a0*/  @!P2 FMUL R141, R141, 0.5 ;  /* 0x3f0000008d8da820 */ /* 0x000fe20000400000 */
[----:B-1----:R-:W-:-:S04]  /*44b0*/  @!P4 FMUL R140, R140, R140 ;  /* 0x0000008c8c8cc220 */ /* 0x002fc80000400000 */
[----:B------:R-:W1:Y:S01]  /*44c0*/  MUFU.EX2 R144, R144 ;  /* 0x0000009000907308 */ /* 0x000e620000000800 */
[----:B--2---:R-:W-:Y:S02]  /*44d0*/  FFMA R26, R35, UR6, -R15 ;  /* 0x00000006231a7c23 */ /* 0x004fe4000800080f */
[----:B------:R-:W-:-:S03]  /*44e0*/  @!P1 FMUL R34, R34, 0.5 ;  /* 0x3f00000022229820 */ /* 0x000fc60000400000 */
[----:B------:R-:W-:Y:S02]  /*44f0*/  FSETP.GEU.AND P4, PT, R26, -126, PT ;  /* 0xc2fc00001a00780b */ /* 0x000fe40003f8e000 */
[----:B------:R2:W4:Y:S01]  /*4500*/  MUFU.EX2 R30, R137 ;  /* 0x00000089001e7308 */ /* 0x0005220000000800 */
[----:B---3--:R-:W-:-:S07]  /*4510*/  @!P5 FMUL R27, R27, R27 ;  /* 0x0000001b1b1bd220 */ /* 0x008fce0000400000 */
[----:B------:R3:W5:Y:S01]  /*4520*/  MUFU.EX2 R35, R34 ;  /* 0x0000002200237308 */ /* 0x0007620000000800 */
[----:B--2---:R-:W-:Y:S01]  /*4530*/  FFMA R137, R38, UR6, -R15 ;  /* 0x0000000626897c23 */ /* 0x004fe2000800080f */
[----:B-1----:R-:W-:Y:S01]  /*4540*/  @!P3 FMUL R144, R144, R144 ;  /* 0x000000909090b220 */ /* 0x002fe20000400000 */
[----:B------:R-:W-:-:S03]  /*4550*/  @!P4 FMUL R26, R26, 0.5 ;  /* 0x3f0000001a1ac820 */ /* 0x000fc60000400000 */
[----:B------:R-:W-:Y:S02]  /*4560*/  FSETP.GEU.AND P5, PT, R137, -126, PT ;  /* 0xc2fc00008900780b */ /* 0x000fe40003fae000 */
[----:B------:R1:W2:Y:S01]  /*4570*/  MUFU.EX2 R31, R141 ;  /* 0x0000008d001f7308 */ /* 0x0002a20000000800 */
[----:B---3--:R-:W-:Y:S01]  /*4580*/  FFMA R34, R43, UR6, -R15 ;  /* 0x000000062b227c23 */ /* 0x008fe2000800080f */
[----:B----4-:R-:W-:-:S04]  /*4590*/  @!P6 FMUL R30, R30, R30 ;  /* 0x0000001e1e1ee220 */ /* 0x010fc80000400000 */
[----:B------:R-:W-:Y:S02]  /*45a0*/  FSETP.GEU.AND P3, PT, R34, -126, PT ;  /* 0xc2fc00002200780b */ /* 0x000fe40003f6e000 */
[----:B------:R3:W4:Y:S01]  /*45b0*/  MUFU.EX2 R38, R26 ;  /* 0x0000001a00267308 */ /* 0x0007220000000800 */
[----:B-1----:R-:W-:Y:S01]  /*45c0*/  FFMA R141, R39, UR6, -R15 ;  /* 0x00000006278d7c23 */ /* 0x002fe2000800080f */
[----:B-----5:R-:W-:Y:S01]  /*45d0*/  @!P1 FMUL R35, R35, R35 ;  /* 0x0000002323239220 */ /* 0x020fe20000400000 */
[----:B------:R-:W-:-:S03]  /*45e0*/  @!P5 FMUL R137, R137, 0.5 ;  /* 0x3f0000008989d820 */ /* 0x000fc60000400000 */
[----:B------:R-:W-:Y:S02]  /*45f0*/  FSETP.GEU.AND P6, PT, R141, -126, PT ;  /* 0xc2fc00008d00780b */ /* 0x000fe40003fce000 */
[----:B------:R1:W5:Y:S01]  /*4600*/  MUFU.EX2 R39, R137 ;  /* 0x0000008900277308 */ /* 0x0003620000000800 */
[--C-:B---3--:R-:W-:Y:S01]  /*4610*/  FFMA R26, R46, UR6, -R15.reuse ;  /* 0x000000062e1a7c23 */ /* 0x108fe2000800080f */
[----:B--2---:R-:W-:Y:S01]  /*4620*/  @!P2 FMUL R31, R31, R31 ;  /* 0x0000001f1f1fa220 */ /* 0x004fe20000400000 */
[----:B------:R-:W-:Y:S01]  /*4630*/  @!P3 FMUL R34, R34, 0.5 ;  /* 0x3f0000002222b820 */ /* 0x000fe20000400000 */
[----:B------:R-:W-:Y:S02]  /*4640*/  FSETP.GEU.AND P2, PT, R145, -126, PT ;  /* 0xc2fc00009100780b */ /* 0x000fe40003f4e000 */
[----:B------:R-:W-:Y:S02]  /*4650*/  FSETP.GEU.AND P1, PT, R26, -126, PT ;  /* 0xc2fc00001a00780b */ /* 0x000fe40003f2e000 */
[----:B------:R2:W3:Y:S01]  /*4660*/  MUFU.EX2 R46, R34 ;  /* 0x00000022002e7308 */ /* 0x0004e20000000800 */
[----:B-1----:R-:W-:Y:S01]  /*4670*/  FFMA R137, R47, UR6, -R15 ;  /* 0x000000062f897c23 */ /* 0x002fe2000800080f */
[----:B----4-:R-:W-:Y:S01]  /*4680*/  @!P4 FMUL R38, R38, R38 ;  /* 0x000000262626c220 */ /* 0x010fe20000400000 */
[----:B------:R-:W-:-:S03]  /*4690*/  @!P6 FMUL R141, R141, 0.5 ;  /* 0x3f0000008d8de820 */ /* 0x000fc60000400000 */
[----:B------:R-:W-:Y:S02]  /*46a0*/  FSETP.GEU.AND P4, PT, R137, -126, PT ;  /* 0xc2fc00008900780b */ /* 0x000fe40003f8e000 */
[----:B------:R1:W4:Y:S01]  /*46b0*/  MUFU.EX2 R42, R141 ;  /* 0x0000008d002a7308 */ /* 0x0003220000000800 */
[----:B------:R-:W-:Y:S01]  /*46c0*/  @!P2 FMUL R145, R145, 0.5 ;  /* 0x3f0000009191a820 */ /* 0x000fe20000400000 */
[----:B-----5:R-:W-:Y:S01]  /*46d0*/  @!P5 FMUL R39, R39, R39 ;  /* 0x000000272727d220 */ /* 0x020fe20000400000 */
[----:B------:R-:W-:Y:S01]  /*46e0*/  @!P1 FMUL R26, R26, 0.5 ;  /* 0x3f0000001a1a9820 */ /* 0x000fe20000400000 */
[----:B--2---:R-:W-:-:S04]  /*46f0*/  FFMA R34, R54, UR6, -R15 ;  /* 0x0000000636227c23 */ /* 0x004fc8000800080f */
[----:B------:R2:W5:Y:S01]  /*4700*/  MUFU.EX2 R47, R26 ;  /* 0x0000001a002f7308 */ /* 0x0005620000000800 */
[----:B-1----:R-:W-:Y:S01]  /*4710*/  FFMA R141, R50, UR6, -R15 ;  /* 0x00000006328d7c23 */ /* 0x002fe2000800080f */
[----:B---3--:R-:W-:Y:S01]  /*4720*/  @!P3 FMUL R46, R46, R46 ;  /* 0x0000002e2e2eb220 */ /* 0x008fe20000400000 */
[----:B------:R-:W-:-:S03]  /*4730*/  @!P4 FMUL R137, R137, 0.5 ;  /* 0x3f0000008989c820 */ /* 0x000fc60000400000 */
[----:B------:R-:W-:Y:S02]  /*4740*/  FSETP.GEU.AND P5, PT, R141, -126, PT ;  /* 0xc2fc00008d00780b */ /* 0x000fe40003fae000 */
[----:B------:R1:W3:Y:S01]  /*4750*/  MUFU.EX2 R43, R145 ;  /* 0x00000091002b7308 */ /* 0x0002e20000000800 */
[----:B--2---:R-:W-:Y:S01]  /*4760*/  FFMA R26, R55, UR6, -R15 ;  /* 0x00000006371a7c23 */ /* 0x004fe2000800080f */
        /* <DEDUP_REMOVED lines=8> */
[--C-:B--2---:R-:W-:Y:S01]  /*47f0*/  FFMA R137, R58, UR6, -R15.reuse ;  /* 0x000000063a897c23 */ /* 0x104fe2000800080f */
[----:B---3--:R-:W-:Y:S01]  /*4800*/  @!P2 FMUL R43, R43, R43 ;  /* 0x0000002b2b2ba220 */ /* 0x008fe20000400000 */
        /* <DEDUP_REMOVED lines=58> */
[----:B---3--:R-:W-:Y:S01]  /*4bb0*/  @!P2 FMUL R67, R67, R67 ;  /* 0x000000434343a220 */ /* 0x008fe20000400000 */
[----:B------:R-:W-:Y:S01]  /*4bc0*/  FSETP.GEU.AND P2, PT, R137, -126, PT ;  /* 0xc2fc00008900780b */ /* 0x000fe20003f4e000 */
[----:B------:R-:W-:Y:S01]  /*4bd0*/  @!P3 FMUL R141, R141, 0.5 ;  /* 0x3f0000008d8db820 */ /* 0x000fe20000400000 */
[----:B--2---:R-:W-:-:S04]  /*4be0*/  FFMA R145, R82, UR6, -R15 ;  /* 0x0000000652917c23 */ /* 0x004fc8000800080f */
[----:B------:R2:W3:Y:S01]  /*4bf0*/  MUFU.EX2 R82, R141 ;  /* 0x0000008d00527308 */ /* 0x0004e20000000800 */
[--C-:B-1----:R-:W-:Y:S01]  /*4c00*/  FFMA R34, R83, UR6, -R15.reuse ;  /* 0x0000000653227c23 */ /* 0x102fe2000800080f */
[----:B----4-:R-:W-:Y:S01]  /*4c10*/  @!P4 FMUL R74, R74, R74 ;  /* 0x0000004a4a4ac220 */ /* 0x010fe20000400000 */
[----:B------:R-:W-:Y:S01]  /*4c20*/  @!P6 FMUL R26, R26, 0.5 ;  /* 0x3f0000001a1ae820 */ /* 0x000fe20000400000 */
[----:B------:R-:W-:Y:S02]  /*4c30*/  FSETP.GEU.AND P1, PT, R145, -126, PT ;  /* 0xc2fc00009100780b */ /* 0x000fe40003f2e000 */
[----:B------:R-:W-:Y:S01]  /*4c40*/  FSETP.GEU.AND P4, PT, R34, -126, PT ;  /* 0xc2fc00002200780b */ /* 0x000fe20003f8e000 */
[----:B------:R-:W-:Y:S01]  /*4c50*/  @!P2 FMUL R137, R137, 0.5 ;  /* 0x3f0000008989a820 */ /* 0x000fe20000400000 */
[----:B------:R1:W4:Y:S01]  /*4c60*/  MUFU.EX2 R78, R26 ;  /* 0x0000001a004e7308 */ /* 0x0003220000000800 */
[----:B-----5:R-:W-:Y:S01]  /*4c70*/  @!P5 FMUL R75, R75, R75 ;  /* 0x0000004b4b4bd220 */ /* 0x020fe20000400000 */
[----:B--2---:R-:W-:-:S06]  /*4c80*/  FFMA R141, R90, UR6, -R15 ;  /* 0x000000065a8d7c23 */ /* 0x004fcc000800080f */
[----:B------:R2:W5:Y:S01]  /*4c90*/  MUFU.EX2 R79, R137 ;  /* 0x00000089004f7308 */ /* 0x0005620000000800 */
[--C-:B-1----:R-:W-:Y:S01]  /*4ca0*/  FFMA R26, R86, UR6, -R15.reuse ;  /* 0x00000006561a7c23 */ /* 0x102fe2000800080f */
[----:B---3--:R-:W-:Y:S01]  /*4cb0*/  @!P3 FMUL R82, R82, R82 ;  /* 0x000000525252b220 */ /* 0x008fe20000400000 */
[----:B------:R-:W-:Y:S01]  /*4cc0*/  FSETP.GEU.AND P3, PT, R91, -126, PT ;  /* 0xc2fc00005b00780b */ /* 0x000fe20003f6e000 */
[----:B------:R-:W-:Y:S01]  /*4cd0*/  @!P4 FMUL R34, R34, 0.5 ;  /* 0x3f0000002222c820 */ /* 0x000fe20000400000 */
[----:B------:R-:W-:Y:S01]  /*4ce0*/  @!P1 FMUL R145, R145, 0.5 ;  /* 0x3f00000091919820 */ /* 0x000fe20000400000 */
[----:B------:R-:W-:Y:S02]  /*4cf0*/  FSETP.GEU.AND P5, PT, R26, -126, PT ;  /* 0xc2fc00001a00780b */ /* 0x000fe40003fae000 */
[----:B------:R1:W3:Y:S01]  /*4d00*/  MUFU.EX2 R86, R34 ;  /* 0x0000002200567308 */ /* 0x0002e20000000800 */
[----:B--2---:R-:W-:Y:S01]  /*4d10*/  FFMA R137, R87, UR6, -R15 ;  /* 0x0000000657897c23 */ /* 0x004fe2000800080f */
[----:B----4-:R-:W-:-:S04]  /*4d20*/  @!P6 FMUL R78, R78, R78 ;  /* 0x0000004e4e4ee220 */ /* 0x010fc80000400000 */
[----:B------:R-:W-:Y:S02]  /*4d30*/  FSETP.GEU.AND P6, PT, R137, -126, PT ;  /* 0xc2fc00008900780b */ /* 0x000fe40003fce000 */
[----:B------:R-:W-:Y:S01]  /*4d40*/  @!P3 FMUL R91, R91, 0.5 ;  /* 0x3f0000005b5bb820 */ /* 0x000fe20000400000 */
[----:B-----5:R-:W-:Y:S01]  /*4d50*/  @!P2 FMUL R79, R79, R79 ;  /* 0x0000004f4f4fa220 */ /* 0x020fe20000400000 */
[----:B------:R-:W-:Y:S01]  /*4d60*/  FSETP.GEU.AND P2, PT, R141, -126, PT ;  /* 0xc2fc00008d00780b */ /* 0x000fe20003f4e000 */
[----:B------:R-:W-:Y:S01]  /*4d70*/  @!P5 FMUL R26, R26, 0.5 ;  /* 0x3f0000001a1ad820 */ /* 0x000fe20000400000 */
[----:B------:R2:W4:Y:S01]  /*4d80*/  MUFU.EX2 R83, R145 ;  /* 0x0000009100537308 */ /* 0x0005220000000800 */
[----:B-1----:R-:W-:Y:S01]  /*4d90*/  FFMA R34, R94, UR6, -R15 ;  /* 0x000000065e227c23 */ /* 0x002fe2000800080f */
[----:B---3--:R-:W-:Y:S01]  /*4da0*/  @!P4 FMUL R86, R86, R86 ;  /* 0x000000565656c220 */ /* 0x008fe20000400000 */
[----:B------:R-:W-:-:S04]  /*4db0*/  FSETP.GEU.AND P4, PT, R95, -126, PT ;  /* 0xc2fc00005f00780b */ /* 0x000fc80003f8e000 */
[----:B------:R-:W-:Y:S01]  /*4dc0*/  @!P6 FMUL R137, R137, 0.5 ;  /* 0x3f0000008989e820 */ /* 0x000fe20000400000 */
[----:B------:R-:W1:Y:S01]  /*4dd0*/  MUFU.EX2 R91, R91 ;  /* 0x0000005b005b7308 */ /* 0x000e620000000800 */
[----:B--2---:R-:W-:Y:S02]  /*4de0*/  FADD R145, R41, R116 ;  /* 0x0000007429917221 */ /* 0x004fe40000000000 */
[----:B------:R-:W-:-:S05]  /*4df0*/  @!P2 FMUL R141, R141, 0.5 ;  /* 0x3f0000008d8da820 */ /* 0x000fca0000400000 */
[----:B------:R2:W3:Y:S01]  /*4e00*/  MUFU.EX2 R90, R137 ;  /* 0x00000089005a7308 */ /* 0x0004e20000000800 */
[----:B----4-:R-:W-:Y:S01]  /*4e10*/  @!P1 FMUL R83, R83, R83 ;  /* 0x0000005353539220 */ /* 0x010fe20000400000 */
[----:B------:R-:W-:Y:S01]  /*4e20*/  FSETP.GEU.AND P1, PT, R34, -126, PT ;  /* 0xc2fc00002200780b */ /* 0x000fe20003f2e000 */
[----:B------:R-:W-:-:S05]  /*4e30*/  @!P4 FMUL R95, R95, 0.5 ;  /* 0x3f0000005f5fc820 */ /* 0x000fca0000400000 */
[----:B------:R4:W5:Y:S01]  /*4e40*/  MUFU.EX2 R87, R26 ;  /* 0x0000001a00577308 */ /* 0x0009620000000800 */
[----:B-1----:R-:W-:Y:S01]  /*4e50*/  @!P3 FMUL R91, R91, R91 ;  /* 0x0000005b5b5bb220 */ /* 0x002fe20000400000 */
[----:B------:R-:W-:Y:S01]  /*4e60*/  FSETP.GEU.AND P3, PT, R103, -126, PT ;  /* 0xc2fc00006700780b */ /* 0x000fe20003f6e000 */
[----:B--2---:R-:W-:-:S04]  /*4e70*/  FFMA R137, R102, UR6, -R15 ;  /* 0x0000000666897c23 */ /* 0x004fc8000800080f */
[----:B------:R-:W-:Y:S01]  /*4e80*/  @!P1 FMUL R34, R34, 0.5 ;  /* 0x3f00000022229820 */ /* 0x000fe20000400000 */
[----:B------:R1:W2:Y:S01]  /*4e90*/  MUFU.EX2 R94, R141 ;  /* 0x0000008d005e7308 */ /* 0x0002a20000000800 */
[----:B----4-:R-:W-:Y:S01]  /*4ea0*/  FFMA R26, R98, UR6, -R15 ;  /* 0x00000006621a7c23 */ /* 0x010fe2000800080f */
[----:B---3--:R-:W-:Y:S01]  /*4eb0*/  @!P6 FMUL R90, R90, R90 ;  /* 0x0000005a5a5ae220 */ /* 0x008fe20000400000 */
[----:B------:R-:W-:-:S04]  /*4ec0*/  FSETP.GEU.AND P6, PT, R99, -126, PT ;  /* 0xc2fc00006300780b */ /* 0x000fc80003fce000 */
[----:B------:R-:W-:Y:S01]  /*4ed0*/  @!P3 FMUL R103, R103, 0.5 ;  /* 0x3f0000006767b820 */ /* 0x000fe20000400000 */
[----:B------:R-:W3:Y:S01]  /*4ee0*/  MUFU.EX2 R95, R95 ;  /* 0x0000005f005f7308 */ /* 0x000ee20000000800 */
[----:B-----5:R-:W-:Y:S01]  /*4ef0*/  @!P5 FMUL R87, R87, R87 ;  /* 0x000000575757d220 */ /* 0x020fe20000400000 */
[----:B------:R-:W-:Y:S01]  /*4f00*/  FSETP.GEU.AND P5, PT, R26, -126, PT ;  /* 0xc2fc00001a00780b */ /* 0x000fe20003fae000 */
[----:B-1----:R-:W-:-:S05]  /*4f10*/  FFMA R141, R134, UR6, -R15 ;  /* 0x00000006868d7c23 */ /* 0x002fca000800080f */
[----:B------:R-:W-:Y:S01]  /*4f20*/  @!P6 FMUL R99, R99, 0.5 ;  /* 0x3f0000006363e820 */ /* 0x000fe20000400000 */
[----:B--2---:R-:W-:Y:S01]  /*4f30*/  @!P2 FMUL R94, R94, R94 ;  /* 0x0000005e5e5ea220 */ /* 0x004fe20000400000 */
[----:B------:R-:W-:Y:S01]  /*4f40*/  FSETP.GEU.AND P2, PT, R137, -126, PT ;  /* 0xc2fc00008900780b */ /* 0x000fe20003f4e000 */
[----:B------:R-:W1:Y:S04]  /*4f50*/  MUFU.EX2 R103, R103 ;  /* 0x0000006700677308 */ /* 0x000e680000000800 */
[----:B------:R-:W-:Y:S01]  /*4f60*/  @!P5 FMUL R26, R26, 0.5 ;  /* 0x3f0000001a1ad820 */ /* 0x000fe20000400000 */
[----:B---3--:R-:W-:Y:S01]  /*4f70*/  @!P4 FMUL R95, R95, R95 ;  /* 0x0000005f5f5fc220 */ /* 0x008fe20000400000 */
[----:B------:R-:W-:Y:S02]  /*4f80*/  FSETP.GEU.AND P4, PT, R107, -126, PT ;  /* 0xc2fc00006b00780b */ /* 0x000fe40003f8e000 */
[----:B------:R2:W3:Y:S04]  /*4f90*/  MUFU.EX2 R102, R26 ;  /* 0x0000001a00667308 */ /* 0x0004e80000000800 */
[----:B------:R-:W-:-:S04]  /*4fa0*/  @!P2 FMUL R137, R137, 0.5 ;  /* 0x3f0000008989a820 */ /* 0x000fc80000400000 */
[----:B------:R-:W4:Y:S01]  /*4fb0*/  MUFU.EX2 R99, R99 ;  /* 0x0000006300637308 */ /* 0x000f220000000800 */
[----:B--2---:R-:W-:Y:S01]  /*4fc0*/  FFMA R26, R110, UR6, -R15 ;  /* 0x000000066e1a7c23 */ /* 0x004fe2000800080f */
[----:B-1----:R-:W-:Y:S01]  /*4fd0*/  @!P3 FMUL R103, R103, R103 ;  /* 0x000000676767b220 */ /* 0x002fe20000400000 */
[----:B------:R-:W-:Y:S01]  /*4fe0*/  FSETP.GEU.AND P3, PT, R115, -126, PT ;  /* 0xc2fc00007300780b */ /* 0x000fe20003f6e000 */
[----:B------:R-:W-:-:S04]  /*4ff0*/  @!P4 FMUL R107, R107, 0.5 ;  /* 0x3f0000006b6bc820 */ /* 0x000fc80000400000 */
[----:B------:R1:W2:Y:S01]  /*5000*/  MUFU.EX2 R98, R34 ;  /* 0x0000002200627308 */ /* 0x0002a20000000800 */
[----:B---3--:R-:W-:Y:S01]  /*5010*/  @!P5 FMUL R102, R102, R102 ;  /* 0x000000666666d220 */ /* 0x008fe20000400000 */
[----:B------:R-:W-:-:S06]  /*5020*/  FSETP.GEU.AND P5, PT, R26, -126, PT ;  /* 0xc2fc00001a00780b */ /* 0x000fcc0003fae000 */
[----:B------:R-:W3:Y:S01]  /*5030*/  MUFU.EX2 R107, R107 ;  /* 0x0000006b006b7308 */ /* 0x000ee20000000800 */
[----:B-1----:R-:W-:Y:S01]  /*5040*/  FFMA R34, R106, UR6, -R15 ;  /* 0x000000066a227c23 */ /* 0x002fe2000800080f */
[----:B----4-:R-:W-:Y:S01]  /*5050*/  @!P6 FMUL R99, R99, R99 ;  /* 0x000000636363e220 */ /* 0x010fe20000400000 */
[----:B------:R-:W-:Y:S01]  /*5060*/  FSETP.GEU.AND P6, PT, R111, -126, PT ;  /* 0xc2fc00006f00780b */ /* 0x000fe20003fce000 */
[----:B------:R-:W-:-:S03]  /*5070*/  @!P3 FMUL R115, R115, 0.5 ;  /* 0x3f0000007373b820 */ /* 0x000fc60000400000 */
[----:B------:R-:W-:Y:S01]  /*5080*/  @!P5 FMUL R26, R26, 0.5 ;  /* 0x3f0000001a1ad820 */ /* 0x000fe20000400000 */
[----:B------:R1:W4:Y:S01]  /*5090*/  MUFU.EX2 R106, R137 ;  /* 0x00000089006a7308 */ /* 0x0003220000000800 */
[----:B--2---:R-:W-:Y:S01]  /*50a0*/  @!P1 FMUL R98, R98, R98 ;  /* 0x0000006262629220 */ /* 0x004fe20000400000 */
[----:B------:R-:W-:-:S06]  /*50b0*/  FSETP.GEU.AND P1, PT, R34, -126, PT ;  /* 0xc2fc00002200780b */ /* 0x000fcc0003f2e000 */
[----:B------:R-:W-:Y:S01]  /*50c0*/  @!P6 FMUL R111, R111, 0.5 ;  /* 0x3f0000006f6fe820 */ /* 0x000fe20000400000 */
[----:B-1----:R-:W-:Y:S01]  /*50d0*/  FFMA R137, R114, UR6, -R15 ;  /* 0x0000000672897c23 */ /* 0x002fe2000800080f */
[----:B------:R-:W1:Y:S01]  /*50e0*/  MUFU.EX2 R115, R115 ;  /* 0x0000007300737308 */ /* 0x000e620000000800 */
[----:B---3--:R-:W-:Y:S01]  /*50f0*/  @!P4 FMUL R107, R107, R107 ;  /* 0x0000006b6b6bc220 */ /* 0x008fe20000400000 */
[----:B------:R-:W-:-:S03]  /*5100*/  FSETP.GEU.AND P4, PT, R122, -126, PT ;  /* 0xc2fc00007a00780b */ /* 0x000fc60003f8e000 */
[----:B------:R-:W-:Y:S01]  /*5110*/  @!P1 FMUL R34, R34, 0.5 ;  /* 0x3f00000022229820 */ /* 0x000fe20000400000 */
[----:B----4-:R-:W-:Y:S01]  /*5120*/  @!P2 FMUL R106, R106, R106 ;  /* 0x0000006a6a6aa220 */ /* 0x010fe20000400000 */
[----:B------:R-:W-:Y:S01]  /*5130*/  FSETP.GEU.AND P2, PT, R137, -126, PT ;  /* 0xc2fc00008900780b */ /* 0x000fe20003f4e000 */
[----:B------:R2:W3:Y:S07]  /*5140*/  MUFU.EX2 R114, R26 ;  /* 0x0000001a00727308 */ /* 0x0004ee0000000800 */
[----:B------:R-:W-:Y:S01]  /*5150*/  @!P4 FMUL R122, R122, 0.5 ;  /* 0x3f0000007a7ac820 */ /* 0x000fe20000400000 */
[----:B------:R-:W4:Y:S01]  /*5160*/  MUFU.EX2 R111, R111 ;  /* 0x0000006f006f7308 */ /* 0x000f220000000800 */
[----:B-1----:R-:W-:Y:S01]  /*5170*/  @!P3 FMUL R115, R115, R115 ;  /* 0x000000737373b220 */ /* 0x002fe20000400000 */
[----:B--2---:R-:W-:-:S02]  /*5180*/  FFMA R26, R119, UR6, -R15 ;  /* 0x00000006771a7c23 */ /* 0x004fc4000800080f */
[----:B------:R-:W-:-:S04]  /*5190*/  @!P2 FMUL R137, R137, 0.5 ;  /* 0x3f0000008989a820 */ /* 0x000fc80000400000 */
[----:B------:R1:W2:Y:S01]  /*51a0*/  MUFU.EX2 R118, R137 ;  /* 0x0000008900767308 */ /* 0x0002a20000000800 */
[----:B---3--:R-:W-:Y:S01]  /*51b0*/  @!P5 FMUL R114, R114, R114 ;  /* 0x000000727272d220 */ /* 0x008fe20000400000 */
[----:B------:R-:W-:-:S06]  /*51c0*/  FSETP.GEU.AND P5, PT, R123, -126, PT ;  /* 0xc2fc00007b00780b */ /* 0x000fcc0003fae000 */
[----:B------:R3:W5:Y:S01]  /*51d0*/  MUFU.EX2 R110, R34 ;  /* 0x00000022006e7308 */ /* 0x0007620000000800 */
[----:B----4-:R-:W-:Y:S01]  /*51e0*/  @!P6 FMUL R111, R111, R111 ;  /* 0x0000006f6f6fe220 */ /* 0x010fe20000400000 */
[----:B------:R-:W-:Y:S01]  /*51f0*/  FSETP.GEU.AND P6, PT, R126, -126, PT ;  /* 0xc2fc00007e00780b */ /* 0x000fe20003fce000 */
[----:B-1----:R-:W-:Y:S01]  /*5200*/  FFMA R137, R143, UR6, -R15 ;  /* 0x000000068f897c23 */ /* 0x002fe2000800080f */
[----:B------:R-:W-:Y:S01]  /*5210*/  FADD R143, R40, R73 ;  /* 0x00000049288f7221 */ /* 0x000fe20000000000 */
[----:B------:R-:W-:Y:S02]  /*5220*/  F2FP.BF16.F32.PACK_AB R40, R41, R40 ;  /* 0x000000282928723e */ /* 0x000fe400000010ff */
[----:B------:R-:W-:Y:S01]  /*5230*/  @!P5 FMUL R123, R123, 0.5 ;  /* 0x3f0000007b7bd820 */ /* 0x000fe20000400000 */
[----:B------:R-:W1:Y:S01]  /*5240*/  MUFU.EX2 R122, R122 ;  /* 0x0000007a007a7308 */ /* 0x000e620000000800 */
[----:B---3--:R-:W-:Y:S01]  /*5250*/  FFMA R34, R127, UR6, -R15 ;  /* 0x000000067f227c23 */ /* 0x008fe2000800080f */
[----:B--2---:R-:W-:Y:S01]  /*5260*/  @!P2 FMUL R118, R118, R118 ;  /* 0x000000767676a220 */ /* 0x004fe20000400000 */
[----:B------:R-:W-:-:S02]  /*5270*/  FSETP.GEU.AND P2, PT, R26, -126, PT ;  /* 0xc2fc00001a00780b */ /* 0x000fc40003f4e000 */
[----:B------:R-:W-:Y:S02]  /*5280*/  F2FP.BF16.F32.PACK_AB R41, R62, R59 ;  /* 0x0000003b3e29723e */ /* 0x000fe400000010ff */
[----:B------:R-:W-:Y:S01]  /*5290*/  FSETP.GEU.AND P3, PT, R34, -126, PT ;  /* 0xc2fc00002200780b */ /* 0x000fe20003f6e000 */
[----:B------:R-:W-:Y:S01]  /*52a0*/  @!P6 FMUL R126, R126, 0.5 ;  /* 0x3f0000007e7ee820 */ /* 0x000fe20000400000 */
[----:B------:R-:W2:Y:S01]  /*52b0*/  MUFU.EX2 R119, R123 ;  /* 0x0000007b00777308 */ /* 0x000ea20000000800 */
[----:B-----5:R-:W-:Y:S01]  /*52c0*/  @!P1 FMUL R110, R110, R110 ;  /* 0x0000006e6e6e9220 */ /* 0x020fe20000400000 */
[----:B------:R-:W-:-:S05]  /*52d0*/  FSETP.GEU.AND P1, PT, R148, -126, PT ;  /* 0xc2fc00009400780b */ /* 0x000fca0003f2e000 */
[----:B------:R-:W-:Y:S01]  /*52e0*/  @!P2 FMUL R26, R26, 0.5 ;  /* 0x3f0000001a1aa820 */ /* 0x000fe20000400000 */
[----:B------:R-:W3:Y:S01]  /*52f0*/  MUFU.EX2 R126, R126 ;  /* 0x0000007e007e7308 */ /* 0x000ee20000000800 */
[----:B-1----:R-:W-:Y:S01]  /*5300*/  @!P4 FMUL R122, R122, R122 ;  /* 0x0000007a7a7ac220 */ /* 0x002fe20000400000 */
[----:B------:R-:W-:Y:S01]  /*5310*/  FSETP.GEU.AND P4, PT, R130, -126, PT ;  /* 0xc2fc00008200780b */ /* 0x000fe20003f8e000 */
[----:B------:R-:W-:-:S04]  /*5320*/  @!P3 FMUL R34, R34, 0.5 ;  /* 0x3f0000002222b820 */ /* 0x000fc80000400000 */
[----:B------:R-:W-:Y:S01]  /*5330*/  @!P1 FMUL R148, R148, 0.5 ;  /* 0x3f00000094949820 */ /* 0x000fe20000400000 */
[----:B------:R1:W4:Y:S01]  /*5340*/  MUFU.EX2 R123, R34 ;  /* 0x00000022007b7308 */ /* 0x0003220000000800 */
[----:B--2---:R-:W-:Y:S01]  /*5350*/  @!P5 FMUL R119, R119, R119 ;  /* 0x000000777777d220 */ /* 0x004fe20000400000 */
[----:B------:R-:W-:-:S05]  /*5360*/  FSETP.GEU.AND P5, PT, R131, -126, PT ;  /* 0xc2fc00008300780b */ /* 0x000fca0003fae000 */
[----:B------:R-:W-:Y:S01]  /*5370*/  @!P4 FMUL R130, R130, 0.5 ;  /* 0x3f0000008282c820 */ /* 0x000fe20000400000 */
[----:B------:R2:W5:Y:S01]  /*5380*/  MUFU.EX2 R127, R26 ;  /* 0x0000001a007f7308 */ /* 0x0005620000000800 */
[----:B---3--:R-:W-:Y:S01]  /*5390*/  @!P6 FMUL R126, R126, R126 ;  /* 0x0000007e7e7ee220 */ /* 0x008fe20000400000 */
[----:B------:R-:W-:Y:S01]  /*53a0*/  FSETP.GEU.AND P6, PT, R138, -126, PT ;  /* 0xc2fc00008a00780b */ /* 0x000fe20003fce000 */
[----:B-1----:R-:W-:Y:S01]  /*53b0*/  FADD R34, R24, R57 ;  /* 0x0000003918227221 */ /* 0x002fe20000000000 */
[----:B------:R-:W-:Y:S01]  /*53c0*/  F2FP.BF16.F32.PACK_AB R24, R13, R24 ;  /* 0x000000180d18723e */ /* 0x000fe200000010ff */
[----:B------:R-:W-:Y:S02]  /*53d0*/  FADD R170, R63, R126 ;  /* 0x0000007e3faa7221 */ /* 0x000fe40000000000 */
[----:B------:R-:W-:Y:S01]  /*53e0*/  @!P5 FMUL R131, R131, 0.5 ;  /* 0x3f0000008383d820 */ /* 0x000fe20000400000 */
[----:B------:R-:W1:Y:S01]  /*53f0*/  MUFU.EX2 R130, R130 ;  /* 0x0000008200827308 */ /* 0x000e620000000800 */
[--C-:B--2---:R-:W-:Y:S01]  /*5400*/  FFMA R26, R135, UR6, -R15.reuse ;  /* 0x00000006871a7c23 */ /* 0x104fe2000800080f */
[--C-:B------:R-:W-:Y:S01]  /*5410*/  FFMA R135, R139, UR6, -R15.reuse ;  /* 0x000000068b877c23 */ /* 0x100fe2000800080f */
[----:B----4-:R-:W-:Y:S01]  /*5420*/  @!P3 FMUL R123, R123, R123 ;  /* 0x0000007b7b7bb220 */ /* 0x010fe20000400000 */
[----:B------:R-:W-:Y:S01]  /*5430*/  FFMA R139, R147, UR6, -R15 ;  /* 0x00000006938b7c23 */ /* 0x000fe2000800080f */
[----:B------:R-:W-:Y:S01]  /*5440*/  FADD R147, R89, R124 ;  /* 0x0000007c59937221 */ /* 0x000fe20000000000 */
[----:B------:R-:W-:Y:S01]  /*5450*/  FADD R149, R34, R143 ;  /* 0x0000008f22957221 */ /* 0x000fe20000000000 */
[----:B------:R-:W-:Y:S01]  /*5460*/  FSETP.GEU.AND P3, PT, R135, -126, PT ;  /* 0xc2fc00008700780b */ /* 0x000fe20003f6e000 */
[----:B------:R-:W-:Y:S01]  /*5470*/  @!P6 FMUL R138, R138, 0.5 ;  /* 0x3f0000008a8ae820 */ /* 0x000fe20000400000 */
[----:B------:R-:W2:Y:S01]  /*5480*/  MUFU.EX2 R131, R131 ;  /* 0x0000008300837308 */ /* 0x000ea20000000800 */
[----:B------:R-:W-:Y:S01]  /*5490*/  FADD R143, R28, R65 ;  /* 0x000000411c8f7221 */ /* 0x000fe20000000000 */
[----:B------:R-:W-:Y:S01]  /*54a0*/  FADD R34, R13, R96 ;  /* 0x000000600d227221 */ /* 0x000fe20000000000 */
[----:B------:R-:W-:Y:S01]  /*54b0*/  FFMA R15, R151, UR6, -R15 ;  /* 0x00000006970f7c23 */ /* 0x000fe2000800080f */
[----:B-----5:R-:W-:Y:S01]  /*54c0*/  @!P2 FMUL R127, R127, R127 ;  /* 0x0000007f7f7fa220 */ /* 0x020fe20000400000 */
[----:B------:R-:W-:Y:S01]  /*54d0*/  FADD R158, R143, R152 ;  /* 0x000000988f9e7221 */ /* 0x000fe20000000000 */
[----:B------:R-:W-:Y:S01]  /*54e0*/  FADD R151, R34, R145 ;  /* 0x0000009122977221 */ /* 0x000fe20000000000 */
[----:B------:R-:W-:Y:S01]  /*54f0*/  FADD R34, R22, R61 ;  /* 0x0000003d16227221 */ /* 0x000fe20000000000 */
[----:B------:R3:W4:Y:S01]  /*5500*/  MUFU.EX2 R134, R138 ;  /* 0x0000008a00867308 */ /* 0x0007220000000800 */
[----:B-1----:R-:W-:Y:S01]  /*5510*/  @!P4 FMUL R130, R130, R130 ;  /* 0x000000828282c220 */ /* 0x002fe20000400000 */
[----:B------:R-:W-:Y:S01]  /*5520*/  FSETP.GEU.AND P4, PT, R142, -126, PT ;  /* 0xc2fc00008e00780b */ /* 0x000fe20003f8e000 */
[----:B------:R-:W-:Y:S01]  /*5530*/  @!P3 FMUL R135, R135, 0.5 ;  /* 0x3f0000008787b820 */ /* 0x000fe20000400000 */
[----:B------:R-:W-:Y:S01]  /*5540*/  FADD R145, R72, R77 ;  /* 0x0000004d48917221 */ /* 0x000fe20000000000 */
[----:B------:R-:W-:Y:S01]  /*5550*/  FADD R143, R21, R68 ;  /* 0x00000044158f7221 */ /* 0x000fe20000000000 */
[----:B------:R-:W-:Y:S01]  /*5560*/  FADD R152, R52, R113 ;  /* 0x0000007134987221 */ /* 0x000fe20000000000 */
[----:B------:R-:W-:Y:S01]  /*5570*/  FADD R165, R67, R130 ;  /* 0x0000008243a57221 */ /* 0x000fe20000000000 */
[----:B------:R-:W-:Y:S01]  /*5580*/  FADD R153, R34, R145 ;  /* 0x0000009122997221 */ /* 0x000fe20000000000 */
[----:B------:R-:W1:Y:S01]  /*5590*/  MUFU.EX2 R135, R135 ;  /* 0x0000008700877308 */ /* 0x000e620000000800 */
[----:B--2---:R-:W-:Y:S01]  /*55a0*/  @!P5 FMUL R131, R131, R131 ;  /* 0x000000838383d220 */ /* 0x004fe20000400000 */
[----:B------:R-:W-:Y:S01]  /*55b0*/  FSETP.GEU.AND P5, PT, R137, -126, PT ;  /* 0xc2fc00008900780b */ /* 0x000fe20003fae000 */
[----:B---3--:R-:W-:Y:S01]  /*55c0*/  FADD R138, R23, R104 ;  /* 0x00000068178a7221 */ /* 0x008fe20000000000 */
[----:B------:R-:W-:Y:S01]  /*55d0*/  FADD R162, R143, R152 ;  /* 0x000000988fa27221 */ /* 0x000fe20000000000 */
[----:B------:R-:W-:Y:S01]  /*55e0*/  FADD R34, R25, R100 ;  /* 0x0000006419227221 */ /* 0x000fe20000000000 */
[----:B------:R-:W-:Y:S01]  /*55f0*/  @!P4 FMUL R142, R142, 0.5 ;  /* 0x3f0000008e8ec820 */ /* 0x000fe20000400000 */
[----:B------:R-:W-:Y:S01]  /*5600*/  FADD R160, R138, R147 ;  /* 0x000000938aa07221 */ /* 0x000fe20000000000 */
[----:B----4-:R-:W-:Y:S01]  /*5610*/  @!P6 FMUL R134, R134, R134 ;  /* 0x000000868686e220 */ /* 0x010fe20000400000 */
[----:B------:R-:W-:Y:S01]  /*5620*/  FSETP.GEU.AND P6, PT, R146, -126, PT ;  /* 0xc2fc00009200780b */ /* 0x000fe20003fce000 */
[----:B------:R2:W3:Y:S01]  /*5630*/  MUFU.EX2 R138, R142 ;  /* 0x0000008e008a7308 */ /* 0x0004e20000000800 */
[----:B------:R-:W-:Y:S01]  /*5640*/  FADD R147, R84, R121 ;  /* 0x0000007954937221 */ /* 0x000fe20000000000 */
[----:B------:R-:W-:Y:S01]  /*5650*/  FADD R145, R85, R120 ;  /* 0x0000007855917221 */ /* 0x000fe20000000000 */
[----:B------:R-:W-:Y:S01]  /*5660*/  FADD R143, R44, R109 ;  /* 0x0000006d2c8f7221 */ /* 0x000fe20000000000 */
[----:B------:R-:W-:Y:S01]  /*5670*/  FADD R152, R93, R128 ;  /* 0x000000805d987221 */ /* 0x000fe20000000000 */
[----:B------:R-:W-:Y:S01]  /*5680*/  @!P5 FMUL R137, R137, 0.5 ;  /* 0x3f0000008989d820 */ /* 0x000fe20000400000 */
[----:B------:R-:W-:Y:S01]  /*5690*/  FADD R154, R34, R145 ;  /* 0x00000091229a7221 */ /* 0x000fe20000000000 */
[----:B-1----:R-:W-:Y:S01]  /*56a0*/  @!P3 FMUL R135, R135, R135 ;  /* 0x000000878787b220 */ /* 0x002fe20000400000 */
[----:B------:R-:W-:Y:S01]  /*56b0*/  FSETP.GEU.AND P3, PT, R139, -126, PT ;  /* 0xc2fc00008b00780b */ /* 0x000fe20003f6e000 */
[----:B--2---:R-:W-:Y:S01]  /*56c0*/  FADD R142, R32, R101 ;  /* 0x00000065208e7221 */ /* 0x004fe20000000000 */
[----:B------:R-:W-:Y:S01]  /*56d0*/  FADD R159, R143, R152 ;  /* 0x000000988f9f7221 */ /* 0x000fe20000000000 */
[----:B------:R-:W-:Y:S01]  /*56e0*/  MUFU.EX2 R137, R137 ;  /* 0x0000008900897308 */ /* 0x000fe20000000800 */
[----:B------:R-:W-:Y:S01]  /*56f0*/  @!P6 FMUL R146, R146, 0.5 ;  /* 0x3f0000009292e820 */ /* 0x000fe20000400000 */
[----:B------:R-:W-:Y:S01]  /*5700*/  FADD R156, R142, R147 ;  /* 0x000000938e9c7221 */ /* 0x000fe20000000000 */
[----:B------:R-:W-:Y:S01]  /*5710*/  FADD R34, R29, R60 ;  /* 0x0000003c1d227221 */ /* 0x000fe20000000000 */
[----:B------:R-:W-:Y:S01]  /*5720*/  FADD R145, R45, R76 ;  /* 0x0000004c2d917221 */ /* 0x000fe20000000000 */
[----:B------:R-:W-:Y:S01]  /*5730*/  FADD R143, R36, R69 ;  /* 0x00000045248f7221 */ /* 0x000fe20000000000 */
[----:B------:R-:W-:Y:S01]  /*5740*/  FADD R152, R53, R80 ;  /* 0x0000005035987221 */ /* 0x000fe20000000000 */
[----:B------:R-:W-:Y:S01]  /*5750*/  FADD R147, R88, R125 ;  /* 0x0000007d58937221 */ /* 0x000fe20000000000 */
[----:B------:R1:W2:Y:S01]  /*5760*/  MUFU.EX2 R142, R146 ;  /* 0x00000092008e7308 */ /* 0x0002a20000000800 */
[----:B------:R-:W-:Y:S01]  /*5770*/  FADD R155, R34, R145 ;  /* 0x00000091229b7221 */ /* 0x000fe20000000000 */
[----:B------:R-:W-:Y:S01]  /*5780*/  @!P3 FMUL R139, R139, 0.5 ;  /* 0x3f0000008b8bb820 */ /* 0x000fe20000400000 */
[----:B------:R-:W-:Y:S01]  /*5790*/  FADD R164, R143, R152 ;  /* 0x000000988fa47221 */ /* 0x000fe20000000000 */
[----:B------:R-:W-:Y:S01]  /*57a0*/  FADD R143, R37, R108 ;  /* 0x0000006c258f7221 */ /* 0x000fe20000000000 */
[----:B------:R-:W-:Y:S01]  /*57b0*/  FADD R152, R92, R129 ;  /* 0x000000815c987221 */ /* 0x000fe20000000000 */
[----:B------:R-:W-:Y:S01]  /*57c0*/  FADD R34, R33, R64 ;  /* 0x0000004021227221 */ /* 0x000fe20000000000 */
[----:B------:R-:W-:Y:S01]  /*57d0*/  FADD R145, R49, R132 ;  /* 0x0000008431917221 */ /* 0x000fe20000000000 */
[----:B------:R-:W4:Y:S01]  /*57e0*/  MUFU.EX2 R139, R139 ;  /* 0x0000008b008b7308 */ /* 0x000f220000000800 */
[----:B------:R-:W-:Y:S01]  /*57f0*/  FADD R161, R143, R152 ;  /* 0x000000988fa17221 */ /* 0x000fe20000000000 */
[----:B------:R-:W-:Y:S01]  /*5800*/  FADD R143, R14, R81 ;  /* 0x000000510e8f7221 */ /* 0x000fe20000000000 */
[----:B------:R-:W-:Y:S01]  /*5810*/  FADD R157, R34, R145 ;  /* 0x00000091229d7221 */ /* 0x000fe20000000000 */
[----:B-1----:R-:W-:Y:S01]  /*5820*/  FADD R146, R56, R133 ;  /* 0x0000008538927221 */ /* 0x002fe20000000000 */
[----:B------:R-:W-:Y:S01]  /*5830*/  FADD R34, R136, R105 ;  /* 0x0000006988227221 */ /* 0x000fe20000000000 */
[----:B------:R-:W-:Y:S01]  /*5840*/  FADD R145, R17, R112 ;  /* 0x0000007011917221 */ /* 0x000fe20000000000 */
[----:B------:R-:W-:Y:S01]  /*5850*/  FADD R152, R97, R140 ;  /* 0x0000008c61987221 */ /* 0x000fe20000000000 */
[----:B---3--:R-:W-:Y:S01]  /*5860*/  @!P4 FMUL R138, R138, R138 ;  /* 0x0000008a8a8ac220 */ /* 0x008fe20000400000 */
[----:B--2---:R-:W-:Y:S01]  /*5870*/  @!P6 FMUL R142, R142, R142 ;  /* 0x0000008e8e8ee220 */ /* 0x004fe20000400000 */
[----:B------:R-:W-:Y:S01]  /*5880*/  FSETP.GEU.AND P4, PT, R141, -126, PT ;  /* 0xc2fc00008d00780b */ /* 0x000fe20003f8e000 */
[----:B------:R-:W-:Y:S01]  /*5890*/  @!P5 FMUL R137, R137, R137 ;  /* 0x000000898989d220 */ /* 0x000fe20000400000 */
[----:B------:R-:W-:Y:S01]  /*58a0*/  FSETP.GEU.AND P6, PT, R150, -126, PT ;  /* 0xc2fc00009600780b */ /* 0x000fe20003fce000 */
[----:B------:R-:W-:Y:S01]  /*58b0*/  FADD R166, R143, R146 ;  /* 0x000000928fa67221 */ /* 0x000fe20000000000 */
[----:B------:R-:W-:Y:S01]  /*58c0*/  FSETP.GEU.AND P5, PT, R26, -126, PT ;  /* 0xc2fc00001a00780b */ /* 0x000fe20003fae000 */
[----:B------:R-:W-:Y:S01]  /*58d0*/  FADD R34, R34, R147 ;  /* 0x0000009322227221 */ /* 0x000fe20000000000 */
[----:B------:R-:W-:Y:S01]  /*58e0*/  FADD R145, R145, R152 ;  /* 0x0000009891917221 */ /* 0x000fe20000000000 */
[----:B----4-:R-:W-:Y:S01]  /*58f0*/  @!P3 FMUL R139, R139, R139 ;  /* 0x0000008b8b8bb220 */ /* 0x010fe20000400000 */
[----:B------:R-:W-:Y:S01]  /*5900*/  FSETP.GEU.AND P3, PT, R15, -126, PT ;  /* 0xc2fc00000f00780b */ /* 0x000fe20003f6e000 */
[----:B------:R-:W-:Y:S01]  /*5910*/  FADD R143, R27, R94 ;  /* 0x0000005e1b8f7221 */ /* 0x000fe20000000000 */
        /* <DEDUP_REMOVED lines=9> */
[----:B------:R-:W-:Y:S01]  /*59b0*/  @!P4 FMUL R141, R141, 0.5 ;  /* 0x3f0000008d8dc820 */ /* 0x000fe20000400000 */
[----:B------:R-:W-:Y:S01]  /*59c0*/  @!P6 FMUL R150, R150, 0.5 ;  /* 0x3f0000009696e820 */ /* 0x000fe20000400000 */
[----:B------:R-:W-:Y:S01]  /*59d0*/  FADD R171, R143, R168 ;  /* 0x000000a88fab7221 */ /* 0x000fe20000000000 */
[----:B------:R-:W-:Y:S01]  /*59e0*/  FADD R178, R152, R163 ;  /* 0x000000a398b27221 */ /* 0x000fe20000000000 */
[----:B------:R-:W-:Y:S01]  /*59f0*/  FADD R143, R47, R114 ;  /* 0x000000722f8f7221 */ /* 0x000fe20000000000 */
[----:B------:R-:W-:Y:S01]  /*5a00*/  FADD R152, R79, R138 ;  /* 0x0000008a4f987221 */ /* 0x000fe20000000000 */
[----:B------:R-:W-:Y:S01]  /*5a10*/  @!P5 FMUL R26, R26, 0.5 ;  /* 0x3f0000001a1ad820 */ /* 0x000fe20000400000 */
[----:B------:R-:W-:Y:S01]  /*5a20*/  @!P3 FMUL R15, R15, 0.5 ;  /* 0x3f0000000f0fb820 */ /* 0x000fe20000400000 */
[----:B------:R-:W1:Y:S01]  /*5a30*/  MUFU.EX2 R146, R141 ;  /* 0x0000008d00927308 */ /* 0x000e620000000800 */
[----:B------:R-:W-:Y:S01]  /*5a40*/  FADD R175, R143, R152 ;  /* 0x000000988faf7221 */ /* 0x000fe20000000000 */
[----:B------:R-:W-:Y:S01]  /*5a50*/  FADD R147, R31, R98 ;  /* 0x000000621f937221 */ /* 0x000fe20000000000 */
[----:B------:R-:W-:Y:S01]  /*5a60*/  FADD R163, R66, R123 ;  /* 0x0000007b42a37221 */ /* 0x000fe20000000000 */
[----:B------:R-:W-:Y:S01]  /*5a70*/  FADD R168, R82, R137 ;  /* 0x0000008952a87221 */ /* 0x000fe20000000000 */
[----:B------:R-:W-:Y:S01]  /*5a80*/  FADD R152, R51, R118 ;  /* 0x0000007633987221 */ /* 0x000fe20000000000 */
[----:B------:R-:W-:Y:S01]  /*5a90*/  FADD R172, R147, R170 ;  /* 0x000000aa93ac7221 */ /* 0x000fe20000000000 */
[----:B------:R-:W-:Y:S01]  /*5aa0*/  FADD R147, R50, R111 ;  /* 0x0000006f32937221 */ /* 0x000fe20000000000 */
[----:B------:R-:W2:Y:S01]  /*5ab0*/  MUFU.EX2 R148, R148 ;  /* 0x0000009400947308 */ /* 0x000ea20000000800 */
[----:B------:R-:W-:Y:S01]  /*5ac0*/  FADD R167, R83, R142 ;  /* 0x0000008e53a77221 */ /* 0x000fe20000000000 */
[----:B------:R-:W-:Y:S01]  /*5ad0*/  FADD R170, R86, R139 ;  /* 0x0000008b56aa7221 */ /* 0x000fe20000000000 */
[----:B------:R-:W-:Y:S01]  /*5ae0*/  FADD R180, R147, R168 ;  /* 0x000000a893b47221 */ /* 0x000fe20000000000 */
[----:B------:R-:W-:Y:S01]  /*5af0*/  FADD R147, R38, R99 ;  /* 0x0000006326937221 */ /* 0x000fe20000000000 */
[----:B------:R-:W-:Y:S01]  /*5b00*/  FADD R168, R70, R131 ;  /* 0x0000008346a87221 */ /* 0x000fe20000000000 */
[----:B------:R-:W-:Y:S01]  /*5b10*/  FADD R177, R152, R167 ;  /* 0x000000a798b17221 */ /* 0x000fe20000000000 */
[----:B------:R-:W-:Y:S01]  /*5b20*/  FADD R152, R58, R127 ;  /* 0x0000007f3a987221 */ /* 0x000fe20000000000 */
[----:B------:R3:W4:Y:S01]  /*5b30*/  MUFU.EX2 R141, R26 ;  /* 0x0000001a008d7308 */ /* 0x0007220000000800 */
[----:B-1----:R-:W-:Y:S01]  /*5b40*/  @!P4 FMUL R146, R146, R146 ;  /* 0x000000929292c220 */ /* 0x002fe20000400000 */
[----:B------:R-:W-:Y:S01]  /*5b50*/  FADD R167, R147, R168 ;  /* 0x000000a893a77221 */ /* 0x000fe20000000000 */
[----:B------:R-:W-:Y:S01]  /*5b60*/  FADD R169, R169, R176 ;  /* 0x000000b0a9a97221 */ /* 0x000fe20000000000 */
[----:B------:R-:W-:Y:S01]  /*5b70*/  FADD R171, R171, R178 ;  /* 0x000000b2abab7221 */ /* 0x000fe20000000000 */
[----:B------:R-:W-:Y:S01]  /*5b80*/  FADD R168, R71, R146 ;  /* 0x0000009247a87221 */ /* 0x000fe20000000000 */
[----:B------:R-:W-:Y:S01]  /*5b90*/  FADD R172, R172, R175 ;  /* 0x000000afacac7221 */ /* 0x000fe20000000000 */
[----:B------:R-:W-:Y:S01]  /*5ba0*/  FADD R149, R149, R158 ;  /* 0x0000009e95957221 */ /* 0x000fe20000000000 */
[----:B------:R-:W1:Y:S01]  /*5bb0*/  MUFU.EX2 R150, R150 ;  /* 0x0000009600967308 */ /* 0x000e620000000800 */
[----:B---3--:R-:W-:Y:S01]  /*5bc0*/  FADD R26, R144, R95 ;  /* 0x0000005f901a7221 */ /* 0x008fe20000000000 */
[----:B--2---:R-:W-:Y:S01]  /*5bd0*/  @!P1 FMUL R148, R148, R148 ;  /* 0x0000009494949220 */ /* 0x004fe20000400000 */
[----:B------:R-:W-:Y:S01]  /*5be0*/  FADD R151, R151, R160 ;  /* 0x000000a097977221 */ /* 0x000fe20000000000 */
[----:B------:R-:W-:Y:S01]  /*5bf0*/  FADD R153, R153, R162 ;  /* 0x000000a299997221 */ /* 0x000fe20000000000 */
[----:B------:R-:W-:Y:S01]  /*5c00*/  FADD R173, R26, R163 ;  /* 0x000000a31aad7221 */ /* 0x000fe20000000000 */
[----:B------:R-:W-:Y:S01]  /*5c10*/  FADD R26, R35, R102 ;  /* 0x00000066231a7221 */ /* 0x000fe20000000000 */
[----:B------:R-:W-:Y:S01]  /*5c20*/  FADD R163, R54, R115 ;  /* 0x0000007336a37221 */ /* 0x000fe20000000000 */
[----:B------:R2:W3:Y:S01]  /*5c30*/  MUFU.EX2 R143, R15 ;  /* 0x0000000f008f7308 */ /* 0x0004e20000000800 */
[----:B----4-:R-:W-:Y:S01]  /*5c40*/  @!P5 FMUL R141, R141, R141 ;  /* 0x0000008d8d8dd220 */ /* 0x010fe20000400000 */
[----:B------:R-:W-:Y:S01]  /*5c50*/  FADD R174, R26, R165 ;  /* 0x000000a51aae7221 */ /* 0x000fe20000000000 */
[----:B------:R-:W-:Y:S01]  /*5c60*/  FADD R182, R163, R170 ;  /* 0x000000aaa3b67221 */ /* 0x000fe20000000000 */
[----:B------:R-:W-:Y:S01]  /*5c70*/  FADD R147, R55, R148 ;  /* 0x0000009437937221 */ /* 0x000fe20000000000 */
[----:B------:R-:W-:Y:S01]  /*5c80*/  FADD R26, R42, R103 ;  /* 0x000000672a1a7221 */ /* 0x000fe20000000000 */
[----:B------:R-:W-:Y:S01]  /*5c90*/  FADD R163, R74, R141 ;  /* 0x0000008d4aa37221 */ /* 0x000fe20000000000 */
[----:B------:R-:W-:Y:S01]  /*5ca0*/  FADD R173, R173, R180 ;  /* 0x000000b4adad7221 */ /* 0x000fe20000000000 */
[----:B------:R-:W-:Y:S01]  /*5cb0*/  FADD R174, R174, R177 ;  /* 0x000000b1aeae7221 */ /* 0x000fe20000000000 */
[----:B-1----:R-:W-:Y:S01]  /*5cc0*/  @!P6 FMUL R150, R150, R150 ;  /* 0x000000969696e220 */ /* 0x002fe20000400000 */
[----:B--2---:R-:W-:Y:S01]  /*5cd0*/  FADD R15, R39, R106 ;  /* 0x0000006a270f7221 */ /* 0x004fe20000000000 */
[----:B------:R-:W-:Y:S01]  /*5ce0*/  FADD R26, R26, R163 ;  /* 0x000000a31a1a7221 */ /* 0x000fe20000000000 */
[----:B------:R-:W-:Y:S01]  /*5cf0*/  FADD R182, R167, R182 ;  /* 0x000000b6a7b67221 */ /* 0x000fe20000000000 */
[----:B------:R-:W-:Y:S01]  /*5d00*/  FADD R170, R87, R150 ;  /* 0x0000009657aa7221 */ /* 0x000fe20000000000 */
[----:B------:R-:W-:Y:S01]  /*5d10*/  FADD R15, R15, R168 ;  /* 0x000000a80f0f7221 */ /* 0x000fe20000000000 */
[----:B------:R-:W-:Y:S01]  /*5d20*/  FADD R169, R169, R174 ;  /* 0x000000aea9a97221 */ /* 0x000fe20000000000 */
[----:B------:R-:W-:Y:S01]  /*5d30*/  FADD R171, R171, R182 ;  /* 0x000000b6abab7221 */ /* 0x000fe20000000000 */
[----:B---3--:R-:W-:Y:S01]  /*5d40*/  @!P3 FMUL R143, R143, R143 ;  /* 0x0000008f8f8fb220 */ /* 0x008fe20000400000 */
        /* <DEDUP_REMOVED lines=17> */
[----:B------:R-:W-:Y:S01]  /*5e60*/  F2FP.BF16.F32.PACK_AB R32, R32, R29 ;  /* 0x0000001d2020723e */ /* 0x000fe200000010ff */
[----:B------:R-:W-:Y:S01]  /*5e70*/  FADD R149, R149, R166 ;  /* 0x000000a695957221 */ /* 0x000fe20000000000 */
[----:B------:R-:W-:Y:S01]  /*5e80*/  FADD R26, R171, R26 ;  /* 0x0000001aab1a7221 */ /* 0x000fe20000000000 */
[----:B------:R-:W-:Y:S01]  /*5e90*/  F2FP.BF16.F32.PACK_AB R34, R136, R33 ;  /* 0x000000218822723e */ /* 0x000fe200000010ff */
[----:B------:R-:W-:Y:S01]  /*5ea0*/  FADD R154, R151, R154 ;  /* 0x0000009a979a7221 */ /* 0x000fe20000000000 */
[----:B------:R-:W-:Y:S01]  /*5eb0*/  F2FP.BF16.F32.PACK_AB R33, R38, R35 ;  /* 0x000000232621723e */ /* 0x000fe200000010ff */
[----:B------:R-:W-:Y:S01]  /*5ec0*/  FADD R13, R169, R26 ;  /* 0x0000001aa90d7221 */ /* 0x000fe20000000000 */
[----:B------:R-:W-:Y:S01]  /*5ed0*/  F2FP.BF16.F32.PACK_AB R26, R25, R22 ;  /* 0x00000016191a723e */ /* 0x000fe200000010ff */
[----:B------:R-:W-:Y:S01]  /*5ee0*/  FADD R15, R149, R154 ;  /* 0x0000009a950f7221 */ /* 0x000fe20000000000 */
[----:B------:R-:W-:-:S02]  /*5ef0*/  F2FP.BF16.F32.PACK_AB R25, R30, R27 ;  /* 0x0000001b1e19723e */ /* 0x000fc400000010ff */
[----:B------:R-:W-:Y:S02]  /*5f00*/  F2FP.BF16.F32.PACK_AB R27, R144, R31 ;  /* 0x0000001f901b723e */ /* 0x000fe400000010ff */
[----:B------:R-:W-:Y:S02]  /*5f10*/  F2FP.BF16.F32.PACK_AB R29, R46, R43 ;  /* 0x0000002b2e1d723e */ /* 0x000fe400000010ff */
[----:B------:R-:W-:Y:S02]  /*5f20*/  F2FP.BF16.F32.PACK_AB R30, R44, R21 ;  /* 0x000000152c1e723e */ /* 0x000fe400000010ff */
[----:B------:R-:W-:Y:S02]  /*5f30*/  F2FP.BF16.F32.PACK_AB R31, R50, R47 ;  /* 0x0000002f321f723e */ /* 0x000fe400000010ff */
[----:B------:R-:W-:Y:S02]  /*5f40*/  F2FP.BF16.F32.PACK_AB R36, R37, R36 ;  /* 0x000000242524723e */ /* 0x000fe400000010ff */
        /* <DEDUP_REMOVED lines=15> */
[----:B------:R-:W-:Y:S01]  /*6040*/  F2FP.BF16.F32.PACK_AB R38, R17, R14 ;  /* 0x0000000e1126723e */ /* 0x000fe200000010ff */
[----:B------:R-:W-:Y:S01]  /*6050*/  IMAD.MOV.U32 R17, RZ, RZ, 0x2 ;  /* 0x00000002ff117424 */ /* 0x000fe200078e00ff */
        /* <DEDUP_REMOVED lines=34> */
[----:B------:R-:W-:-:S07]  /*6280*/  SHF.L.U32 R21, RZ, 0x1f, RZ ;  /* 0x0000001fff157819 */ /* 0x000fce00000006ff */
.L_x_23:
[----:B-1----:R1:W2:Y:S02]  /*6290*/  SYNCS.PHASECHK.TRANS64.TRYWAIT P1, [R2+URZ+0x8808], R21 ;  /* 0x00880815020075a7 */ /* 0x0022a4000802017f */
[----:B--2---:R-:W-:Y:S05]  /*62a0*/  @!P1 NANOSLEEP.SYNCS 0x989680 ;  /* 0x009896800000995d */ /* 0x004fea0003900000 */
[----:B------:R-:W2:Y:S02]  /*62b0*/  @!P1 SYNCS.PHASECHK.TRANS64 P1, [R2+URZ+0x8808], R21 ;  /* 0x00880815020095a7 */ /* 0x000ea4000802007f */
[----:B--2---:R-:W-:Y:S05]  /*62c0*/  @!P1 BRA `(.L_x_23) ;  /* 0xfffffffc00f09947 */ /* 0x004fea000383ffff */
[----:B------:R-:W-:Y:S01]  /*62d0*/  UIADD3 UR6, UR14, 0x200, URZ ;  /* 0x000002000e067890 */ /* 0x000fe2000fffe03f */
[----:B------:R-:W-:Y:S01]  /*62e0*/  WARPGROUP.ARRIVE ;  /* 0x00000000000079c5 */ /* 0x000fe20000000000 */
[----:B------:R-:W-:Y:S01]  /*62f0*/  UMOV UR7, 0xc0000010 ;  /* 0xc000001000077882 */ /* 0x000fe20000000000 */
[----:B------:R-:W-:Y:S01]  /*6300*/  ISETP.GE.AND P1, PT, R20, 0x3, PT ;  /* 0x000000031400780c */ /* 0x000fe20003f26270 */
[----:B------:R-:W-:Y:S01]  /*6310*/  VIADD R12, R12, 0x100 ;  /* 0x000001000c0c7836 */ /* 0x000fe20000000000 */
[----:B------:R-:W-:Y:S01]  /*6320*/  IADD3 R14, R2, 0x8820, RZ ;  /* 0x00008820020e7810 */ /* 0x000fe20007ffe0ff */
[----:B------:R-:W-:-:S03]  /*6330*/  VIADD R20, R20, 0xffffffff ;  /* 0xffffffff14147836 */ /* 0x000fc60000000000 */
[----:B------:R-:W-:Y:S01]  /*6340*/  HGMMA.64x16x16.F32.BF16 R152, R24, gdesc[UR4].tnspB, RZ, !UPT, gsb0 ;  /* 0x4020000418987df0 */ /* 0x000fe2000c0018ff */
[----:B------:R-:W-:Y:S01]  /*6350*/  UIADD3 UR6, UR14, 0x220, URZ ;  /* 0x000002200e067890 */ /* 0x000fe2000fffe03f */
[----:B-1----:R-:W-:Y:S01]  /*6360*/  PRMT R21, RZ, 0x654, R14 ;  /* 0x00000654ff157816 */ /* 0x002fe2000000000e */
[----:B------:R-:W-:Y:S01]  /*6370*/  UMOV UR7, 0xc0000010 ;  /* 0xc000001000077882 */ /* 0x000fe20000000000 */
[----:B------:R-:W-:Y:S02]  /*6380*/  WARPGROUP.DEPBAR.LE gsb0, 0x0 ;  /* 0x00008000000079c5 */ /* 0x000fe40000010000 */
[----:B------:R-:W-:-:S06]  /*6390*/  WARPGROUP.ARRIVE ;  /* 0x00000000000079c5 */ /* 0x000fcc0000000000 */
[----:B------:R-:W-:Y:S01]  /*63a0*/  HGMMA.64x16x16.F32.BF16 R152, R32, gdesc[UR4].tnspB, R152, gsb0 ;  /* 0x4020000420987df0 */ /* 0x000fe20008001898 */
[----:B------:R-:W-:Y:S01]  /*63b0*/  UIADD3 UR6, UR14, 0x240, URZ ;  /* 0x000002400e067890 */ /* 0x000fe2000fffe03f */
        /* <DEDUP_REMOVED lines=68> */
[----:B------:R-:W-:Y:S03]  /*6800*/  HGMMA.64x16x16.F32.BF16 R152, R80, gdesc[UR4].tnspB, R152, gsb0 ;  /* 0x4020000450987df0 */ /* 0x000fe60008001898 */
[----:B------:R-:W-:Y:S02]  /*6810*/  WARPGROUP.DEPBAR.LE gsb0, 0x0 ;  /* 0x00008000000079c5 */ /* 0x000fe40000010000 */
[----:B------:R1:W-:Y:S01]  /*6820*/  SYNCS.ARRIVE.TRANS64.RED.A1T0 RZ, [R21+URZ], RZ ;  /* 0x000000ff15ff79a7 */ /* 0x0003e2000810043f */
[----:B------:R-:W-:Y:S05]  /*6830*/  @!P1 BRA `(.L_x_24) ;  /* 0x0000004c00209947 */ /* 0x000fea0003800000 */
[----:B------:R-:W-:Y:S01]  /*6840*/  MOV R23, R18 ;  /* 0x0000001200177202 */ /* 0x000fe20000000f00 */
[----:B-1----:R-:W-:Y:S01]  /*6850*/  IMAD.MOV.U32 R21, RZ, RZ, R19 ;  /* 0x000000ffff157224 */ /* 0x002fe200078e0013 */
[----:B------:R-:W-:Y:S01]  /*6860*/  MOV R7, 0x1 ;  /* 0x0000000100077802 */ /* 0x000fe20000000f00 */
[----:B------:R-:W-:Y:S01]  /*6870*/  IMAD.MOV.U32 R17, RZ, RZ, 0x2 ;  /* 0x00000002ff117424 */ /* 0x000fe200078e00ff */
[----:B------:R-:W-:Y:S01]  /*6880*/  ULDC.64 UR18, c[0x0][0x198] ;  /* 0x0000660000127ab9 */ /* 0x000fe20000000a00 */
[----:B------:R-:W-:-:S07]  /*6890*/  IMAD.MOV.U32 R4, RZ, RZ, RZ ;  /* 0x000000ffff047224 */ /* 0x000fce00078e00ff */
.L_x_36:
[C---:B------:R-:W-:Y:S01]  /*68a0*/  ISETP.GT.AND P1, PT, R20.reuse, 0x2, PT ;  /* 0x000000021400780c */ /* 0x040fe20003f24270 */
[----:B------:R-:W-:Y:S01]  /*68b0*/  VIADD R20, R20, 0xffffffff ;  /* 0xffffffff14147836 */ /* 0x000fe20000000000 */
[----:B------:R-:W-:Y:S02]  /*68c0*/  LEA R19, R17, R2, 0x3 ;  /* 0x0000000211137211 */ /* 0x000fe400078e18ff */
[----:B------:R-:W-:-:S09]  /*68d0*/  SHF.L.U32 R18, R4, 0x1f, RZ ;  /* 0x0000001f04127819 */ /* 0x000fd200000006ff */
.L_x_25:
[----:B-1----:R1:W2:Y:S02]  /*68e0*/  SYNCS.PHASECHK.TRANS64.TRYWAIT P2, [R19+URZ+0x8800], R18 ;  /* 0x00880012130075a7 */ /* 0x0022a4000804017f */
[----:B--2---:R-:W-:Y:S05]  /*68f0*/  @!P2 NANOSLEEP.SYNCS 0x989680 ;  /* 0x009896800000a95d */ /* 0x004fea0003900000 */
[----:B------:R-:W2:Y:S02]  /*6900*/  @!P2 SYNCS.PHASECHK.TRANS64 P2, [R19+URZ+0x8800], R18 ;  /* 0x008800121300a5a7 */ /* 0x000ea4000804007f */
[----:B--2---:R-:W-:Y:S05]  /*6910*/  @!P2 BRA `(.L_x_25) ;  /* 0xfffffffc00f0a947 */ /* 0x004fea000383ffff */
[----:B------:R-:W-:Y:S05]  /*6920*/  WARPSYNC.ALL ;  /* 0x0000000000007948 */ /* 0x000fea0003800000 */
[----:B------:R-:W-:Y:S01]  /*6930*/  R2UR UR6, R17 ;  /* 0x00000000110672ca */ /* 0x000fe200000e0000 */
[----:B------:R-:W-:Y:S01]  /*6940*/  WARPGROUP.ARRIVE ;  /* 0x00000000000079c5 */ /* 0x000fe20000000000 */
[----:B------:R-:W-:Y:S01]  /*6950*/  UMOV UR7, 0xc0000010 ;  /* 0xc000001000077882 */ /* 0x000fe20000000000 */
[----:B------:R-:W-:-:S10]  /*6960*/  ISETP.NE.AND P2, PT, R10, RZ, PT ;  /* 0x000000ff0a00720c */ /* 0x000fd40003f45270 */
[----:B------:R-:W-:-:S09]  /*6970*/  ULEA UR6, UR6, UR16, 0x9 ;  /* 0x0000001006067291 */ /* 0x000fd2000f8e483f */
[----:B------:R-:W-:Y:S03]  /*6980*/  HGMMA.64x256x16.F32.BF16 R24, gdesc[UR4], RZ, !UPT, gsb0 ;  /* 0x03e00000041879f0 */ /* 0x000fe6000c0018ff */
[----:B------:R-:W-:Y:S02]  /*6990*/  WARPGROUP.DEPBAR.LE gsb0, 0x0 ;  /* 0x00008000000079c5 */ /* 0x000fe40000010000 */
[----:B------:R-:W-:Y:S05]  /*69a0*/  @P2 BRA `(.L_x_26) ;  /* 0x00000000008c2947 */ /* 0x000fea0003800000 */
[----:B------:R-:W-:-:S13]  /*69b0*/  ISETP.LT.OR P3, PT, R8, 0x1, !P0 ;  /* 0x000000010800780c */ /* 0x000fda0004761670 */
[----:B------:R-:W-:Y:S05]  /*69c0*/  @P3 BRA `(.L_x_27) ;  /* 0x0000000000803947 */ /* 0x000fea0003800000 */
[----:B------:R-:W-:Y:S01]  /*69d0*/  ISETP.NE.AND P4, PT, R0, RZ, PT ;  /* 0x000000ff0000720c */ /* 0x000fe20003f85270 */
[----:B-1----:R-:W-:Y:S01]  /*69e0*/  IMAD R18, R5, 0x8, R2 ;  /* 0x0000000805127824 */ /* 0x002fe200078e0202 */
[----:B------:R-:W-:-:S11]  /*69f0*/  SHF.L.U32 R19, R6, 0x1f, RZ ;  /* 0x0000001f06137819 */ /* 0x000fd600000006ff */
.L_x_28:
[----:B-1----:R1:W2:Y:S02]  /*6a00*/  SYNCS.PHASECHK.TRANS64.TRYWAIT P3, [R18+URZ+0x8820], R19 ;  /* 0x00882013120075a7 */ /* 0x0022a4000806017f */
[----:B--2---:R-:W-:Y:S05]  /*6a10*/  @!P3 NANOSLEEP.SYNCS 0x989680 ;  /* 0x009896800000b95d */ /* 0x004fea0003900000 */
[----:B------:R-:W2:Y:S02]  /*6a20*/  @!P3 SYNCS.PHASECHK.TRANS64 P3, [R18+URZ+0x8820], R19 ;  /* 0x008820131200b5a7 */ /* 0x000ea4000806007f */
[----:B--2---:R-:W-:Y:S05]  /*6a30*/  @!P3 BRA `(.L_x_28) ;  /* 0xfffffffc00f0b947 */ /* 0x004fea000383ffff */
[----:B------:R-:W-:Y:S05]  /*6a40*/  @P4 BRA `(.L_x_29) ;  /* 0x0000000000144947 */ /* 0x000fea0003800000 */
[----:B------:R-:W-:Y:S01]  /*6a50*/  LOP3.LUT P3, RZ, R16, 0x1f, RZ, 0xc0, !PT ;  /* 0x0000001f10ff7812 */ /* 0x000fe2000786c0ff */
[----:B-1----:R-:W-:-:S04]  /*6a60*/  IMAD.MOV.U32 R19, RZ, RZ, 0x2000 ;  /* 0x00002000ff137424 */ /* 0x002fc800078e00ff */
[----:B------:R2:W-:Y:S08]  /*6a70*/  SYNCS.ARRIVE.TRANS64 RZ, [R18+URZ+0x8800], R19 ;  /* 0x0088001312ff79a7 */ /* 0x0005f0000800003f */
[----:B------:R-:W-:Y:S05]  /*6a80*/  @!P3 BRA `(.L_x_29) ;  /* 0x000000000004b947 */ /* 0x000fea0003800000 */
[----:B------:R-:W-:Y:S01]  /*6a90*/  BPT.TRAP 0x1 ;  /* 0x000000040000795c */ /* 0x000fe20000300000 */
.L_x_29:
[----:B-12---:R-:W-:Y:S01]  /*6aa0*/  LEA R19, R5, R2, 0xd ;  /* 0x0000000205137211 */ /* 0x006fe200078e68ff */
[----:B------:R-:W-:Y:S01]  /*6ab0*/  UIADD3 UR6, UP0, UR18, 0x1f0, URZ ;  /* 0x000001f012067890 */ /* 0x000fe2000ff1e03f */
[----:B------:R-:W-:Y:S01]  /*6ac0*/  R2UR UR35, R9 ;  /* 0x00000000092372ca */ /* 0x000fe200000e0000 */
[----:B------:R-:W-:Y:S01]  /*6ad0*/  UMOV UR8, 0x0 ;  /* 0x0000000000087882 */ /* 0x000fe20000000000 */
[----:B------:R-:W-:Y:S01]  /*6ae0*/  R2UR UR33, R18 ;  /* 0x00000000122172ca */ /* 0x000fe200000e0000 */
[----:B------:R-:W-:Y:S01]  /*6af0*/  UIADD3.X UR7, URZ, UR19, URZ, UP0, !UPT ;  /* 0x000000133f077290 */ /* 0x000fe200087fe43f */
[----:B------:R-:W-:Y:S01]  /*6b00*/  R2UR UR32, R19 ;  /* 0x00000000132072ca */ /* 0x000fe200000e0000 */
[----:B------:R-:W-:Y:S01]  /*6b10*/  UMOV UR9, 0x10000000 ;  /* 0x1000000000097882 */ /* 0x000fe20000000000 */
[----:B------:R-:W-:Y:S01]  /*6b20*/  UMOV UR34, URZ ;  /* 0x0000003f00227c82 */ /* 0x000fe20008000000 */
[----:B------:R-:W-:-:S05]  /*6b30*/  VIADD R5, R5, 0x1 ;  /* 0x0000000105057836 */ /* 0x000fca0000000000 */
[C---:B------:R-:W-:Y:S01]  /*6b40*/  ISETP.NE.AND P3, PT, R5.reuse, 0x4, PT ;  /* 0x000000040500780c */ /* 0x040fe20003f65270 */
[----:B------:R-:W-:Y:S02]  /*6b50*/  USHF.L.U32 UR35, UR35, 0x8, URZ ;  /* 0x0000000823237899 */ /* 0x000fe4000800063f */
[----:B------:R-:W-:Y:S01]  /*6b60*/  UIADD3 UR33, UR33, 0x8800, URZ ;  /* 0x0000880021217890 */ /* 0x000fe2000fffe03f */
[----:B------:R-:W-:Y:S01]  /*6b70*/  SEL R19, RZ, 0x1, P3 ;  /* 0x00000001ff137807 */ /* 0x000fe20001800000 */
[----:B------:R-:W-:Y:S01]  /*6b80*/  UIADD3 UR32, UR32, 0x800, URZ ;  /* 0x0000080020207890 */ /* 0x000fe2000fffe03f */
[----:B------:R-:W-:Y:S02]  /*6b90*/  SEL R5, R5, RZ, P3 ;  /* 0x000000ff05057207 */ /* 0x000fe40001800000 */
[----:B------:R-:W-:-:S06]  /*6ba0*/  LOP3.LUT R6, R6, R19, RZ, 0x3c, !PT ;  /* 0x0000001306067212 */ /* 0x000fcc00078e3cff */
[----:B------:R2:W-:Y:S02]  /*6bb0*/  UTMALDG.4D [UR32], [UR6], desc[UR8] ;  /* 0x00000820060075b4 */ /* 0x0005e40008019000 */
[----:B--2---:R-:W-:Y:S01]  /*6bc0*/  NOP ;  /* 0x0000000000007918 */ /* 0x004fe20000000000 */
.L_x_27:
[----:B------:R-:W-:-:S07]  /*6bd0*/  VIADD R8, R8, 0xffffffff ;  /* 0xffffffff08087836 */ /* 0x000fce0000000000 */
.L_x_26:
[----:B------:R-:W-:Y:S01]  /*6be0*/  IADD3 R17, R17, 0x1, RZ ;  /* 0x0000000111117810 */ /* 0x000fe20007ffe0ff */
[----:B------:R-:W-:Y:S05]  /*6bf0*/  WARPSYNC.ALL ;  /* 0x0000000000007948 */ /* 0x000fea0003800000 */
[----:B------:R-:W-:-:S04]  /*6c00*/  ISETP.NE.AND P3, PT, R17, 0x4, PT ;  /* 0x000000041100780c */ /* 0x000fc80003f65270 */
[----:B-1----:R-:W-:Y:S02]  /*6c10*/  SEL R19, RZ, 0x1, P3 ;  /* 0x00000001ff137807 */ /* 0x002fe40001800000 */
[----:B------:R-:W-:Y:S02]  /*6c20*/  SEL R17, R17, RZ, P3 ;  /* 0x000000ff11117207 */ /* 0x000fe40001800000 */
[----:B------:R-:W-:Y:S02]  /*6c30*/  LOP3.LUT R4, R4, R19, RZ, 0x3c, !PT ;  /* 0x0000001304047212 */ /* 0x000fe400078e3cff */
[----:B------:R-:W-:Y:S01]  /*6c40*/  FMNMX R18, R24, R23, !PT ;  /* 0x0000001718127209 */ /* 0x000fe20007800000 */
[----:B------:R-:W-:Y:S01]  /*6c50*/  ULDC UR6, c[0x0][0x604] ;  /* 0x0001810000067ab9 */ /* 0x000fe20000000800 */
[----:B------:R-:W-:Y:S02]  /*6c60*/  FMNMX R22, R26, R21, !PT ;  /* 0x000000151a167209 */ /* 0x000fe40007800000 */
[----:B------:R-:W-:-:S02]  /*6c70*/  FMNMX R19, R25, R18, !PT ;  /* 0x0000001219137209 */ /* 0x000fc40007800000 */
[----:B------:R-:W-:Y:S02]  /*6c80*/  FMNMX R161, R27, R22, !PT ;  /* 0x000000161ba17209 */ /* 0x000fe40007800000 */
[----:B------:R-:W-:Y:S02]  /*6c90*/  FMNMX R18, R28, R19, !PT ;  /* 0x000000131c127209 */ /* 0x000fe40007800000 */
[----:B------:R-:W-:Y:S02]  /*6ca0*/  FMNMX R22, R30, R161, !PT ;  /* 0x000000a11e167209 */ /* 0x000fe40007800000 */
[----:B------:R-:W-:Y:S02]  /*6cb0*/  FMNMX R19, R29, R18, !PT ;  /* 0x000000121d137209 */ /* 0x000fe40007800000 */
        /* <DEDUP_REMOVED lines=121> */
[----:B------:R-:W-:Y:S01]  /*7450*/  LEA R166, R17, R2, 0x3 ;  /* 0x0000000211a67211 */ /* 0x000fe200078e18ff */
[----:B------:R-:W1:Y:S04]  /*7460*/  SHFL.BFLY PT, R19, R22, 0x1, 0x1f ;  /* 0x0c201f0016137f89 */ /* 0x000e6800000e0000 */
[----:B------:R-:W2:Y:S01]  /*7470*/  SHFL.BFLY PT, R163, R160, 0x1, 0x1f ;  /* 0x0c201f00a0a37f89 */ /* 0x000ea200000e0000 */
[----:B-1----:R-:W-:-:S02]  /*7480*/  FMNMX R161, R22, R19, !PT ;  /* 0x0000001316a17209 */ /* 0x002fc40007800000 */
[----:B--2---:R-:W-:-:S03]  /*7490*/  FMNMX R163, R160, R163, !PT ;  /* 0x000000a3a0a37209 */ /* 0x004fc60007800000 */
[----:B------:R-:W1:Y:S04]  /*74a0*/  SHFL.BFLY PT, R18, R161, 0x2, 0x1f ;  /* 0x0c401f00a1127f89 */ /* 0x000e6800000e0000 */
[----:B------:R-:W2:Y:S01]  /*74b0*/  SHFL.BFLY PT, R162, R163, 0x2, 0x1f ;  /* 0x0c401f00a3a27f89 */ /* 0x000ea200000e0000 */
[----:B-1----:R-:W-:Y:S02]  /*74c0*/  FMNMX R18, R161, R18, !PT ;  /* 0x00000012a1127209 */ /* 0x002fe40007800000 */
[----:B--2---:R-:W-:Y:S02]  /*74d0*/  FMNMX R19, R163, R162, !PT ;  /* 0x000000a2a3137209 */ /* 0x004fe40007800000 */
[----:B------:R-:W-:Y:S02]  /*74e0*/  FSETP.NEU.AND P3, PT, R18, -INF , PT ;  /* 0xff8000001200780b */ /* 0x000fe40003f6d000 */
[----:B------:R-:W-:-:S02]  /*74f0*/  FSETP.NEU.AND P4, PT, R19, -INF , PT ;  /* 0xff8000001300780b */ /* 0x000fc40003f8d000 */
[----:B------:R-:W-:Y:S02]  /*7500*/  FSEL R164, R18, RZ, P3 ;  /* 0x000000ff12a47208 */ /* 0x000fe40001800000 */
[----:B------:R-:W-:-:S03]  /*7510*/  FSEL R168, R19, RZ, P4 ;  /* 0x000000ff13a87208 */ /* 0x000fc60002000000 */
[----:B------:R-:W-:Y:S01]  /*7520*/  FADD R22, -R164, R23 ;  /* 0x00000017a4167221 */ /* 0x000fe20000000100 */
[C---:B------:R-:W-:Y:S02]  /*7530*/  IMAD R23, R7.reuse, 0x8, R14 ;  /* 0x0000000807177824 */ /* 0x040fe400078e020e */
[----:B------:R-:W-:Y:S01]  /*7540*/  FADD R21, -R168, R21 ;  /* 0x00000015a8157221 */ /* 0x000fe20000000100 */
[----:B------:R-:W-:Y:S02]  /*7550*/  VIADD R7, R7, 0x1 ;  /* 0x0000000107077836 */ /* 0x000fe40000000000 */
[----:B------:R-:W-:Y:S01]  /*7560*/  FMUL R22, R22, UR6 ;  /* 0x0000000616167c20 */ /* 0x000fe20008400000 */
[----:B------:R-:W-:Y:S01]  /*7570*/  FMUL R21, R21, UR6 ;  /* 0x0000000615157c20 */ /* 0x000fe20008400000 */
[----:B------:R-:W-:-:S03]  /*7580*/  PRMT R23, RZ, 0x654, R23 ;  /* 0x00000654ff177816 */ /* 0x000fc60000000017 */
[----:B------:R-:W-:Y:S02]  /*7590*/  FSETP.GEU.AND P3, PT, R22, -126, PT ;  /* 0xc2fc00001600780b */ /* 0x000fe40003f6e000 */
[----:B------:R-:W-:Y:S01]  /*75a0*/  FSETP.GEU.AND P4, PT, R21, -126, PT ;  /* 0xc2fc00001500780b */ /* 0x000fe20003f8e000 */
[----:B------:R1:W-:Y:S02]  /*75b0*/  SYNCS.ARRIVE.TRANS64.RED.A1T0 RZ, [R23+URZ], RZ ;  /* 0x000000ff17ff79a7 */ /* 0x0003e4000810043f */
[----:B-1----:R-:W-:-:S08]  /*75c0*/  SHF.L.U32 R23, R4, 0x1f, RZ ;  /* 0x0000001f04177819 */ /* 0x002fd000000006ff */
[----:B------:R-:W-:Y:S02]  /*75d0*/  @!P3 FMUL R22, R22, 0.5 ;  /* 0x3f0000001616b820 */ /* 0x000fe40000400000 */
[----:B------:R-:W-:Y:S02]  /*75e0*/  @!P4 FMUL R21, R21, 0.5 ;  /* 0x3f0000001515c820 */ /* 0x000fe40000400000 */
[----:B------:R-:W1:Y:S08]  /*75f0*/  MUFU.EX2 R162, R22 ;  /* 0x0000001600a27308 */ /* 0x000e700000000800 */
[----:B------:R-:W2:Y:S01]  /*7600*/  MUFU.EX2 R160, R21 ;  /* 0x0000001500a07308 */ /* 0x000ea20000000800 */
[----:B-1----:R-:W-:Y:S01]  /*7610*/  @!P3 FMUL R162, R162, R162 ;  /* 0x000000a2a2a2b220 */ /* 0x002fe20000400000 */
[----:B------:R-:W-:-:S03]  /*7620*/  ISETP.NE.AND P3, PT, R7, 0x4, PT ;  /* 0x000000040700780c */ /* 0x000fc60003f65270 */
[-C--:B------:R-:W-:Y:S01]  /*7630*/  FMUL R152, R152, R162.reuse ;  /* 0x000000a298987220 */ /* 0x080fe20000400000 */
[-C--:B------:R-:W-:Y:S01]  /*7640*/  FMUL R153, R153, R162.reuse ;  /* 0x000000a299997220 */ /* 0x080fe20000400000 */
[-C--:B------:R-:W-:Y:S01]  /*7650*/  FMUL R156, R156, R162.reuse ;  /* 0x000000a29c9c7220 */ /* 0x080fe20000400000 */
[----:B------:R-:W-:Y:S01]  /*7660*/  FMUL R157, R157, R162 ;  /* 0x000000a29d9d7220 */ /* 0x000fe20000400000 */
[----:B--2---:R-:W-:-:S04]  /*7670*/  @!P4 FMUL R160, R160, R160 ;  /* 0x000000a0a0a0c220 */ /* 0x004fc80000400000 */
[-C--:B------:R-:W-:Y:S01]  /*7680*/  FMUL R154, R154, R160.reuse ;  /* 0x000000a09a9a7220 */ /* 0x080fe20000400000 */
[-C--:B------:R-:W-:Y:S01]  /*7690*/  FMUL R155, R155, R160.reuse ;  /* 0x000000a09b9b7220 */ /* 0x080fe20000400000 */
[-C--:B------:R-:W-:Y:S01]  /*76a0*/  FMUL R158, R158, R160.reuse ;  /* 0x000000a09e9e7220 */ /* 0x080fe20000400000 */
[----:B------:R-:W-:-:S07]  /*76b0*/  FMUL R159, R159, R160 ;  /* 0x000000a09f9f7220 */ /* 0x000fce0000400000 */
.L_x_30:
[----:B-1----:R1:W2:Y:S02]  /*76c0*/  SYNCS.PHASECHK.TRANS64.TRYWAIT P4, [R166+URZ+0x8800], R23 ;  /* 0x00880017a60075a7 */ /* 0x0022a4000808017f */
[----:B--2---:R-:W-:Y:S05]  /*76d0*/  @!P4 NANOSLEEP.SYNCS 0x989680 ;  /* 0x009896800000c95d */ /* 0x004fea0003900000 */
[----:B------:R-:W2:Y:S02]  /*76e0*/  @!P4 SYNCS.PHASECHK.TRANS64 P4, [R166+URZ+0x8800], R23 ;  /* 0x00880017a600c5a7 */ /* 0x000ea4000808007f */
[----:B--2---:R-:W-:Y:S05]  /*76f0*/  @!P4 BRA `(.L_x_30) ;  /* 0xfffffffc00f0c947 */ /* 0x004fea000383ffff */
[----:B------:R-:W-:Y:S01]  /*7700*/  ULDC UR7, c[0x0][0x604] ;  /* 0x0001810000077ab9 */ /* 0x000fe20000000800 */
[----:B------:R-:W-:Y:S01]  /*7710*/  R2UR UR6, R17 ;  /* 0x00000000110672ca */ /* 0x000fe200000e0000 */
[----:B------:R-:W-:Y:S01]  /*7720*/  FMUL R22, R164, UR7 ;  /* 0x00000007a4167c20 */ /* 0x000fe20008400000 */
[----:B------:R-:W-:Y:S01]  /*7730*/  FMUL R21, R168, UR7 ;  /* 0x00000007a8157c20 */ /* 0x000fe20008400000 */
[----:B------:R-:W-:Y:S01]  /*7740*/  UMOV UR11, 0xc0000010 ;  /* 0xc0000010000b7882 */ /* 0x000fe20000000000 */
[----:B------:R-:W-:Y:S01]  /*7750*/  SEL R7, R7, RZ, P3 ;  /* 0x000000ff07077207 */ /* 0x000fe20001800000 */
[--C-:B------:R-:W-:Y:S01]  /*7760*/  FFMA R24, R24, UR7, -R22.reuse ;  /* 0x0000000718187c23 */ /* 0x100fe20008000816 */
[--C-:B------:R-:W-:Y:S01]  /*7770*/  FFMA R28, R28, UR7, -R22.reuse ;  /* 0x000000071c1c7c23 */ /* 0x100fe20008000816 */
        /* <DEDUP_REMOVED lines=9> */
[--C-:B------:R-:W-:Y:S01]  /*7810*/  FFMA R31, R31, UR7, -R21.reuse ;  /* 0x000000071f1f7c23 */ /* 0x100fe20008000815 */
[--C-:B------:R-:W-:Y:S01]  /*7820*/  FFMA R33, R33, UR7, -R22.reuse ;  /* 0x0000000721217c23 */ /* 0x100fe20008000816 */
[--C-:B------:R-:W-:Y:S01]  /*7830*/  FFMA R37, R37, UR7, -R22.reuse ;  /* 0x0000000725257c23 */ /* 0x100fe20008000816 */
[--C-:B------:R-:W-:Y:S01]  /*7840*/  FFMA R36, R36, UR7, -R22.reuse ;  /* 0x0000000724247c23 */ /* 0x100fe20008000816 */
[--C-:B------:R-:W-:Y:S01]  /*7850*/  FFMA R34, R34, UR7, -R21.reuse ;  /* 0x0000000722227c23 */ /* 0x100fe20008000815 */
[--C-:B------:R-:W-:Y:S01]  /*7860*/  FFMA R38, R38, UR7, -R21.reuse ;  /* 0x0000000726267c23 */ /* 0x100fe20008000815 */
[--C-:B------:R-:W-:Y:S01]  /*7870*/  FFMA R35, R35, UR7, -R21.reuse ;  /* 0x0000000723237c23 */ /* 0x100fe20008000815 */
[----:B------:R-:W-:Y:S01]  /*7880*/  @!P5 FMUL R24, R24, 0.5 ;  /* 0x3f0000001818d820 */ /* 0x000fe20000400000 */
[--C-:B------:R-:W-:Y:S01]  /*7890*/  FFMA R39, R39, UR7, -R21.reuse ;  /* 0x0000000727277c23 */ /* 0x100fe20008000815 */
[----:B------:R-:W-:Y:S01]  /*78a0*/  @!P6 FMUL R28, R28, 0.5 ;  /* 0x3f0000001c1ce820 */ /* 0x000fe20000400000 */
[--C-:B------:R-:W-:Y:S01]  /*78b0*/  FFMA R41, R41, UR7, -R22.reuse ;  /* 0x0000000729297c23 */ /* 0x100fe20008000816 */
[----:B------:R-:W2:Y:S01]  /*78c0*/  MUFU.EX2 R161, R24 ;  /* 0x0000001800a17308 */ /* 0x000ea20000000800 */
[----:B------:R-:W-:Y:S01]  /*78d0*/  @!P4 FMUL R25, R25, 0.5 ;  /* 0x3f0000001919c820 */ /* 0x000fe20000400000 */
[--C-:B------:R-:W-:Y:S01]  /*78e0*/  FFMA R40, R40, UR7, -R22.reuse ;  /* 0x0000000728287c23 */ /* 0x100fe20008000816 */
[--C-:B------:R-:W-:Y:S01]  /*78f0*/  FFMA R44, R44, UR7, -R22.reuse ;  /* 0x000000072c2c7c23 */ /* 0x100fe20008000816 */
[--C-:B------:R-:W-:Y:S01]  /*7900*/  FFMA R42, R42, UR7, -R21.reuse ;  /* 0x000000072a2a7c23 */ /* 0x100fe20008000815 */
[--C-:B------:R-:W-:Y:S01]  /*7910*/  FFMA R45, R45, UR7, -R22.reuse ;  /* 0x000000072d2d7c23 */ /* 0x100fe20008000816 */
[--C-:B------:R-:W-:Y:S01]  /*7920*/  FFMA R43, R43, UR7, -R21.reuse ;  /* 0x000000072b2b7c23 */ /* 0x100fe20008000815 */
[--C-:B------:R-:W-:Y:S01]  /*7930*/  FFMA R47, R47, UR7, -R21.reuse ;  /* 0x000000072f2f7c23 */ /* 0x100fe20008000815 */
[----:B-1----:R-:W1:Y:S01]  /*7940*/  MUFU.EX2 R23, R28 ;  /* 0x0000001c00177308 */ /* 0x002e620000000800 */
        /* <DEDUP_REMOVED lines=8> */
[----:B--2---:R-:W-:Y:S01]  /*79d0*/  @!P5 FMUL R161, R161, R161 ;  /* 0x000000a1a1a1d220 */ /* 0x004fe20000400000 */
[----:B------:R-:W-:Y:S01]  /*79e0*/  FSETP.GEU.AND P5, PT, R29, -126, PT ;  /* 0xc2fc00001d00780b */ /* 0x000fe20003fae000 */
[--C-:B------:R-:W-:Y:S01]  /*79f0*/  FFMA R54, R54, UR7, -R21.reuse ;  /* 0x0000000736367c23 */ /* 0x100fe20008000815 */
[--C-:B------:R-:W-:Y:S01]  /*7a00*/  FFMA R56, R56, UR7, -R22.reuse ;  /* 0x0000000738387c23 */ /* 0x100fe20008000816 */
[--C-:B------:R-:W-:Y:S01]  /*7a10*/  FFMA R55, R55, UR7, -R21.reuse ;  /* 0x0000000737377c23 */ /* 0x100fe20008000815 */
[--C-:B------:R-:W-:Y:S01]  /*7a20*/  FFMA R57, R57, UR7, -R22.reuse ;  /* 0x0000000739397c23 */ /* 0x100fe20008000816 */
[--C-:B------:R-:W-:Y:S01]  /*7a30*/  FFMA R61, R61, UR7, -R22.reuse ;  /* 0x000000073d3d7c23 */ /* 0x100fe20008000816 */
[--C-:B------:R-:W-:Y:S01]  /*7a40*/  FFMA R60, R60, UR7, -R22.reuse ;  /* 0x000000073c3c7c23 */ /* 0x100fe20008000816 */
[----:B-1----:R-:W-:Y:S01]  /*7a50*/  @!P6 FMUL R23, R23, R23 ;  /* 0x000000171717e220 */ /* 0x002fe20000400000 */
[----:B------:R-:W-:Y:S01]  /*7a60*/  FSETP.GEU.AND P6, PT, R27, -126, PT ;  /* 0xc2fc00001b00780b */ /* 0x000fe20003fce000 */
[--C-:B------:R-:W-:Y:S01]  /*7a70*/  FFMA R58, R58, UR7, -R21.reuse ;  /* 0x000000073a3a7c23 */ /* 0x100fe20008000815 */
[--C-:B------:R-:W-:Y:S01]  /*7a80*/  FFMA R62, R62, UR7, -R21.reuse ;  /* 0x000000073e3e7c23 */ /* 0x100fe20008000815 */
[--C-:B------:R-:W-:Y:S01]  /*7a90*/  FFMA R59, R59, UR7, -R21.reuse ;  /* 0x000000073b3b7c23 */ /* 0x100fe20008000815 */
[--C-:B------:R-:W-:Y:S01]  /*7aa0*/  FFMA R63, R63, UR7, -R21.reuse ;  /* 0x000000073f3f7c23 */ /* 0x100fe20008000815 */
[----:B------:R-:W-:Y:S01]  /*7ab0*/  @!P5 FMUL R29, R29, 0.5 ;  /* 0x3f0000001d1dd820 */ /* 0x000fe20000400000 */
[--C-:B------:R-:W-:Y:S01]  /*7ac0*/  FFMA R65, R65, UR7, -R22.reuse ;  /* 0x0000000741417c23 */ /* 0x100fe20008000816 */
[----:B---3--:R-:W-:Y:S01]  /*7ad0*/  @!P4 FMUL R166, R166, R166 ;  /* 0x000000a6a6a6c220 */ /* 0x008fe20000400000 */
[----:B------:R-:W-:Y:S01]  /*7ae0*/  FSETP.GEU.AND P4, PT, R26, -126, PT ;  /* 0xc2fc00001a00780b */ /* 0x000fe20003f8e000 */
[----:B------:R-:W1:Y:S01]  /*7af0*/  MUFU.EX2 R164, R29 ;  /* 0x0000001d00a47308 */ /* 0x000e620000000800 */
[--C-:B------:R-:W-:Y:S01]  /*7b00*/  FFMA R64, R64, UR7, -R22.reuse ;  /* 0x0000000740407c23 */ /* 0x100fe20008000816 */
[--C-:B------:R-:W-:Y:S01]  /*7b10*/  FFMA R24, R68, UR7, -R22.reuse ;  /* 0x0000000744187c23 */ /* 0x100fe20008000816 */
[--C-:B------:R-:W-:Y:S01]  /*7b20*/  FFMA R66, R66, UR7, -R21.reuse ;  /* 0x0000000742427c23 */ /* 0x100fe20008000815 */
[----:B------:R-:W-:Y:S01]  /*7b30*/  @!P6 FMUL R27, R27, 0.5 ;  /* 0x3f0000001b1be820 */ /* 0x000fe20000400000 */
[--C-:B------:R-:W-:Y:S01]  /*7b40*/  FFMA R25, R69, UR7, -R22.reuse ;  /* 0x0000000745197c23 */ /* 0x100fe20008000816 */
[--C-:B------:R-:W-:Y:S01]  /*7b50*/  FFMA R67, R67, UR7, -R21.reuse ;  /* 0x0000000743437c23 */ /* 0x100fe20008000815 */
[--C-:B------:R-:W-:Y:S01]  /*7b60*/  FFMA R70, R70, UR7, -R21.reuse ;  /* 0x0000000746467c23 */ /* 0x100fe20008000815 */
[----:B------:R2:W3:Y:S01]  /*7b70*/  MUFU.EX2 R163, R27 ;  /* 0x0000001b00a37308 */ /* 0x0004e20000000800 */
[--C-:B------:R-:W-:Y:S01]  /*7b80*/  FFMA R28, R77, UR7, -R22.reuse ;  /* 0x000000074d1c7c23 */ /* 0x100fe20008000816 */
[--C-:B------:R-:W-:Y:S01]  /*7b90*/  FFMA R80, R80, UR7, -R22.reuse ;  /* 0x0000000750507c23 */ /* 0x100fe20008000816 */
[--C-:B------:R-:W-:Y:S01]  /*7ba0*/  FFMA R82, R82, UR7, -R21.reuse ;  /* 0x0000000752527c23 */ /* 0x100fe20008000815 */
[----:B------:R-:W-:Y:S01]  /*7bb0*/  @!P4 FMUL R26, R26, 0.5 ;  /* 0x3f0000001a1ac820 */ /* 0x000fe20000400000 */
[--C-:B------:R-:W-:Y:S01]  /*7bc0*/  FFMA R86, R86, UR7, -R21.reuse ;  /* 0x0000000756567c23 */ /* 0x100fe20008000815 */
[--C-:B------:R-:W-:Y:S01]  /*7bd0*/  FFMA R89, R89, UR7, -R22.reuse ;  /* 0x0000000759597c23 */ /* 0x100fe20008000816 */
[--C-:B------:R-:W-:Y:S01]  /*7be0*/  FFMA R92, R92, UR7, -R22.reuse ;  /* 0x000000075c5c7c23 */ /* 0x100fe20008000816 */
[----:B------:R4:W5:Y:S01]  /*7bf0*/  MUFU.EX2 R169, R26 ;  /* 0x0000001a00a97308 */ /* 0x0009620000000800 */
[----:B-1----:R-:W-:Y:S01]  /*7c00*/  @!P5 FMUL R164, R164, R164 ;  /* 0x000000a4a4a4d220 */ /* 0x002fe20000400000 */
[----:B------:R-:W-:Y:S01]  /*7c10*/  FSETP.GEU.AND P5, PT, R30, -126, PT ;  /* 0xc2fc00001e00780b */ /* 0x000fe20003fae000 */
[--C-:B--2---:R-:W-:Y:S01]  /*7c20*/  FFMA R27, R76, UR7, -R22.reuse ;  /* 0x000000074c1b7c23 */ /* 0x104fe20008000816 */
[--C-:B------:R-:W-:Y:S01]  /*7c30*/  FFMA R93, R93, UR7, -R22.reuse ;  /* 0x000000075d5d7c23 */ /* 0x100fe20008000816 */
[----:B------:R-:W-:Y:S01]  /*7c40*/  ULEA UR6, UR6, UR14, 0x9 ;  /* 0x0000000e06067291 */ /* 0x000fe2000f8e483f */
[--C-:B------:R-:W-:Y:S01]  /*7c50*/  FFMA R94, R94, UR7, -R21.reuse ;  /* 0x000000075e5e7c23 */ /* 0x100fe20008000815 */
[--C-:B------:R-:W-:Y:S01]  /*7c60*/  FFMA R97, R97, UR7, -R22.reuse ;  /* 0x0000000761617c23 */ /* 0x100fe20008000816 */
[--C-:B------:R-:W-:Y:S01]  /*7c70*/  FFMA R96, R96, UR7, -R22.reuse ;  /* 0x0000000760607c23 */ /* 0x100fe20008000816 */
[----:B---3--:R-:W-:Y:S01]  /*7c80*/  @!P6 FMUL R163, R163, R163 ;  /* 0x000000a3a3a3e220 */ /* 0x008fe20000400000 */
[----:B------:R-:W-:Y:S01]  /*7c90*/  FSETP.GEU.AND P6, PT, R32, -126, PT ;  /* 0xc2fc00002000780b */ /* 0x000fe20003fce000 */
[--C-:B----4-:R-:W-:Y:S01]  /*7ca0*/  FFMA R26, R73, UR7, -R22.reuse ;  /* 0x00000007491a7c23 */ /* 0x110fe20008000816 */
[----:B------:R-:W-:Y:S01]  /*7cb0*/  UMOV UR10, UR6 ;  /* 0x00000006000a7c82 */ /* 0x000fe20008000000 */
[----:B------:R-:W-:Y:S01]  /*7cc0*/  UIADD3 UR8, UR6, 0x20, URZ ;  /* 0x0000002006087890 */ /* 0x000fe2000fffe03f */
[--C-:B------:R-:W-:Y:S01]  /*7cd0*/  FFMA R100, R100, UR7, -R22.reuse ;  /* 0x0000000764647c23 */ /* 0x100fe20008000816 */
[----:B------:R-:W-:Y:S01]  /*7ce0*/  @!P5 FMUL R30, R30, 0.5 ;  /* 0x3f0000001e1ed820 */ /* 0x000fe20000400000 */
[--C-:B------:R-:W-:Y:S01]  /*7cf0*/  FFMA R101, R101, UR7, -R22.reuse ;  /* 0x0000000765657c23 */ /* 0x100fe20008000816 */
[----:B-----5:R-:W-:Y:S01]  /*7d00*/  @!P4 FMUL R169, R169, R169 ;  /* 0x000000a9a9a9c220 */ /* 0x020fe20000400000 */
        /* <DEDUP_REMOVED lines=9> */
[----:B------:R-:W2:Y:S01]  /*7da0*/  MUFU.EX2 R167, R32 ;  /* 0x0000002000a77308 */ /* 0x000ea20000000800 */
[--C-:B------:R-:W-:Y:S01]  /*7db0*/  FFMA R110, R110, UR7, -R21.reuse ;  /* 0x000000076e6e7c23 */ /* 0x100fe20008000815 */
[--C-:B------:R-:W-:Y:S01]  /*7dc0*/  FFMA R113, R113, UR7, -R22.reuse ;  /* 0x0000000771717c23 */ /* 0x100fe20008000816 */
[--C-:B------:R-:W-:Y:S01]  /*7dd0*/  FFMA R116, R116, UR7, -R22.reuse ;  /* 0x0000000774747c23 */ /* 0x100fe20008000816 */
[----:B------:R-:W-:Y:S01]  /*7de0*/  @!P4 FMUL R31, R31, 0.5 ;  /* 0x3f0000001f1fc820 */ /* 0x000fe20000400000 */
        /* <DEDUP_REMOVED lines=10> */
[----:B------:R-:W-:Y:S01]  /*7e90*/  FFMA R126, R126, UR7, -R21 ;  /* 0x000000077e7e7c23 */ /* 0x000fe20008000815 */
[----:B------:R-:W-:Y:S01]  /*7ea0*/  FFMA R160, R160, R13, R169 ;  /* 0x0000000da0a07223 */ /* 0x000fe200000000a9 */
[----:B--2---:R-:W-:Y:S01]  /*7eb0*/  @!P6 FMUL R167, R167, R167 ;  /* 0x000000a7a7a7e220 */ /* 0x004fe20000400000 */
[----:B------:R-:W-:Y:S01]  /*7ec0*/  FSETP.GEU.AND P6, PT, R37, -126, PT ;  /* 0xc2fc00002500780b */ /* 0x000fe20003fce000 */
[----:B------:R-:W-:Y:S01]  /*7ed0*/  FFMA R15, R162, R15, R161 ;  /* 0x0000000fa20f7223 */ /* 0x000fe200000000a1 */
[----:B------:R-:W-:Y:S01]  /*7ee0*/  FADD R160, R160, R163 ;  /* 0x000000a3a0a07221 */ /* 0x000fe20000000000 */
        /* <DEDUP_REMOVED lines=19> */
[----:B------:R-:W-:Y:S01]  /*8020*/  FFMA R148, R148, UR7, -R22 ;  /* 0x0000000794947c23 */ /* 0x000fe20008000816 */
[--C-:B------:R-:W-:Y:S01]  /*8030*/  FFMA R146, R146, UR7, -R21.reuse ;  /* 0x0000000792927c23 */ /* 0x100fe20008000815 */
[--C-:B------:R-:W-:Y:S01]  /*8040*/  FFMA R147, R147, UR7, -R21.reuse ;  /* 0x0000000793937c23 */ /* 0x100fe20008000815 */
[----:B------:R-:W3:Y:S01]  /*8050*/  MUFU.EX2 R172, R36 ;  /* 0x0000002400ac7308 */ /* 0x000ee20000000800 */
[----:B-1----:R-:W-:Y:S01]  /*8060*/  @!P5 FMUL R170, R170, R170 ;  /* 0x000000aaaaaad220 */ /* 0x002fe20000400000 */
[----:B------:R-:W-:Y:S01]  /*8070*/  FSETP.GEU.AND P5, PT, R34, -126, PT ;  /* 0xc2fc00002200780b */ /* 0x000fe20003fae000 */
[----:B------:R-:W-:Y:S01]  /*8080*/  FFMA R151, R151, UR7, -R21 ;  /* 0x0000000797977c23 */ /* 0x000fe20008000815 */
[----:B------:R-:W-:-:S02]  /*8090*/  VIADD R17, R17, 0x1 ;  /* 0x0000000111117836 */ /* 0x000fc40000000000 */
[----:B------:R-:W-:Y:S01]  /*80a0*/  F2FP.BF16.F32.PACK_AB R32, R170, R167 ;  /* 0x000000a7aa20723e */ /* 0x000fe200000010ff */
[----:B--2---:R-:W-:Y:S01]  /*80b0*/  @!P6 FMUL R171, R171, R171 ;  /* 0x000000abababe220 */ /* 0x004fe20000400000 */
[----:B------:R-:W-:-:S07]  /*80c0*/  FSETP.GEU.AND P6, PT, R38, -126, PT ;  /* 0xc2fc00002600780b */ /* 0x000fce0003fce000 */
[----:B------:R-:W-:Y:S01]  /*80d0*/  @!P5 FMUL R34, R34, 0.5 ;  /* 0x3f0000002222d820 */ /* 0x000fe20000400000 */
[----:B---3--:R-:W-:Y:S01]  /*80e0*/  @!P4 FMUL R172, R172, R172 ;  /* 0x000000acacacc220 */ /* 0x008fe20000400000 */
[----:B------:R-:W-:Y:S02]  /*80f0*/  FSETP.GEU.AND P4, PT, R35, -126, PT ;  /* 0xc2fc00002300780b */ /* 0x000fe40003f8e000 */
[----:B------:R1:W2:Y:S02]  /*8100*/  MUFU.EX2 R173, R34 ;  /* 0x0000002200ad7308 */ /* 0x0002a40000000800 */
[----:B------:R-:W-:-:S06]  /*8110*/  @!P6 FMUL R38, R38, 0.5 ;  /* 0x3f0000002626e820 */ /* 0x000fcc0000400000 */
[----:B------:R-:W3:Y:S01]  /*8120*/  MUFU.EX2 R177, R38 ;  /* 0x0000002600b17308 */ /* 0x000ee20000000800 */
[----:B-1----:R-:W-:Y:S02]  /*8130*/  F2FP.BF16.F32.PACK_AB R34, R171, R172 ;  /* 0x000000acab22723e */ /* 0x002fe400000010ff */
[----:B------:R-:W-:-:S05]  /*8140*/  @!P4 FMUL R35, R35, 0.5 ;  /* 0x3f0000002323c820 */ /* 0x000fca0000400000 */
[----:B------:R-:W1:Y:S01]  /*8150*/  MUFU.EX2 R176, R35 ;  /* 0x0000002300b07308 */ /* 0x000e620000000800 */
[----:B--2---:R-:W-:Y:S01]  /*8160*/  @!P5 FMUL R173, R173, R173 ;  /* 0x000000adadadd220 */ /* 0x004fe20000400000 */
[----:B------:R-:W-:Y:S01]  /*8170*/  FSETP.GEU.AND P5, PT, R39, -126, PT ;  /* 0xc2fc00002700780b */ /* 0x000fe20003fae000 */
[----:B---3--:R-:W-:Y:S01]  /*8180*/  @!P6 FMUL R177, R177, R177 ;  /* 0x000000b1b1b1e220 */ /* 0x008fe20000400000 */
[----:B------:R-:W-:-:S11]  /*8190*/  FSETP.GEU.AND P6, PT, R41, -126, PT ;  /* 0xc2fc00002900780b */ /* 0x000fd60003fce000 */
[----:B------:R-:W-:Y:S01]  /*81a0*/  @!P5 FMUL R39, R39, 0.5 ;  /* 0x3f0000002727d820 */ /* 0x000fe20000400000 */
[----:B-1----:R-:W-:Y:S01]  /*81b0*/  @!P4 FMUL R176, R176, R176 ;  /* 0x000000b0b0b0c220 */ /* 0x002fe20000400000 */
[----:B------:R-:W-:Y:S02]  /*81c0*/  FSETP.GEU.AND P4, PT, R40, -126, PT ;  /* 0xc2fc00002800780b */ /* 0x000fe40003f8e000 */
[----:B------:R-:W1:Y:S02]  /*81d0*/  MUFU.EX2 R178, R39 ;  /* 0x0000002700b27308 */ /* 0x000e640000000800 */
[----:B------:R-:W-:Y:S01]  /*81e0*/  F2FP.BF16.F32.PACK_AB R33, R176, R173 ;  /* 0x000000adb021723e */ /* 0x000fe200000010ff */
[----:B------:R-:W-:-:S05]  /*81f0*/  @!P6 FMUL R41, R41, 0.5 ;  /* 0x3f0000002929e820 */ /* 0x000fca0000400000 */
[----:B------:R-:W2:Y:S03]  /*8200*/  MUFU.EX2 R174, R41 ;  /* 0x0000002900ae7308 */ /* 0x000ea60000000800 */
[----:B------:R-:W-:-:S05]  /*8210*/  @!P4 FMUL R40, R40, 0.5 ;  /* 0x3f0000002828c820 */ /* 0x000fca0000400000 */
[----:B------:R-:W3:Y:S01]  /*8220*/  MUFU.EX2 R181, R40 ;  /* 0x0000002800b57308 */ /* 0x000ee20000000800 */
[----:B-1----:R-:W-:Y:S01]  /*8230*/  @!P5 FMUL R178, R178, R178 ;  /* 0x000000b2b2b2d220 */ /* 0x002fe20000400000 */
[----:B------:R-:W-:-:S04]  /*8240*/  FSETP.GEU.AND P5, PT, R44, -126, PT ;  /* 0xc2fc00002c00780b */ /* 0x000fc80003fae000 */
[----:B------:R-:W-:Y:S01]  /*8250*/  F2FP.BF16.F32.PACK_AB R35, R178, R177 ;  /* 0x000000b1b223723e */ /* 0x000fe200000010ff */
[----:B--2---:R-:W-:Y:S01]  /*8260*/  @!P6 FMUL R174, R174, R174 ;  /* 0x000000aeaeaee220 */ /* 0x004fe20000400000 */
[----:B------:R-:W-:-:S07]  /*8270*/  FSETP.GEU.AND P6, PT, R42, -126, PT ;  /* 0xc2fc00002a00780b */ /* 0x000fce0003fce000 */
[----:B------:R-:W-:Y:S01]  /*8280*/  @!P5 FMUL R44, R44, 0.5 ;  /* 0x3f0000002c2cd820 */ /* 0x000fe20000400000 */
[----:B---3--:R-:W-:Y:S01]  /*8290*/  @!P4 FMUL R181, R181, R181 ;  /* 0x000000b5b5b5c220 */ /* 0x008fe20000400000 */
[----:B------:R-:W-:Y:S02]  /*82a0*/  FSETP.GEU.AND P4, PT, R45, -126, PT ;  /* 0xc2fc00002d00780b */ /* 0x000fe40003f8e000 */
[----:B------:R-:W1:Y:S02]  /*82b0*/  MUFU.EX2 R175, R44 ;  /* 0x0000002c00af7308 */ /* 0x000e640000000800 */
[----:B------:R-:W-:-:S06]  /*82c0*/  @!P6 FMUL R42, R42, 0.5 ;  /* 0x3f0000002a2ae820 */ /* 0x000fcc0000400000 */
[----:B------:R-:W2:Y:S03]  /*82d0*/  MUFU.EX2 R179, R42 ;  /* 0x0000002a00b37308 */ /* 0x000ea60000000800 */
[----:B------:R-:W-:-:S05]  /*82e0*/  @!P4 FMUL R45, R45, 0.5 ;  /* 0x3f0000002d2dc820 */ /* 0x000fca0000400000 */
[----:B------:R-:W3:Y:S01]  /*82f0*/  MUFU.EX2 R180, R45 ;  /* 0x0000002d00b47308 */ /* 0x000ee20000000800 */
[----:B-1----:R-:W-:Y:S01]  /*8300*/  @!P5 FMUL R175, R175, R175 ;  /* 0x000000afafafd220 */ /* 0x002fe20000400000 */
[----:B------:R-:W-:Y:S01]  /*8310*/  FSETP.GEU.AND P5, PT, R43, -126, PT ;  /* 0xc2fc00002b00780b */ /* 0x000fe20003fae000 */
[----:B--2---:R-:W-:Y:S01]  /*8320*/  @!P6 FMUL R179, R179, R179 ;  /* 0x000000b3b3b3e220 */ /* 0x004fe20000400000 */
[----:B------:R-:W-:-:S11]  /*8330*/  FSETP.GEU.AND P6, PT, R47, -126, PT ;  /* 0xc2fc00002f00780b */ /* 0x000fd60003fce000 */
[----:B------:R-:W-:Y:S01]  /*8340*/  @!P5 FMUL R43, R43, 0.5 ;  /* 0x3f0000002b2bd820 */ /* 0x000fe20000400000 */
[----:B---3--:R-:W-:Y:S01]  /*8350*/  @!P4 FMUL R180, R180, R180 ;  /* 0x000000b4b4b4c220 */ /* 0x008fe20000400000 */
        /* <DEDUP_REMOVED lines=96> */
[----:B------:R1:W2:Y:S02]  /*8960*/  MUFU.EX2 R69, R24 ;  /* 0x0000001800457308 */ /* 0x0002a40000000800 */
[----:B------:R-:W-:Y:S01]  /*8970*/  F2FP.BF16.F32.PACK_AB R44, R201, R68 ;  /* 0x00000044c92c723e */ /* 0x000fe200000010ff */
[----:B------:R-:W-:-:S05]  /*8980*/  @!P6 FMUL R66, R66, 0.5 ;  /* 0x3f0000004242e820 */ /* 0x000fca0000400000 */
[----:B------:R-:W3:Y:S01]  /*8990*/  MUFU.EX2 R202, R66 ;  /* 0x0000004200ca7308 */ /* 0x000ee20000000800 */
[----:B-1----:R-:W-:Y:S02]  /*89a0*/  FFMA R24, R71, UR7, -R21 ;  /* 0x0000000747187c23 */ /* 0x002fe40008000815 */
[----:B------:R-:W-:-:S05]  /*89b0*/  @!P4 FMUL R25, R25, 0.5 ;  /* 0x3f0000001919c820 */ /* 0x000fca0000400000 */
[----:B------:R1:W4:Y:S01]  /*89c0*/  MUFU.EX2 R204, R25 ;  /* 0x0000001900cc7308 */ /* 0x0003220000000800 */
[----:B--2---:R-:W-:Y:S01]  /*89d0*/  @!P5 FMUL R69, R69, R69 ;  /* 0x000000454545d220 */ /* 0x004fe20000400000 */
[----:B------:R-:W-:Y:S01]  /*89e0*/  FSETP.GEU.AND P5, PT, R67, -126, PT ;  /* 0xc2fc00004300780b */ /* 0x000fe20003fae000 */
[----:B---3--:R-:W-:Y:S01]  /*89f0*/  @!P6 FMUL R202, R202, R202 ;  /* 0x000000cacacae220 */ /* 0x008fe20000400000 */
[----:B------:R-:W-:Y:S01]  /*8a00*/  FSETP.GEU.AND P6, PT, R24, -126, PT ;  /* 0xc2fc00001800780b */ /* 0x000fe20003fce000 */
[----:B-1----:R-:W-:-:S10]  /*8a10*/  FFMA R25, R72, UR7, -R22 ;  /* 0x0000000748197c23 */ /* 0x002fd40008000816 */
[----:B------:R-:W-:Y:S01]  /*8a20*/  @!P5 FMUL R67, R67, 0.5 ;  /* 0x3f0000004343d820 */ /* 0x000fe20000400000 */
[----:B----4-:R-:W-:Y:S01]  /*8a30*/  @!P4 FMUL R204, R204, R204 ;  /* 0x000000ccccccc220 */ /* 0x010fe20000400000 */
[----:B------:R-:W-:Y:S02]  /*8a40*/  FSETP.GEU.AND P4, PT, R70, -126, PT ;  /* 0xc2fc00004600780b */ /* 0x000fe40003f8e000 */
[----:B------:R-:W1:Y:S02]  /*8a50*/  MUFU.EX2 R203, R67 ;  /* 0x0000004300cb7308 */ /* 0x000e640000000800 */
[----:B------:R-:W-:Y:S01]  /*8a60*/  F2FP.BF16.F32.PACK_AB R46, R204, R69 ;  /* 0x00000045cc2e723e */ /* 0x000fe200000010ff */
[----:B------:R-:W-:-:S05]  /*8a70*/  @!P6 FMUL R24, R24, 0.5 ;  /* 0x3f0000001818e820 */ /* 0x000fca0000400000 */
[----:B------:R2:W3:Y:S03]  /*8a80*/  MUFU.EX2 R72, R24 ;  /* 0x0000001800487308 */ /* 0x0004e60000000800 */
[----:B------:R-:W-:-:S05]  /*8a90*/  @!P4 FMUL R70, R70, 0.5 ;  /* 0x3f0000004646c820 */ /* 0x000fca0000400000 */
[----:B------:R-:W4:Y:S01]  /*8aa0*/  MUFU.EX2 R71, R70 ;  /* 0x0000004600477308 */ /* 0x000f220000000800 */
[----:B-1----:R-:W-:Y:S01]  /*8ab0*/  @!P5 FMUL R203, R203, R203 ;  /* 0x000000cbcbcbd220 */ /* 0x002fe20000400000 */
[----:B------:R-:W-:Y:S01]  /*8ac0*/  FSETP.GEU.AND P5, PT, R25, -126, PT ;  /* 0xc2fc00001900780b */ /* 0x000fe20003fae000 */
[----:B--2---:R-:W-:-:S03]  /*8ad0*/  FFMA R24, R74, UR7, -R21 ;  /* 0x000000074a187c23 */ /* 0x004fc60008000815 */
[----:B------:R-:W-:Y:S01]  /*8ae0*/  F2FP.BF16.F32.PACK_AB R45, R203, R202 ;  /* 0x000000cacb2d723e */ /* 0x000fe200000010ff */
[----:B---3--:R-:W-:Y:S01]  /*8af0*/  @!P6 FMUL R72, R72, R72 ;  /* 0x000000484848e220 */ /* 0x008fe20000400000 */
[----:B------:R-:W-:-:S07]  /*8b00*/  FSETP.GEU.AND P6, PT, R27, -126, PT ;  /* 0xc2fc00001b00780b */ /* 0x000fce0003fce000 */
[----:B------:R-:W-:Y:S01]  /*8b10*/  @!P5 FMUL R25, R25, 0.5 ;  /* 0x3f0000001919d820 */ /* 0x000fe20000400000 */
[----:B----4-:R-:W-:Y:S01]  /*8b20*/  @!P4 FMUL R71, R71, R71 ;  /* 0x000000474747c220 */ /* 0x010fe20000400000 */
[----:B------:R-:W-:Y:S02]  /*8b30*/  FSETP.GEU.AND P4, PT, R26, -126, PT ;  /* 0xc2fc00001a00780b */ /* 0x000fe40003f8e000 */
[----:B------:R1:W2:Y:S02]  /*8b40*/  MUFU.EX2 R73, R25 ;  /* 0x0000001900497308 */ /* 0x0002a40000000800 */
[----:B------:R-:W-:Y:S01]  /*8b50*/  F2FP.BF16.F32.PACK_AB R47, R72, R71 ;  /* 0x00000047482f723e */ /* 0x000fe200000010ff */
[----:B------:R-:W-:-:S05]  /*8b60*/  @!P6 FMUL R27, R27, 0.5 ;  /* 0x3f0000001b1be820 */ /* 0x000fca0000400000 */
[----:B------:R3:W4:Y:S01]  /*8b70*/  MUFU.EX2 R77, R27 ;  /* 0x0000001b004d7308 */ /* 0x0007220000000800 */
[----:B-1----:R-:W-:Y:S02]  /*8b80*/  FFMA R25, R75, UR7, -R21 ;  /* 0x000000074b197c23 */ /* 0x002fe40008000815 */
[----:B------:R-:W-:-:S05]  /*8b90*/  @!P4 FMUL R26, R26, 0.5 ;  /* 0x3f0000001a1ac820 */ /* 0x000fca0000400000 */
[----:B------:R1:W5:Y:S01]  /*8ba0*/  MUFU.EX2 R76, R26 ;  /* 0x0000001a004c7308 */ /* 0x0003620000000800 */
[----:B--2---:R-:W-:Y:S01]  /*8bb0*/  @!P5 FMUL R73, R73, R73 ;  /* 0x000000494949d220 */ /* 0x004fe20000400000 */
[----:B------:R-:W-:Y:S01]  /*8bc0*/  FSETP.GEU.AND P5, PT, R28, -126, PT ;  /* 0xc2fc00001c00780b */ /* 0x000fe20003fae000 */
[--C-:B---3--:R-:W-:Y:S01]  /*8bd0*/  FFMA R27, R79, UR7, -R21.reuse ;  /* 0x000000074f1b7c23 */ /* 0x108fe20008000815 */
[----:B----4-:R-:W-:Y:S01]  /*8be0*/  @!P6 FMUL R77, R77, R77 ;  /* 0x0000004d4d4de220 */ /* 0x010fe20000400000 */
[----:B------:R-:W-:Y:S01]  /*8bf0*/  FSETP.GEU.AND P6, PT, R25, -126, PT ;  /* 0xc2fc00001900780b */ /* 0x000fe20003fce000 */
[----:B-1----:R-:W-:-:S09]  /*8c00*/  FFMA R26, R78, UR7, -R21 ;  /* 0x000000074e1a7c23 */ /* 0x002fd20008000815 */
[----:B------:R-:W-:Y:S01]  /*8c10*/  @!P5 FMUL R28, R28, 0.5 ;  /* 0x3f0000001c1cd820 */ /* 0x000fe20000400000 */
[----:B-----5:R-:W-:Y:S01]  /*8c20*/  @!P4 FMUL R76, R76, R76 ;  /* 0x0000004c4c4cc220 */ /* 0x020fe20000400000 */
[----:B------:R-:W-:Y:S02]  /*8c30*/  FSETP.GEU.AND P4, PT, R24, -126, PT ;  /* 0xc2fc00001800780b */ /* 0x000fe40003f8e000 */
[----:B------:R1:W2:Y:S02]  /*8c40*/  MUFU.EX2 R74, R28 ;  /* 0x0000001c004a7308 */ /* 0x0002a40000000800 */
[----:B------:R-:W-:Y:S01]  /*8c50*/  F2FP.BF16.F32.PACK_AB R48, R76, R73 ;  /* 0x000000494c30723e */ /* 0x000fe200000010ff */
[----:B------:R-:W-:-:S05]  /*8c60*/  @!P6 FMUL R25, R25, 0.5 ;  /* 0x3f0000001919e820 */ /* 0x000fca0000400000 */
[----:B------:R3:W4:Y:S01]  /*8c70*/  MUFU.EX2 R78, R25 ;  /* 0x00000019004e7308 */ /* 0x0007220000000800 */
[----:B-1----:R-:W-:Y:S02]  /*8c80*/  F2FP.BF16.F32.PACK_AB R28, R174, R181 ;  /* 0x000000b5ae1c723e */ /* 0x002fe400000010ff */
[----:B------:R-:W-:-:S05]  /*8c90*/  @!P4 FMUL R24, R24, 0.5 ;  /* 0x3f0000001818c820 */ /* 0x000fca0000400000 */
[----:B------:R1:W5:Y:S01]  /*8ca0*/  MUFU.EX2 R75, R24 ;  /* 0x00000018004b7308 */ /* 0x0003620000000800 */
[----:B--2---:R-:W-:Y:S01]  /*8cb0*/  @!P5 FMUL R74, R74, R74 ;  /* 0x0000004a4a4ad220 */ /* 0x004fe20000400000 */
[----:B------:R-:W-:Y:S01]  /*8cc0*/  FSETP.GEU.AND P5, PT, R26, -126, PT ;  /* 0xc2fc00001a00780b */ /* 0x000fe20003fae000 */
[----:B---3--:R-:W-:-:S03]  /*8cd0*/  FFMA R25, R84, UR7, -R22 ;  /* 0x0000000754197c23 */ /* 0x008fc60008000816 */
[----:B------:R-:W-:Y:S01]  /*8ce0*/  F2FP.BF16.F32.PACK_AB R50, R74, R77 ;  /* 0x0000004d4a32723e */ /* 0x000fe200000010ff */
[----:B----4-:R-:W-:Y:S01]  /*8cf0*/  @!P6 FMUL R78, R78, R78 ;  /* 0x0000004e4e4ee220 */ /* 0x010fe20000400000 */
[----:B------:R-:W-:Y:S01]  /*8d00*/  FSETP.GEU.AND P6, PT, R80, -126, PT ;  /* 0xc2fc00005000780b */ /* 0x000fe20003fce000 */
[----:B-1----:R-:W-:-:S06]  /*8d10*/  FFMA R24, R81, UR7, -R22 ;  /* 0x0000000751187c23 */ /* 0x002fcc0008000816 */
[----:B------:R-:W-:Y:S01]  /*8d20*/  @!P5 FMUL R26, R26, 0.5 ;  /* 0x3f0000001a1ad820 */ /* 0x000fe20000400000 */
[----:B-----5:R-:W-:Y:S01]  /*8d30*/  @!P4 FMUL R75, R75, R75 ;  /* 0x0000004b4b4bc220 */ /* 0x020fe20000400000 */
        /* <DEDUP_REMOVED lines=11> */
[----:B------:R-:W-:Y:S02]  /*8df0*/  FSETP.GEU.AND P6, PT, R26, -126, PT ;  /* 0xc2fc00001a00780b */ /* 0x000fe40003fce000 */
[----:B-1----:R-:W-:Y:S01]  /*8e00*/  F2FP.BF16.F32.PACK_AB R27, R168, R165 ;  /* 0x000000a5a81b723e */ /* 0x002fe200000010ff */
[----:B------:R-:W-:-:S08]  /*8e10*/  FADD R165, R160, R165 ;  /* 0x000000a5a0a57221 */ /* 0x000fd00000000000 */
[----:B------:R-:W-:Y:S01]  /*8e20*/  @!P5 FMUL R24, R24, 0.5 ;  /* 0x3f0000001818d820 */ /* 0x000fe20000400000 */
[----:B----4-:R-:W-:Y:S01]  /*8e30*/  @!P4 FMUL R206, R206, R206 ;  /* 0x000000cececec220 */ /* 0x010fe20000400000 */
[----:B------:R-:W-:Y:S02]  /*8e40*/  FSETP.GEU.AND P4, PT, R25, -126, PT ;  /* 0xc2fc00001900780b */ /* 0x000fe40003f8e000 */
[----:B------:R1:W2:Y:S01]  /*8e50*/  MUFU.EX2 R84, R24 ;  /* 0x0000001800547308 */ /* 0x0002a20000000800 */
[----:B------:R-:W-:Y:S01]  /*8e60*/  FADD R168, R165, R168 ;  /* 0x000000a8a5a87221 */ /* 0x000fe20000000000 */
[----:B------:R-:W-:Y:S01]  /*8e70*/  F2FP.BF16.F32.PACK_AB R51, R206, R79 ;  /* 0x0000004fce33723e */ /* 0x000fe200000010ff */
[----:B------:R-:W-:Y:S02]  /*8e80*/  @!P6 FMUL R26, R26, 0.5 ;  /* 0x3f0000001a1ae820 */ /* 0x000fe40000400000 */
[----:B------:R-:W-:-:S03]  /*8e90*/  FADD R173, R168, R173 ;  /* 0x000000ada8ad7221 */ /* 0x000fc60000000000 */
[----:B------:R3:W4:Y:S01]  /*8ea0*/  MUFU.EX2 R80, R26 ;  /* 0x0000001a00507308 */ /* 0x0007220000000800 */
[----:B-1----:R-:W-:Y:S01]  /*8eb0*/  FFMA R24, R83, UR7, -R21 ;  /* 0x0000000753187c23 */ /* 0x002fe20008000815 */
[----:B------:R-:W-:Y:S01]  /*8ec0*/  FADD R176, R173, R176 ;  /* 0x000000b0adb07221 */ /* 0x000fe20000000000 */
[----:B------:R-:W-:-:S03]  /*8ed0*/  @!P4 FMUL R25, R25, 0.5 ;  /* 0x3f0000001919c820 */ /* 0x000fc60000400000 */
[----:B------:R-:W-:Y:S02]  /*8ee0*/  FADD R177, R176, R177 ;  /* 0x000000b1b0b17221 */ /* 0x000fe40000000000 */
[----:B------:R1:W5:Y:S01]  /*8ef0*/  MUFU.EX2 R85, R25 ;  /* 0x0000001900557308 */ /* 0x0003620000000800 */
[----:B--2---:R-:W-:Y:S01]  /*8f00*/  @!P5 FMUL R84, R84, R84 ;  /* 0x000000545454d220 */ /* 0x004fe20000400000 */
[----:B------:R-:W-:Y:S01]  /*8f10*/  FSETP.GEU.AND P5, PT, R82, -126, PT ;  /* 0xc2fc00005200780b */ /* 0x000fe20003fae000 */
[----:B---3--:R-:W-:Y:S01]  /*8f20*/  FFMA R26, R88, UR7, -R22 ;  /* 0x00000007581a7c23 */ /* 0x008fe20008000816 */
[----:B------:R-:W-:Y:S02]  /*8f30*/  FADD R178, R177, R178 ;  /* 0x000000b2b1b27221 */ /* 0x000fe40000000000 */
[----:B------:R-:W-:Y:S02]  /*8f40*/  F2FP.BF16.F32.PACK_AB R52, R84, R81 ;  /* 0x000000515434723e */ /* 0x000fe400000010ff */
[----:B------:R-:W-:Y:S01]  /*8f50*/  FADD R179, R178, R179 ;  /* 0x000000b3b2b37221 */ /* 0x000fe20000000000 */
[----:B----4-:R-:W-:Y:S01]  /*8f60*/  @!P6 FMUL R80, R80, R80 ;  /* 0x000000505050e220 */ /* 0x010fe20000400000 */
[----:B------:R-:W-:Y:S01]  /*8f70*/  FSETP.GEU.AND P6, PT, R86, -126, PT ;  /* 0xc2fc00005600780b */ /* 0x000fe20003fce000 */
[----:B-1----:R-:W-:Y:S01]  /*8f80*/  FFMA R25, R87, UR7, -R21 ;  /* 0x0000000757197c23 */ /* 0x002fe20008000815 */
[----:B------:R-:W-:-:S03]  /*8f90*/  FADD R179, R179, R182 ;  /* 0x000000b6b3b37221 */ /* 0x000fc60000000000 */
[----:B------:R-:W-:Y:S01]  /*8fa0*/  @!P5 FMUL R82, R82, 0.5 ;  /* 0x3f0000005252d820 */ /* 0x000fe20000400000 */
[----:B------:R-:W-:Y:S01]  /*8fb0*/  FADD R184, R179, R184 ;  /* 0x000000b8b3b87221 */ /* 0x000fe20000000000 */
[----:B-----5:R-:W-:Y:S01]  /*8fc0*/  @!P4 FMUL R85, R85, R85 ;  /* 0x000000555555c220 */ /* 0x020fe20000400000 */
[----:B------:R-:W-:Y:S01]  /*8fd0*/  FSETP.GEU.AND P4, PT, R24, -126, PT ;  /* 0xc2fc00001800780b */ /* 0x000fe20003f8e000 */
[----:B------:R-:W1:Y:S01]  /*8fe0*/  MUFU.EX2 R83, R82 ;  /* 0x0000005200537308 */ /* 0x000e620000000800 */
[----:B------:R-:W-:Y:S02]  /*8ff0*/  FADD R185, R184, R185 ;  /* 0x000000b9b8b97221 */ /* 0x000fe40000000000 */
[----:B------:R-:W-:Y:S01]  /*9000*/  F2FP.BF16.F32.PACK_AB R54, R80, R85 ;  /* 0x000000555036723e */ /* 0x000fe200000010ff */
[----:B------:R-:W-:Y:S01]  /*9010*/  @!P6 FMUL R86, R86, 0.5 ;  /* 0x3f0000005656e820 */ /* 0x000fe20000400000 */
[----:B------:R-:W-:-:S03]  /*9020*/  FADD R194, R185, R194 ;  /* 0x000000c2b9c27221 */ /* 0x000fc60000000000 */
[----:B------:R-:W2:Y:S01]  /*9030*/  MUFU.EX2 R205, R86 ;  /* 0x0000005600cd7308 */ /* 0x000ea20000000800 */
[----:B------:R-:W-:-:S03]  /*9040*/  FADD R194, R194, R193 ;  /* 0x000000c1c2c27221 */ /* 0x000fc60000000000 */
[----:B------:R-:W-:Y:S01]  /*9050*/  @!P4 FMUL R24, R24, 0.5 ;  /* 0x3f0000001818c820 */ /* 0x000fe20000400000 */
[----:B------:R-:W-:-:S03]  /*9060*/  FADD R187, R194, R187 ;  /* 0x000000bbc2bb7221 */ /* 0x000fc60000000000 */
[----:B------:R3:W4:Y:S01]  /*9070*/  MUFU.EX2 R208, R24 ;  /* 0x0000001800d07308 */ /* 0x0007220000000800 */
[----:B-1----:R-:W-:Y:S01]  /*9080*/  @!P5 FMUL R83, R83, R83 ;  /* 0x000000535353d220 */ /* 0x002fe20000400000 */
[----:B------:R-:W-:Y:S01]  /*9090*/  FSETP.GEU.AND P5, PT, R25, -126, PT ;  /* 0xc2fc00001900780b */ /* 0x000fe20003fae000 */
[----:B------:R-:W-:-:S04]  /*90a0*/  FADD R192, R187, R192 ;  /* 0x000000c0bbc07221 */ /* 0x000fc80000000000 */
[----:B------:R-:W-:Y:S01]  /*90b0*/  FADD R197, R192, R197 ;  /* 0x000000c5c0c57221 */ /* 0x000fe20000000000 */
[----:B--2---:R-:W-:Y:S01]  /*90c0*/  @!P6 FMUL R205, R205, R205 ;  /* 0x000000cdcdcde220 */ /* 0x004fe20000400000 */
[----:B------:R-:W-:Y:S01]  /*90d0*/  FSETP.GEU.AND P6, PT, R89, -126, PT ;  /* 0xc2fc00005900780b */ /* 0x000fe20003fce000 */
[----:B---3--:R-:W-:Y:S01]  /*90e0*/  FFMA R24, R90, UR7, -R21 ;  /* 0x000000075a187c23 */ /* 0x008fe20008000815 */
[----:B------:R-:W-:-:S04]  /*90f0*/  FADD R197, R197, R200 ;  /* 0x000000c8c5c57221 */ /* 0x000fc80000000000 */
[----:B------:R-:W-:Y:S01]  /*9100*/  @!P5 FMUL R25, R25, 0.5 ;  /* 0x3f0000001919d820 */ /* 0x000fe20000400000 */
[----:B------:R-:W-:Y:S01]  /*9110*/  FADD R198, R197, R198 ;  /* 0x000000c6c5c67221 */ /* 0x000fe20000000000 */
[----:B----4-:R-:W-:Y:S01]  /*9120*/  @!P4 FMUL R208, R208, R208 ;  /* 0x000000d0d0d0c220 */ /* 0x010fe20000400000 */
[----:B------:R-:W-:Y:S01]  /*9130*/  FSETP.GEU.AND P4, PT, R26, -126, PT ;  /* 0xc2fc00001a00780b */ /* 0x000fe20003f8e000 */
[----:B------:R1:W2:Y:S01]  /*9140*/  MUFU.EX2 R82, R25 ;  /* 0x0000001900527308 */ /* 0x0002a20000000800 */
[----:B------:R-:W-:Y:S02]  /*9150*/  FADD R199, R198, R199 ;  /* 0x000000c7c6c77221 */ /* 0x000fe40000000000 */
[----:B------:R-:W-:Y:S01]  /*9160*/  F2FP.BF16.F32.PACK_AB R53, R208, R83 ;  /* 0x00000053d035723e */ /* 0x000fe200000010ff */
[----:B------:R-:W-:Y:S01]  /*9170*/  @!P6 FMUL R89, R89, 0.5 ;  /* 0x3f0000005959e820 */ /* 0x000fe20000400000 */
[----:B------:R-:W-:-:S03]  /*9180*/  FADD R202, R199, R202 ;  /* 0x000000cac7ca7221 */ /* 0x000fc60000000000 */
[----:B------:R-:W3:Y:S01]  /*9190*/  MUFU.EX2 R87, R89 ;  /* 0x0000005900577308 */ /* 0x000ee20000000800 */
[----:B-1----:R-:W-:Y:S01]  /*91a0*/  FFMA R25, R91, UR7, -R21 ;  /* 0x000000075b197c23 */ /* 0x002fe20008000815 */
[----:B------:R-:W-:Y:S02]  /*91b0*/  FADD R202, R202, R203 ;  /* 0x000000cbcaca7221 */ /* 0x000fe40000000000 */
[----:B------:R-:W-:-:S04]  /*91c0*/  @!P4 FMUL R26, R26, 0.5 ;  /* 0x3f0000001a1ac820 */ /* 0x000fc80000400000 */
[----:B------:R1:W4:Y:S01]  /*91d0*/  MUFU.EX2 R86, R26 ;  /* 0x0000001a00567308 */ /* 0x0003220000000800 */
[----:B--2---:R-:W-:Y:S01]  /*91e0*/  @!P5 FMUL R82, R82, R82 ;  /* 0x000000525252d220 */ /* 0x004fe20000400000 */
[----:B------:R-:W-:-:S04]  /*91f0*/  FSETP.GEU.AND P5, PT, R92, -126, PT ;  /* 0xc2fc00005c00780b */ /* 0x000fc80003fae000 */
[----:B------:R-:W-:Y:S01]  /*9200*/  F2FP.BF16.F32.PACK_AB R55, R82, R205 ;  /* 0x000000cd5237723e */ /* 0x000fe200000010ff */
[----:B---3--:R-:W-:Y:S01]  /*9210*/  @!P6 FMUL R87, R87, R87 ;  /* 0x000000575757e220 */ /* 0x008fe20000400000 */
[----:B------:R-:W-:Y:S01]  /*9220*/  FSETP.GEU.AND P6, PT, R24, -126, PT ;  /* 0xc2fc00001800780b */ /* 0x000fe20003fce000 */
[----:B-1----:R-:W-:-:S06]  /*9230*/  FFMA R26, R95, UR7, -R21 ;  /* 0x000000075f1a7c23 */ /* 0x002fcc0008000815 */
        /* <DEDUP_REMOVED lines=10> */
[----:B------:R-:W-:Y:S02]  /*92e0*/  FSETP.GEU.AND P5, PT, R25, -126, PT ;  /* 0xc2fc00001900780b */ /* 0x000fe40003fae000 */
[----:B--2---:R-:W-:Y:S01]  /*92f0*/  F2FP.BF16.F32.PACK_AB R24, R166, R161 ;  /* 0x000000a1a618723e */ /* 0x004fe200000010ff */
[----:B------:R-:W-:Y:S01]  /*9300*/  FADD R166, R15, R166 ;  /* 0x000000a60fa67221 */ /* 0x000fe20000000000 */
[----:B------:R-:W-:Y:S01]  /*9310*/  FFMA R15, R128, UR7, -R22 ;  /* 0x00000007800f7c23 */ /* 0x000fe20008000816 */
        /* <DEDUP_REMOVED lines=9> */
[----:B-1----:R-:W-:Y:S02]  /*93b0*/  F2FP.BF16.F32.PACK_AB R25, R163, R169 ;  /* 0x000000a9a319723e */ /* 0x002fe400000010ff */
[----:B------:R-:W-:-:S05]  /*93c0*/  @!P4 FMUL R94, R94, 0.5 ;  /* 0x3f0000005e5ec820 */ /* 0x000fca0000400000 */
[----:B------:R-:W1:Y:S01]  /*93d0*/  MUFU.EX2 R92, R94 ;  /* 0x0000005e005c7308 */ /* 0x000e620000000800 */
[----:B---3--:R-:W-:Y:S01]  /*93e0*/  F2FP.BF16.F32.PACK_AB R26, R164, R23 ;  /* 0x00000017a41a723e */ /* 0x008fe200000010ff */
[----:B--2---:R-:W-:Y:S01]  /*93f0*/  @!P5 FMUL R91, R91, R91 ;  /* 0x0000005b5b5bd220 */ /* 0x004fe20000400000 */
[----:B------:R-:W-:Y:S01]  /*9400*/  FSETP.GEU.AND P5, PT, R96, -126, PT ;  /* 0xc2fc00006000780b */ /* 0x000fe20003fae000 */
[----:B------:R-:W-:Y:S01]  /*9410*/  FADD R23, R166, R23 ;  /* 0x00000017a6177221 */ /* 0x000fe20000000000 */
[----:B------:R-:W-:Y:S02]  /*9420*/  WARPGROUP.ARRIVE ;  /* 0x00000000000079c5 */ /* 0x000fe40000000000 */
[----:B------:R-:W-:Y:S01]  /*9430*/  F2FP.BF16.F32.PACK_AB R57, R91, R90 ;  /* 0x0000005a5b39723e */ /* 0x000fe200000010ff */
[----:B------:R-:W-:Y:S01]  /*9440*/  FADD R164, R23, R164 ;  /* 0x000000a417a47221 */ /* 0x000fe20000000000 */
[----:B----4-:R-:W-:Y:S01]  /*9450*/  @!P6 FMUL R95, R95, R95 ;  /* 0x0000005f5f5fe220 */ /* 0x010fe20000400000 */
[----:B------:R-:W-:Y:S01]  /*9460*/  FSETP.GEU.AND P6, PT, R100, -126, PT ;  /* 0xc2fc00006400780b */ /* 0x000fe20003fce000 */
[----:B------:R-:W-:Y:S01]  /*9470*/  HGMMA.64x16x16.F32.BF16 R152, R24, gdesc[UR8].tnspB, R152, gsb0 ;  /* 0x4020000818987df0 */ /* 0x000fe20008001898 */
[----:B------:R-:W-:Y:S01]  /*9480*/  UMOV UR10, UR8 ;  /* 0x00000008000a7c82 */ /* 0x000fe20008000000 */
[----:B------:R-:W-:Y:S01]  /*9490*/  UMOV UR11, 0xc0000010 ;  /* 0xc0000010000b7882 */ /* 0x000fe20000000000 */
[----:B------:R-:W-:Y:S01]  /*94a0*/  UIADD3 UR8, UR6, 0x40, URZ ;  /* 0x0000004006087890 */ /* 0x000fe2000fffe03f */
[----:B------:R-:W-:Y:S01]  /*94b0*/  FFMA R23, R132, UR7, -R22 ;  /* 0x0000000784177c23 */ /* 0x000fe20008000816 */
[----:B------:R-:W-:Y:S01]  /*94c0*/  @!P5 FMUL R96, R96, 0.5 ;  /* 0x3f0000006060d820 */ /* 0x000fe20000400000 */
[----:B-1----:R-:W-:Y:S01]  /*94d0*/  @!P4 FMUL R92, R92, R92 ;  /* 0x0000005c5c5cc220 */ /* 0x002fe20000400000 */
[----:B------:R-:W-:Y:S01]  /*94e0*/  FSETP.GEU.AND P4, PT, R97, -126, PT ;  /* 0xc2fc00006100780b */ /* 0x000fe20003f8e000 */
[----:B------:R-:W-:Y:S01]  /*94f0*/  FADD R167, R164, R167 ;  /* 0x000000a7a4a77221 */ /* 0x000fe20000000000 */
[----:B------:R-:W1:Y:S02]  /*9500*/  MUFU.EX2 R93, R96 ;  /* 0x00000060005d7308 */ /* 0x000e640000000800 */
[----:B------:R-:W-:Y:S01]  /*9510*/  F2FP.BF16.F32.PACK_AB R59, R95, R92 ;  /* 0x0000005c5f3b723e */ /* 0x000fe200000010ff */
[----:B------:R-:W-:Y:S01]  /*9520*/  @!P6 FMUL R100, R100, 0.5 ;  /* 0x3f0000006464e820 */ /* 0x000fe20000400000 */
[----:B------:R-:W-:-:S04]  /*9530*/  FADD R167, R167, R170 ;  /* 0x000000aaa7a77221 */ /* 0x000fc80000000000 */
[----:B------:R-:W-:-:S03]  /*9540*/  FADD R172, R167, R172 ;  /* 0x000000aca7ac7221 */ /* 0x000fc60000000000 */
[----:B------:R-:W-:Y:S01]  /*9550*/  @!P4 FMUL R97, R97, 0.5 ;  /* 0x3f0000006161c820 */ /* 0x000fe20000400000 */
[----:B------:R-:W-:-:S03]  /*9560*/  FADD R172, R172, R171 ;  /* 0x000000abacac7221 */ /* 0x000fc60000000000 */
[----:B------:R-:W2:Y:S01]  /*9570*/  MUFU.EX2 R94, R97 ;  /* 0x00000061005e7308 */ /* 0x000ea20000000800 */
[----:B------:R-:W-:Y:S01]  /*9580*/  FADD R181, R172, R181 ;  /* 0x000000b5acb57221 */ /* 0x000fe20000000000 */
[----:B-1----:R-:W-:Y:S01]  /*9590*/  @!P5 FMUL R93, R93, R93 ;  /* 0x0000005d5d5dd220 */ /* 0x002fe20000400000 */
[----:B------:R-:W-:Y:S02]  /*95a0*/  FSETP.GEU.AND P5, PT, R101, -126, PT ;  /* 0xc2fc00006500780b */ /* 0x000fe40003fae000 */
[----:B------:R-:W-:-:S04]  /*95b0*/  FADD R174, R181, R174 ;  /* 0x000000aeb5ae7221 */ /* 0x000fc80000000000 */
[----:B------:R-:W-:-:S04]  /*95c0*/  FADD R175, R174, R175 ;  /* 0x000000afaeaf7221 */ /* 0x000fc80000000000 */
[----:B------:R-:W-:-:S03]  /*95d0*/  FADD R175, R175, R180 ;  /* 0x000000b4afaf7221 */ /* 0x000fc60000000000 */
[----:B------:R-:W-:Y:S01]  /*95e0*/  @!P5 FMUL R101, R101, 0.5 ;  /* 0x3f0000006565d820 */ /* 0x000fe20000400000 */
[----:B--2---:R-:W-:Y:S01]  /*95f0*/  @!P4 FMUL R94, R94, R94 ;  /* 0x0000005e5e5ec220 */ /* 0x004fe20000400000 */
[----:B------:R-:W-:Y:S02]  /*9600*/  WARPGROUP.DEPBAR.LE gsb0, 0x0 ;  /* 0x00008000000079c5 */ /* 0x000fe40000010000 */
[----:B------:R-:W-:Y:S01]  /*9610*/  WARPGROUP.ARRIVE ;  /* 0x00000000000079c5 */ /* 0x000fe20000000000 */
[----:B------:R-:W-:Y:S01]  /*9620*/  FFMA R26, R98, UR7, -R21 ;  /* 0x00000007621a7c23 */ /* 0x000fe20008000815 */
[----:B------:R-:W1:Y:S01]  /*9630*/  MUFU.EX2 R25, R100 ;  /* 0x0000006400197308 */ /* 0x000e620000000800 */
[----:B------:R-:W-:Y:S01]  /*9640*/  F2FP.BF16.F32.PACK_AB R60, R94, R93 ;  /* 0x0000005d5e3c723e */ /* 0x000fe200000010ff */
[----:B------:R-:W-:Y:S02]  /*9650*/  FADD R186, R175, R186 ;  /* 0x000000baafba7221 */ /* 0x000fe40000000000 */
[----:B------:R-:W-:Y:S01]  /*9660*/  HGMMA.64x16x16.F32.BF16 R152, R32, gdesc[UR8].tnspB, R152, gsb0 ;  /* 0x4020000820987df0 */ /* 0x000fe20008001898 */
[----:B------:R-:W-:Y:S01]  /*9670*/  FSETP.GEU.AND P4, PT, R26, -126, PT ;  /* 0xc2fc00001a00780b */ /* 0x000fe20003f8e000 */
[----:B------:R-:W-:Y:S01]  /*9680*/  UMOV UR10, UR8 ;  /* 0x00000008000a7c82 */ /* 0x000fe20008000000 */
[----:B------:R-:W-:Y:S01]  /*9690*/  UMOV UR11, 0xc0000010 ;  /* 0xc0000010000b7882 */ /* 0x000fe20000000000 */
[----:B------:R-:W2:Y:S01]  /*96a0*/  MUFU.EX2 R24, R101 ;  /* 0x0000006500187308 */ /* 0x000ea20000000800 */
[----:B------:R-:W-:Y:S01]  /*96b0*/  UIADD3 UR8, UR6, 0x60, URZ ;  /* 0x0000006006087890 */ /* 0x000fe2000fffe03f */
[----:B------:R-:W-:-:S04]  /*96c0*/  FADD R189, R186, R189 ;  /* 0x000000bdbabd7221 */ /* 0x000fc80000000000 */
[----:B------:R-:W-:Y:S01]  /*96d0*/  FADD R188, R189, R188 ;  /* 0x000000bcbdbc7221 */ /* 0x000fe20000000000 */
[----:B-1----:R-:W-:-:S03]  /*96e0*/  @!P6 FMUL R25, R25, R25 ;  /* 0x000000191919e220 */ /* 0x002fc60000400000 */
[----:B------:R-:W-:Y:S01]  /*96f0*/  @!P4 FMUL R26, R26, 0.5 ;  /* 0x3f0000001a1ac820 */ /* 0x000fe20000400000 */
[----:B------:R-:W-:Y:S01]  /*9700*/  FSETP.GEU.AND P6, PT, R99, -126, PT ;  /* 0xc2fc00006300780b */ /* 0x000fe20003fce000 */
[----:B------:R-:W-:-:S04]  /*9710*/  FADD R183, R188, R183 ;  /* 0x000000b7bcb77221 */ /* 0x000fc80000000000 */
[----:B------:R-:W1:Y:S01]  /*9720*/  MUFU.EX2 R26, R26 ;  /* 0x0000001a001a7308 */ /* 0x000e620000000800 */
[----:B--2---:R-:W-:Y:S01]  /*9730*/  @!P5 FMUL R24, R24, R24 ;  /* 0x000000181818d220 */ /* 0x004fe20000400000 */
[----:B------:R-:W-:Y:S01]  /*9740*/  FSETP.GEU.AND P5, PT, R102, -126, PT ;  /* 0xc2fc00006600780b */ /* 0x000fe20003fae000 */
[----:B------:R-:W-:-:S03]  /*9750*/  FADD R190, R183, R190 ;  /* 0x000000beb7be7221 */ /* 0x000fc60000000000 */
[----:B------:R-:W-:Y:S01]  /*9760*/  F2FP.BF16.F32.PACK_AB R62, R24, R25 ;  /* 0x00000019183e723e */ /* 0x000fe200000010ff */
[----:B------:R-:W-:Y:S01]  /*9770*/  FADD R190, R190, R191 ;  /* 0x000000bfbebe7221 */ /* 0x000fe20000000000 */
[----:B------:R-:W-:-:S03]  /*9780*/  @!P6 FMUL R99, R99, 0.5 ;  /* 0x3f0000006363e820 */ /* 0x000fc60000400000 */
[----:B------:R-:W-:-:S04]  /*9790*/  FADD R195, R190, R195 ;  /* 0x000000c3bec37221 */ /* 0x000fc80000000000 */
[----:B------:R-:W-:Y:S01]  /*97a0*/  @!P5 FMUL R102, R102, 0.5 ;  /* 0x3f0000006666d820 */ /* 0x000fe20000400000 */
[----:B------:R-:W-:Y:S01]  /*97b0*/  FADD R195, R195, R196 ;  /* 0x000000c4c3c37221 */ /* 0x000fe20000000000 */
[----:B-1----:R-:W-:Y:S01]  /*97c0*/  @!P4 FMUL R26, R26, R26 ;  /* 0x0000001a1a1ac220 */ /* 0x002fe20000400000 */
[----:B------:R-:W-:Y:S02]  /*97d0*/  FSETP.GEU.AND P4, PT, R103, -126, PT ;  /* 0xc2fc00006700780b */ /* 0x000fe40003f8e000 */
[----:B------:R-:W-:Y:S01]  /*97e0*/  FADD R68, R195, R68 ;  /* 0x00000044c3447221 */ /* 0x000fe20000000000 */
[----:B------:R-:W-:Y:S02]  /*97f0*/  WARPGROUP.DEPBAR.LE gsb0, 0x0 ;  /* 0x00008000000079c5 */ /* 0x000fe40000010000 */
[----:B------:R-:W-:Y:S01]  /*9800*/  WARPGROUP.ARRIVE ;  /* 0x00000000000079c5 */ /* 0x000fe20000000000 */
[----:B------:R-:W1:Y:S01]  /*9810*/  MUFU.EX2 R33, R99 ;  /* 0x0000006300217308 */ /* 0x000e620000000800 */
[----:B------:R-:W-:Y:S01]  /*9820*/  FFMA R32, R104, UR7, -R22 ;  /* 0x0000000768207c23 */ /* 0x000fe20008000816 */
[----:B------:R-:W-:-:S03]  /*9830*/  FADD R68, R68, R201 ;  /* 0x000000c944447221 */ /* 0x000fc60000000000 */
[----:B------:R-:W-:Y:S02]  /*9840*/  HGMMA.64x16x16.F32.BF16 R152, R28, gdesc[UR8].tnspB, R152, gsb0 ;  /* 0x402000081c987df0 */ /* 0x000fe40008001898 */
[----:B------:R-:W-:Y:S01]  /*9850*/  @!P4 FMUL R103, R103, 0.5 ;  /* 0x3f0000006767c820 */ /* 0x000fe20000400000 */
[----:B------:R-:W-:Y:S01]  /*9860*/  UMOV UR10, UR8 ;  /* 0x00000008000a7c82 */ /* 0x000fe20008000000 */
[----:B------:R-:W2:Y:S01]  /*9870*/  MUFU.EX2 R34, R102 ;  /* 0x0000006600227308 */ /* 0x000ea20000000800 */
[----:B------:R-:W-:Y:S01]  /*9880*/  UMOV UR11, 0xc0000010 ;  /* 0xc0000010000b7882 */ /* 0x000fe20000000000 */
[----:B------:R-:W-:Y:S01]  /*9890*/  UIADD3 UR8, UR6, 0x80, URZ ;  /* 0x0000008006087890 */ /* 0x000fe2000fffe03f */
[----:B------:R-:W-:-:S04]  /*98a0*/  FADD R69, R68, R69 ;  /* 0x0000004544457221 */ /* 0x000fc80000000000 */
[----:B------:R-:W-:Y:S01]  /*98b0*/  FADD R204, R69, R204 ;  /* 0x000000cc45cc7221 */ /* 0x000fe20000000000 */
[----:B------:R-:W3:Y:S01]  /*98c0*/  MUFU.EX2 R27, R103 ;  /* 0x00000067001b7308 */ /* 0x000ee20000000800 */
[----:B-1----:R-:W-:Y:S01]  /*98d0*/  @!P6 FMUL R33, R33, R33 ;  /* 0x000000212121e220 */ /* 0x002fe20000400000 */
[----:B------:R-:W-:Y:S01]  /*98e0*/  FSETP.GEU.AND P6, PT, R32, -126, PT ;  /* 0xc2fc00002000780b */ /* 0x000fe20003fce000 */
[----:B------:R-:W-:-:S03]  /*98f0*/  FADD R73, R204, R73 ;  /* 0x00000049cc497221 */ /* 0x000fc60000000000 */
[----:B------:R-:W-:Y:S01]  /*9900*/  F2FP.BF16.F32.PACK_AB R61, R33, R26 ;  /* 0x0000001a213d723e */ /* 0x000fe200000010ff */
[----:B------:R-:W-:Y:S01]  /*9910*/  FADD R76, R73, R76 ;  /* 0x0000004c494c7221 */ /* 0x000fe20000000000 */
[----:B--2---:R-:W-:Y:S01]  /*9920*/  @!P5 FMUL R34, R34, R34 ;  /* 0x000000222222d220 */ /* 0x004fe20000400000 */
[----:B------:R-:W-:Y:S02]  /*9930*/  FSETP.GEU.AND P5, PT, R105, -126, PT ;  /* 0xc2fc00006900780b */ /* 0x000fe40003fae000 */
[----:B------:R-:W-:-:S04]  /*9940*/  FADD R77, R76, R77 ;  /* 0x0000004d4c4d7221 */ /* 0x000fc80000000000 */
[----:B------:R-:W-:Y:S01]  /*9950*/  @!P6 FMUL R32, R32, 0.5 ;  /* 0x3f0000002020e820 */ /* 0x000fe20000400000 */
[----:B------:R-:W-:Y:S01]  /*9960*/  FADD R74, R77, R74 ;  /* 0x0000004a4d4a7221 */ /* 0x000fe20000000000 */
[----:B---3--:R-:W-:Y:S01]  /*9970*/  @!P4 FMUL R27, R27, R27 ;  /* 0x0000001b1b1bc220 */ /* 0x008fe20000400000 */
[----:B------:R-:W-:Y:S02]  /*9980*/  FSETP.GEU.AND P4, PT, R108, -126, PT ;  /* 0xc2fc00006c00780b */ /* 0x000fe40003f8e000 */
[----:B------:R-:W-:Y:S01]  /*9990*/  FADD R81, R74, R81 ;  /* 0x000000514a517221 */ /* 0x000fe20000000000 */
[----:B------:R-:W1:Y:S01]  /*99a0*/  MUFU.EX2 R32, R32 ;  /* 0x0000002000207308 */ /* 0x000e620000000800 */
[----:B------:R-:W-:Y:S01]  /*99b0*/  F2FP.BF16.F32.PACK_AB R63, R27, R34 ;  /* 0x000000221b3f723e */ /* 0x000fe200000010ff */
[----:B------:R-:W-:Y:S01]  /*99c0*/  @!P5 FMUL R105, R105, 0.5 ;  /* 0x3f0000006969d820 */ /* 0x000fe20000400000 */
[----:B------:R-:W-:-:S04]  /*99d0*/  FADD R84, R81, R84 ;  /* 0x0000005451547221 */ /* 0x000fc80000000000 */
[----:B------:R-:W-:Y:S01]  /*99e0*/  FADD R85, R84, R85 ;  /* 0x0000005554557221 */ /* 0x000fe20000000000 */
[----:B------:R-:W-:Y:S02]  /*99f0*/  WARPGROUP.DEPBAR.LE gsb0, 0x0 ;  /* 0x00008000000079c5 */ /* 0x000fe40000010000 */
[----:B------:R-:W-:Y:S01]  /*9a00*/  WARPGROUP.ARRIVE ;  /* 0x00000000000079c5 */ /* 0x000fe20000000000 */
[----:B------:R-:W-:Y:S01]  /*9a10*/  @!P4 FMUL R108, R108, 0.5 ;  /* 0x3f0000006c6cc820 */ /* 0x000fe20000400000 */
[----:B------:R-:W2:Y:S01]  /*9a20*/  MUFU.EX2 R29, R105 ;  /* 0x00000069001d7308 */ /* 0x000ea20000000800 */
[----:B------:R-:W-:Y:S01]  /*9a30*/  FFMA R31, R109, UR7, -R22 ;  /* 0x000000076d1f7c23 */ /* 0x000fe20008000816 */
[----:B------:R-:W-:Y:S01]  /*9a40*/  FFMA R30, R106, UR7, -R21 ;  /* 0x000000076a1e7c23 */ /* 0x000fe20008000815 */
[----:B-1----:R-:W-:Y:S01]  /*9a50*/  @!P6 FMUL R32, R32, R32 ;  /* 0x000000202020e220 */ /* 0x002fe20000400000 */
[----:B------:R-:W-:Y:S01]  /*9a60*/  HGMMA.64x16x16.F32.BF16 R152, R36, gdesc[UR8].tnspB, R152, gsb0 ;  /* 0x4020000824987df0 */ /* 0x000fe20008001898 */
[----:B------:R-:W-:Y:S01]  /*9a70*/  UMOV UR10, UR8 ;  /* 0x00000008000a7c82 */ /* 0x000fe20008000000 */
[----:B------:R-:W-:Y:S01]  /*9a80*/  FSETP.GEU.AND P6, PT, R31, -126, PT ;  /* 0xc2fc00001f00780b */ /* 0x000fe20003fce000 */
[----:B------:R-:W-:Y:S01]  /*9a90*/  UMOV UR11, 0xc0000010 ;  /* 0xc0000010000b7882 */ /* 0x000fe20000000000 */
[----:B------:R-:W1:Y:S01]  /*9aa0*/  MUFU.EX2 R28, R108 ;  /* 0x0000006c001c7308 */ /* 0x000e620000000800 */
[----:B------:R-:W-:Y:S01]  /*9ab0*/  UIADD3 UR8, UR6, 0xa0, URZ ;  /* 0x000000a006087890 */ /* 0x000fe2000fffe03f */
[----:B------:R-:W-:-:S04]  /*9ac0*/  FADD R85, R85, R80 ;  /* 0x0000005055557221 */ /* 0x000fc80000000000 */
[----:B------:R-:W-:Y:S01]  /*9ad0*/  FADD R86, R85, R86 ;  /* 0x0000005655567221 */ /* 0x000fe20000000000 */
[----:B--2---:R-:W-:Y:S01]  /*9ae0*/  @!P5 FMUL R29, R29, R29 ;  /* 0x0000001d1d1dd220 */ /* 0x004fe20000400000 */
[----:B------:R-:W-:-:S03]  /*9af0*/  FSETP.GEU.AND P5, PT, R30, -126, PT ;  /* 0xc2fc00001e00780b */ /* 0x000fc60003fae000 */
[----:B------:R-:W-:Y:S01]  /*9b00*/  @!P6 FMUL R31, R31, 0.5 ;  /* 0x3f0000001f1fe820 */ /* 0x000fe20000400000 */
[----:B------:R-:W-:Y:S01]  /*9b10*/  FADD R87, R86, R87 ;  /* 0x0000005756577221 */ /* 0x000fe20000000000 */
[----:B------:R-:W-:-:S03]  /*9b20*/  F2FP.BF16.F32.PACK_AB R64, R29, R32 ;  /* 0x000000201d40723e */ /* 0x000fc600000010ff */
[----:B------:R-:W-:Y:S01]  /*9b30*/  FADD R88, R87, R88 ;  /* 0x0000005857587221 */ /* 0x000fe20000000000 */
[----:B-1----:R-:W-:Y:S01]  /*9b40*/  @!P4 FMUL R28, R28, R28 ;  /* 0x0000001c1c1cc220 */ /* 0x002fe20000400000 */
[----:B------:R-:W-:Y:S01]  /*9b50*/  FSETP.GEU.AND P4, PT, R107, -126, PT ;  /* 0xc2fc00006b00780b */ /* 0x000fe20003f8e000 */
[----:B------:R-:W1:Y:S01]  /*9b60*/  MUFU.EX2 R31, R31 ;  /* 0x0000001f001f7308 */ /* 0x000e620000000800 */
[----:B------:R-:W-:Y:S01]  /*9b70*/  FADD R88, R88, R89 ;  /* 0x0000005958587221 */ /* 0x000fe20000000000 */
[----:B------:R-:W-:-:S03]  /*9b80*/  @!P5 FMUL R30, R30, 0.5 ;  /* 0x3f0000001e1ed820 */ /* 0x000fc60000400000 */
[----:B------:R-:W-:-:S04]  /*9b90*/  FADD R93, R88, R93 ;  /* 0x0000005d585d7221 */ /* 0x000fc80000000000 */
[----:B------:R-:W-:Y:S01]  /*9ba0*/  FADD R94, R93, R94 ;  /* 0x0000005e5d5e7221 */ /* 0x000fe20000000000 */
[----:B------:R-:W2:Y:S02]  /*9bb0*/  MUFU.EX2 R30, R30 ;  /* 0x0000001e001e7308 */ /* 0x000ea40000000800 */
[----:B------:R-:W-:Y:S01]  /*9bc0*/  @!P4 FMUL R107, R107, 0.5 ;  /* 0x3f0000006b6bc820 */ /* 0x000fe20000400000 */
[----:B------:R-:W-:Y:S01]  /*9bd0*/  FADD R25, R94, R25 ;  /* 0x000000195e197221 */ /* 0x000fe20000000000 */
[----:B-1----:R-:W-:-:S04]  /*9be0*/  @!P6 FMUL R31, R31, R31 ;  /* 0x0000001f1f1fe220 */ /* 0x002fc80000400000 */
[----:B------:R-:W1:Y:S01]  /*9bf0*/  MUFU.EX2 R35, R107 ;  /* 0x0000006b00237308 */ /* 0x000e620000000800 */
[----:B------:R-:W-:Y:S02]  /*9c00*/  WARPGROUP.DEPBAR.LE gsb0, 0x0 ;  /* 0x00008000000079c5 */ /* 0x000fe40000010000 */
[----:B------:R-:W-:Y:S01]  /*9c10*/  WARPGROUP.ARRIVE ;  /* 0x00000000000079c5 */ /* 0x000fe20000000000 */
[--C-:B------:R-:W-:Y:S01]  /*9c20*/  FFMA R38, R112, UR7, -R22.reuse ;  /* 0x0000000770267c23 */ /* 0x100fe20008000816 */
[----:B------:R-:W-:Y:S01]  /*9c30*/  FFMA R37, R111, UR7, -R21 ;  /* 0x000000076f257c23 */ /* 0x000fe20008000815 */
[----:B------:R-:W-:Y:S01]  /*9c40*/  FSETP.GEU.AND P6, PT, R110, -126, PT ;  /* 0xc2fc00006e00780b */ /* 0x000fe20003fce000 */
[----:B------:R-:W-:Y:S01]  /*9c50*/  FFMA R39, R117, UR7, -R22 ;  /* 0x0000000775277c23 */ /* 0x000fe20008000816 */
[----:B------:R-:W-:Y:S01]  /*9c60*/  F2FP.BF16.F32.PACK_AB R66, R31, R28 ;  /* 0x0000001c1f42723e */ /* 0x000fe200000010ff */
[----:B------:R-:W-:Y:S01]  /*9c70*/  HGMMA.64x16x16.F32.BF16 R152, R40, gdesc[UR8].tnspB, R152, gsb0 ;  /* 0x4020000828987df0 */ /* 0x000fe20008001898 */
[----:B--2---:R-:W-:Y:S01]  /*9c80*/  @!P5 FMUL R30, R30, R30 ;  /* 0x0000001e1e1ed220 */ /* 0x004fe20000400000 */
[----:B------:R-:W-:Y:S01]  /*9c90*/  FSETP.GEU.AND P5, PT, R37, -126, PT ;  /* 0xc2fc00002500780b */ /* 0x000fe20003fae000 */
[----:B------:R-:W-:Y:S01]  /*9ca0*/  UMOV UR10, UR8 ;  /* 0x00000008000a7c82 */ /* 0x000fe20008000000 */
[----:B------:R-:W-:Y:S01]  /*9cb0*/  UMOV UR11, 0xc0000010 ;  /* 0xc0000010000b7882 */ /* 0x000fe20000000000 */
[----:B------:R-:W-:Y:S01]  /*9cc0*/  UIADD3 UR8, UR6, 0xc0, URZ ;  /* 0x000000c006087890 */ /* 0x000fe2000fffe03f */
[----:B------:R-:W-:Y:S01]  /*9cd0*/  FADD R25, R25, R24 ;  /* 0x0000001819197221 */ /* 0x000fe20000000000 */
[----:B-1----:R-:W-:Y:S01]  /*9ce0*/  @!P4 FMUL R35, R35, R35 ;  /* 0x000000232323c220 */ /* 0x002fe20000400000 */
[----:B------:R-:W-:-:S02]  /*9cf0*/  FSETP.GEU.AND P4, PT, R38, -126, PT ;  /* 0xc2fc00002600780b */ /* 0x000fc40003f8e000 */
[----:B------:R-:W-:Y:S01]  /*9d00*/  @!P6 FMUL R110, R110, 0.5 ;  /* 0x3f0000006e6ee820 */ /* 0x000fe20000400000 */
[----:B------:R-:W-:Y:S01]  /*9d10*/  FADD R32, R25, R32 ;  /* 0x0000002019207221 */ /* 0x000fe20000000000 */
[----:B------:R-:W-:Y:S02]  /*9d20*/  F2FP.BF16.F32.PACK_AB R65, R35, R30 ;  /* 0x0000001e2341723e */ /* 0x000fe400000010ff */
[----:B------:R-:W1:Y:S01]  /*9d30*/  MUFU.EX2 R36, R110 ;  /* 0x0000006e00247308 */ /* 0x000e620000000800 */
[----:B------:R-:W-:Y:S01]  /*9d40*/  @!P5 FMUL R37, R37, 0.5 ;  /* 0x3f0000002525d820 */ /* 0x000fe20000400000 */
[----:B------:R-:W-:-:S04]  /*9d50*/  FADD R29, R32, R29 ;  /* 0x0000001d201d7221 */ /* 0x000fc80000000000 */
[----:B------:R-:W-:Y:S01]  /*9d60*/  FADD R28, R29, R28 ;  /* 0x0000001c1d1c7221 */ /* 0x000fe20000000000 */
[----:B------:R-:W-:Y:S01]  /*9d70*/  @!P4 FMUL R38, R38, 0.5 ;  /* 0x3f0000002626c820 */ /* 0x000fe20000400000 */
[----:B------:R-:W2:Y:S02]  /*9d80*/  MUFU.EX2 R37, R37 ;  /* 0x0000002500257308 */ /* 0x000ea40000000800 */
[----:B------:R-:W-:-:S06]  /*9d90*/  FADD R31, R28, R31 ;  /* 0x0000001f1c1f7221 */ /* 0x000fcc0000000000 */
[----:B------:R-:W3:Y:S01]  /*9da0*/  MUFU.EX2 R38, R38 ;  /* 0x0000002600267308 */ /* 0x000ee20000000800 */
[----:B-1----:R-:W-:Y:S01]  /*9db0*/  @!P6 FMUL R36, R36, R36 ;  /* 0x000000242424e220 */ /* 0x002fe20000400000 */
[----:B------:R-:W-:Y:S01]  /*9dc0*/  FSETP.GEU.AND P6, PT, R113, -126, PT ;  /* 0xc2fc00007100780b */ /* 0x000fe20003fce000 */
[----:B--2---:R-:W-:Y:S01]  /*9dd0*/  @!P5 FMUL R37, R37, R37 ;  /* 0x000000252525d220 */ /* 0x004fe20000400000 */
[----:B------:R-:W-:Y:S01]  /*9de0*/  FSETP.GEU.AND P5, PT, R116, -126, PT ;  /* 0xc2fc00007400780b */ /* 0x000fe20003fae000 */
[----:B------:R-:W-:Y:S02]  /*9df0*/  WARPGROUP.DEPBAR.LE gsb0, 0x0 ;  /* 0x00008000000079c5 */ /* 0x000fe40000010000 */
[----:B------:R-:W-:Y:S01]  /*9e00*/  WARPGROUP.ARRIVE ;  /* 0x00000000000079c5 */ /* 0x000fe20000000000 */
[----:B------:R-:W-:-:S07]  /*9e10*/  FFMA R42, R118, UR7, -R21 ;  /* 0x00000007762a7c23 */ /* 0x000fce0008000815 */
[----:B------:R-:W-:Y:S01]  /*9e20*/  @!P6 FMUL R113, R113, 0.5 ;  /* 0x3f0000007171e820 */ /* 0x000fe20000400000 */
[----:B------:R-:W-:Y:S01]  /*9e30*/  F2FP.BF16.F32.PACK_AB R67, R37, R36 ;  /* 0x000000242543723e */ /* 0x000fe200000010ff */
[----:B---3--:R-:W-:Y:S01]  /*9e40*/  @!P4 FMUL R38, R38, R38 ;  /* 0x000000262626c220 */ /* 0x008fe20000400000 */
[----:B------:R-:W-:Y:S01]  /*9e50*/  FSETP.GEU.AND P4, PT, R39, -126, PT ;  /* 0xc2fc00002700780b */ /* 0x000fe20003f8e000 */
[----:B------:R-:W-:Y:S01]  /*9e60*/  HGMMA.64x16x16.F32.BF16 R152, R44, gdesc[UR8].tnspB, R152, gsb0 ;  /* 0x402000082c987df0 */ /* 0x000fe20008001898 */
[----:B------:R-:W1:Y:S01]  /*9e70*/  MUFU.EX2 R41, R113 ;  /* 0x0000007100297308 */ /* 0x000e620000000800 */
[----:B------:R-:W-:Y:S01]  /*9e80*/  UMOV UR10, UR8 ;  /* 0x00000008000a7c82 */ /* 0x000fe20008000000 */
[----:B------:R-:W-:Y:S01]  /*9e90*/  UMOV UR11, 0xc0000010 ;  /* 0xc0000010000b7882 */ /* 0x000fe20000000000 */
[----:B------:R-:W-:Y:S01]  /*9ea0*/  @!P5 FMUL R116, R116, 0.5 ;  /* 0x3f0000007474d820 */ /* 0x000fe20000400000 */
[----:B------:R-:W-:-:S04]  /*9eb0*/  UIADD3 UR8, UR6, 0xe0, URZ ;  /* 0x000000e006087890 */ /* 0x000fc8000fffe03f */
[----:B------:R-:W2:Y:S03]  /*9ec0*/  MUFU.EX2 R40, R116 ;  /* 0x0000007400287308 */ /* 0x000ea60000000800 */
[----:B------:R-:W-:-:S06]  /*9ed0*/  @!P4 FMUL R39, R39, 0.5 ;  /* 0x3f0000002727c820 */ /* 0x000fcc0000400000 */
[----:B------:R-:W3:Y:S01]  /*9ee0*/  MUFU.EX2 R39, R39 ;  /* 0x0000002700277308 */ /* 0x000ee20000000800 */
[----:B-1----:R-:W-:Y:S01]  /*9ef0*/  @!P6 FMUL R41, R41, R41 ;  /* 0x000000292929e220 */ /* 0x002fe20000400000 */
[----:B------:R-:W-:-:S04]  /*9f00*/  FSETP.GEU.AND P6, PT, R114, -126, PT ;  /* 0xc2fc00007200780b */ /* 0x000fc80003fce000 */
[----:B------:R-:W-:Y:S01]  /*9f10*/  F2FP.BF16.F32.PACK_AB R68, R41, R38 ;  /* 0x000000262944723e */ /* 0x000fe200000010ff */
[----:B------:R-:W-:Y:S01]  /*9f20*/  FADD R38, R31, R38 ;  /* 0x000000261f267221 */ /* 0x000fe20000000000 */
[----:B--2---:R-:W-:Y:S01]  /*9f30*/  @!P5 FMUL R40, R40, R40 ;  /* 0x000000282828d220 */ /* 0x004fe20000400000 */
[----:B------:R-:W-:Y:S02]  /*9f40*/  FSETP.GEU.AND P5, PT, R115, -126, PT ;  /* 0xc2fc00007300780b */ /* 0x000fe40003fae000 */
[----:B------:R-:W-:-:S04]  /*9f50*/  FADD R41, R38, R41 ;  /* 0x0000002926297221 */ /* 0x000fc80000000000 */
[----:B------:R-:W-:Y:S01]  /*9f60*/  @!P6 FMUL R114, R114, 0.5 ;  /* 0x3f0000007272e820 */ /* 0x000fe20000400000 */
[----:B---3--:R-:W-:Y:S01]  /*9f70*/  @!P4 FMUL R39, R39, R39 ;  /* 0x000000272727c220 */ /* 0x008fe20000400000 */
[----:B------:R-:W-:-:S05]  /*9f80*/  FSETP.GEU.AND P4, PT, R42, -126, PT ;  /* 0xc2fc00002a00780b */ /* 0x000fca0003f8e000 */
[----:B------:R-:W-:Y:S01]  /*9f90*/  @!P5 FMUL R115, R115, 0.5 ;  /* 0x3f0000007373d820 */ /* 0x000fe20000400000 */
[----:B------:R-:W-:Y:S01]  /*9fa0*/  F2FP.BF16.F32.PACK_AB R70, R39, R40 ;  /* 0x000000282746723e */ /* 0x000fe200000010ff */
[----:B------:R-:W-:Y:S02]  /*9fb0*/  WARPGROUP.DEPBAR.LE gsb0, 0x0 ;  /* 0x00008000000079c5 */ /* 0x000fe40000010000 */
[----:B------:R-:W-:Y:S01]  /*9fc0*/  WARPGROUP.ARRIVE ;  /* 0x00000000000079c5 */ /* 0x000fe20000000000 */
[----:B------:R-:W1:Y:S01]  /*9fd0*/  MUFU.EX2 R44, R114 ;  /* 0x00000072002c7308 */ /* 0x000e620000000800 */
[----:B------:R-:W-:Y:S02]  /*9fe0*/  FADD R40, R41, R40 ;  /* 0x0000002829287221 */ /* 0x000fe40000000000 */
[----:B------:R-:W-:Y:S02]  /*9ff0*/  @!P4 FMUL R42, R42, 0.5 ;  /* 0x3f0000002a2ac820 */ /* 0x000fe40000400000 */
[----:B------:R-:W-:Y:S01]  /*a000*/  HGMMA.64x16x16.F32.BF16 R152, R48, gdesc[UR8].tnspB, R152, gsb0 ;  /* 0x4020000830987df0 */ /* 0x000fe20008001898 */
[----:B------:R-:W-:Y:S01]  /*a010*/  UMOV UR10, UR8 ;  /* 0x00000008000a7c82 */ /* 0x000fe20008000000 */
[----:B------:R-:W-:Y:S01]  /*a020*/  UMOV UR11, 0xc0000010 ;  /* 0xc0000010000b7882 */ /* 0x000fe20000000000 */
[----:B------:R-:W2:Y:S01]  /*a030*/  MUFU.EX2 R43, R115 ;  /* 0x00000073002b7308 */ /* 0x000ea20000000800 */
[----:B------:R-:W-:Y:S01]  /*a040*/  UIADD3 UR8, UR6, 0x100, URZ ;  /* 0x0000010006087890 */ /* 0x000fe2000fffe03f */
[----:B------:R-:W-:-:S06]  /*a050*/  FADD R39, R40, R39 ;  /* 0x0000002728277221 */ /* 0x000fcc0000000000 */
[----:B------:R-:W3:Y:S01]  /*a060*/  MUFU.EX2 R42, R42 ;  /* 0x0000002a002a7308 */ /* 0x000ee20000000800 */
[----:B-1----:R-:W-:Y:S01]  /*a070*/  @!P6 FMUL R44, R44, R44 ;  /* 0x0000002c2c2ce220 */ /* 0x002fe20000400000 */
[----:B------:R-:W-:Y:S01]  /*a080*/  FSETP.GEU.AND P6, PT, R119, -126, PT ;  /* 0xc2fc00007700780b */ /* 0x000fe20003fce000 */
[----:B--2---:R-:W-:Y:S01]  /*a090*/  @!P5 FMUL R43, R43, R43 ;  /* 0x0000002b2b2bd220 */ /* 0x004fe20000400000 */
[----:B------:R-:W-:-:S04]  /*a0a0*/  FSETP.GEU.AND P5, PT, R120, -126, PT ;  /* 0xc2fc00007800780b */ /* 0x000fc80003fae000 */
[----:B------:R-:W-:-:S07]  /*a0b0*/  F2FP.BF16.F32.PACK_AB R69, R43, R44 ;  /* 0x0000002c2b45723e */ /* 0x000fce00000010ff */
[----:B------:R-:W-:Y:S01]  /*a0c0*/  @!P6 FMUL R119, R119, 0.5 ;  /* 0x3f0000007777e820 */ /* 0x000fe20000400000 */
[----:B---3--:R-:W-:Y:S01]  /*a0d0*/  @!P4 FMUL R42, R42, R42 ;  /* 0x0000002a2a2ac220 */ /* 0x008fe20000400000 */
[----:B------:R-:W-:Y:S02]  /*a0e0*/  FSETP.GEU.AND P4, PT, R121, -126, PT ;  /* 0xc2fc00007900780b */ /* 0x000fe40003f8e000 */
[----:B------:R-:W1:Y:S01]  /*a0f0*/  MUFU.EX2 R45, R119 ;  /* 0x00000077002d7308 */ /* 0x000e620000000800 */
[----:B------:R-:W-:-:S07]  /*a100*/  @!P5 FMUL R120, R120, 0.5 ;  /* 0x3f0000007878d820 */ /* 0x000fce0000400000 */
[----:B------:R-:W2:Y:S03]  /*a110*/  MUFU.EX2 R46, R120 ;  /* 0x00000078002e7308 */ /* 0x000ea60000000800 */
[----:B------:R-:W-:Y:S01]  /*a120*/  @!P4 FMUL R121, R121, 0.5 ;  /* 0x3f0000007979c820 */ /* 0x000fe20000400000 */
[----:B------:R-:W-:Y:S02]  /*a130*/  WARPGROUP.DEPBAR.LE gsb0, 0x0 ;  /* 0x00008000000079c5 */ /* 0x000fe40000010000 */
[----:B------:R-:W-:Y:S02]  /*a140*/  WARPGROUP.ARRIVE ;  /* 0x00000000000079c5 */ /* 0x000fe40000000000 */
[----:B------:R-:W3:Y:S01]  /*a150*/  MUFU.EX2 R47, R121 ;  /* 0x00000079002f7308 */ /* 0x000ee20000000800 */
[----:B------:R-:W-:Y:S01]  /*a160*/  FFMA R48, R124, UR7, -R22 ;  /* 0x000000077c307c23 */ /* 0x000fe20008000816 */
[----:B-1----:R-:W-:Y:S01]  /*a170*/  @!P6 FMUL R45, R45, R45 ;  /* 0x0000002d2d2de220 */ /* 0x002fe20000400000 */
[----:B------:R-:W-:Y:S01]  /*a180*/  FFMA R51, R123, UR7, -R21 ;  /* 0x000000077b337c23 */ /* 0x000fe20008000815 */
[----:B------:R-:W-:Y:S02]  /*a190*/  HGMMA.64x16x16.F32.BF16 R152, R52, gdesc[UR8].tnspB, R152, gsb0 ;  /* 0x4020000834987df0 */ /* 0x000fe40008001898 */
[----:B------:R-:W-:Y:S01]  /*a1a0*/  FSETP.GEU.AND P6, PT, R48, -126, PT ;  /* 0xc2fc00003000780b */ /* 0x000fe20003fce000 */
[----:B------:R-:W-:Y:S01]  /*a1b0*/  UMOV UR10, UR8 ;  /* 0x00000008000a7c82 */ /* 0x000fe20008000000 */
[----:B------:R-:W-:Y:S01]  /*a1c0*/  UMOV UR11, 0xc0000010 ;  /* 0xc0000010000b7882 */ /* 0x000fe20000000000 */
[----:B--2---:R-:W-:Y:S01]  /*a1d0*/  @!P5 FMUL R46, R46, R46 ;  /* 0x0000002e2e2ed220 */ /* 0x004fe20000400000 */
[----:B------:R-:W-:Y:S01]  /*a1e0*/  FSETP.GEU.AND P5, PT, R125, -126, PT ;  /* 0xc2fc00007d00780b */ /* 0x000fe20003fae000 */
[----:B------:R-:W-:Y:S01]  /*a1f0*/  UIADD3 UR8, UR6, 0x120, URZ ;  /* 0x0000012006087890 */ /* 0x000fe2000fffe03f */
[----:B---3--:R-:W-:Y:S01]  /*a200*/  @!P4 FMUL R47, R47, R47 ;  /* 0x0000002f2f2fc220 */ /* 0x008fe20000400000 */
[----:B------:R-:W-:-:S06]  /*a210*/  FSETP.GEU.AND P4, PT, R122, -126, PT ;  /* 0xc2fc00007a00780b */ /* 0x000fcc0003f8e000 */
[----:B------:R-:W-:-:S04]  /*a220*/  @!P6 FMUL R48, R48, 0.5 ;  /* 0x3f0000003030e820 */ /* 0x000fc80000400000 */
[----:B------:R-:W-:Y:S02]  /*a230*/  @!P5 FMUL R125, R125, 0.5 ;  /* 0x3f0000007d7dd820 */ /* 0x000fe40000400000 */
[----:B------:R-:W1:Y:S01]  /*a240*/  MUFU.EX2 R48, R48 ;  /* 0x0000003000307308 */ /* 0x000e620000000800 */
[----:B------:R-:W-:-:S07]  /*a250*/  @!P4 FMUL R122, R122, 0.5 ;  /* 0x3f0000007a7ac820 */ /* 0x000fce0000400000 */
[----:B------:R-:W2:Y:S08]  /*a260*/  MUFU.EX2 R49, R125 ;  /* 0x0000007d00317308 */ /* 0x000eb00000000800 */
[----:B------:R-:W3:Y:S01]  /*a270*/  MUFU.EX2 R50, R122 ;  /* 0x0000007a00327308 */ /* 0x000ee20000000800 */
[----:B-1----:R-:W-:Y:S01]  /*a280*/  @!P6 FMUL R48, R48, R48 ;  /* 0x000000303030e220 */ /* 0x002fe20000400000 */
[----:B------:R-:W-:Y:S01]  /*a290*/  FSETP.GEU.AND P6, PT, R51, -126, PT ;  /* 0xc2fc00003300780b */ /* 0x000fe20003fce000 */
[----:B------:R-:W-:-:S02]  /*a2a0*/  WARPGROUP.DEPBAR.LE gsb0, 0x0 ;  /* 0x00008000000079c5 */ /* 0x000fc40000010000 */
[--C-:B------:R-:W-:Y:S01]  /*a2b0*/  FFMA R52, R127, UR7, -R21.reuse ;  /* 0x000000077f347c23 */ /* 0x100fe20008000815 */
[----:B------:R-:W-:Y:S01]  /*a2c0*/  WARPGROUP.ARRIVE ;  /* 0x00000000000079c5 */ /* 0x000fe20000000000 */
[----:B--2---:R-:W-:Y:S01]  /*a2d0*/  @!P5 FMUL R49, R49, R49 ;  /* 0x000000313131d220 */ /* 0x004fe20000400000 */
[----:B------:R-:W-:Y:S01]  /*a2e0*/  FSETP.GEU.AND P5, PT, R126, -126, PT ;  /* 0xc2fc00007e00780b */ /* 0x000fe20003fae000 */
[----:B------:R-:W-:Y:S01]  /*a2f0*/  FFMA R54, R129, UR7, -R22 ;  /* 0x0000000781367c23 */ /* 0x000fe20008000816 */
[----:B------:R-:W-:Y:S01]  /*a300*/  FFMA R53, R130, UR7, -R21 ;  /* 0x0000000782357c23 */ /* 0x000fe20008000815 */
[----:B------:R-:W-:Y:S01]  /*a310*/  FADD R55, R202, R71 ;  /* 0x00000047ca377221 */ /* 0x000fe20000000000 */
[----:B------:R-:W-:Y:S03]  /*a320*/  HGMMA.64x16x16.F32.BF16 R152, R56, gdesc[UR8].tnspB, R152, gsb0 ;  /* 0x4020000838987df0 */ /* 0x000fe60008001898 */
[----:B------:R-:W-:Y:S01]  /*a330*/  @!P6 FMUL R51, R51, 0.5 ;  /* 0x3f0000003333e820 */ /* 0x000fe20000400000 */
[----:B---3--:R-:W-:Y:S01]  /*a340*/  @!P4 FMUL R50, R50, R50 ;  /* 0x000000323232c220 */ /* 0x008fe20000400000 */
[----:B------:R-:W-:Y:S01]  /*a350*/  FSETP.GEU.AND P4, PT, R52, -126, PT ;  /* 0xc2fc00003400780b */ /* 0x000fe20003f8e000 */
[----:B------:R-:W-:Y:S01]  /*a360*/  UMOV UR10, UR8 ;  /* 0x00000008000a7c82 */ /* 0x000fe20008000000 */
[----:B------:R-:W-:Y:S01]  /*a370*/  UMOV UR11, 0xc0000010 ;  /* 0xc0000010000b7882 */ /* 0x000fe20000000000 */
[----:B------:R-:W-:Y:S01]  /*a380*/  UIADD3 UR8, UR6, 0x140, URZ ;  /* 0x0000014006087890 */ /* 0x000fe2000fffe03f */
[----:B------:R-:W1:Y:S01]  /*a390*/  MUFU.EX2 R51, R51 ;  /* 0x0000003300337308 */ /* 0x000e620000000800 */
[----:B------:R-:W-:Y:S01]  /*a3a0*/  F2FP.BF16.F32.PACK_AB R71, R45, R42 ;  /* 0x0000002a2d47723e */ /* 0x000fe200000010ff */
[----:B------:R-:W-:Y:S01]  /*a3b0*/  @!P5 FMUL R126, R126, 0.5 ;  /* 0x3f0000007e7ed820 */ /* 0x000fe20000400000 */
[----:B------:R-:W-:Y:S01]  /*a3c0*/  FADD R72, R55, R72 ;  /* 0x0000004837487221 */ /* 0x000fe20000000000 */
[----:B------:R-:W-:-:S03]  /*a3d0*/  F2FP.BF16.F32.PACK_AB R74, R49, R48 ;  /* 0x00000030314a723e */ /* 0x000fc600000010ff */
[----:B------:R-:W-:Y:S01]  /*a3e0*/  FADD R75, R72, R75 ;  /* 0x0000004b484b7221 */ /* 0x000fe20000000000 */
[----:B------:R-:W2:Y:S01]  /*a3f0*/  MUFU.EX2 R13, R126 ;  /* 0x0000007e000d7308 */ /* 0x000ea20000000800 */
[----:B------:R-:W-:Y:S01]  /*a400*/  @!P4 FMUL R52, R52, 0.5 ;  /* 0x3f0000003434c820 */ /* 0x000fe20000400000 */
[----:B------:R-:W-:Y:S01]  /*a410*/  F2FP.BF16.F32.PACK_AB R72, R47, R46 ;  /* 0x0000002e2f48723e */ /* 0x000fe200000010ff */
[----:B------:R-:W-:Y:S01]  /*a420*/  FADD R78, R75, R78 ;  /* 0x0000004e4b4e7221 */ /* 0x000fe20000000000 */
[----:B------:R-:W-:-:S03]  /*a430*/  FADD R46, R39, R46 ;  /* 0x0000002e272e7221 */ /* 0x000fc60000000000 */
[----:B------:R-:W-:Y:S01]  /*a440*/  FADD R79, R78, R79 ;  /* 0x0000004f4e4f7221 */ /* 0x000fe20000000000 */
[----:B------:R-:W3:Y:S01]  /*a450*/  MUFU.EX2 R52, R52 ;  /* 0x0000003400347308 */ /* 0x000ee20000000800 */
[----:B-1----:R-:W-:Y:S01]  /*a460*/  @!P6 FMUL R51, R51, R51 ;  /* 0x000000333333e220 */ /* 0x002fe20000400000 */
[----:B------:R-:W-:Y:S01]  /*a470*/  FSETP.GEU.AND P6, PT, R15, -126, PT ;  /* 0xc2fc00000f00780b */ /* 0x000fe20003fce000 */
[----:B------:R-:W-:Y:S01]  /*a480*/  FADD R206, R79, R206 ;  /* 0x000000ce4fce7221 */ /* 0x000fe20000000000 */
[----:B------:R-:W-:Y:S02]  /*a490*/  FADD R47, R46, R47 ;  /* 0x0000002f2e2f7221 */ /* 0x000fe40000000000 */
[----:B------:R-:W-:Y:S01]  /*a4a0*/  F2FP.BF16.F32.PACK_AB R73, R51, R50 ;  /* 0x000000323349723e */ /* 0x000fe200000010ff */
[----:B------:R-:W-:Y:S01]  /*a4b0*/  FADD R83, R206, R83 ;  /* 0x00000053ce537221 */ /* 0x000fe20000000000 */
[----:B------:R-:W-:Y:S01]  /*a4c0*/  FADD R48, R47, R48 ;  /* 0x000000302f307221 */ /* 0x000fe20000000000 */
[----:B--2---:R-:W-:Y:S01]  /*a4d0*/  @!P5 FMUL R13, R13, R13 ;  /* 0x0000000d0d0dd220 */ /* 0x004fe20000400000 */
[----:B------:R-:W-:Y:S01]  /*a4e0*/  FSETP.GEU.AND P5, PT, R54, -126, PT ;  /* 0xc2fc00003600780b */ /* 0x000fe20003fae000 */
[----:B------:R-:W-:Y:S01]  /*a4f0*/  FADD R208, R83, R208 ;  /* 0x000000d053d07221 */ /* 0x000fe20000000000 */
[----:B------:R-:W-:-:S03]  /*a500*/  FADD R48, R48, R49 ;  /* 0x0000003130307221 */ /* 0x000fc60000000000 */
[----:B------:R-:W-:Y:S01]  /*a510*/  @!P6 FMUL R15, R15, 0.5 ;  /* 0x3f0000000f0fe820 */ /* 0x000fe20000400000 */
[----:B------:R-:W-:Y:S01]  /*a520*/  FADD R205, R208, R205 ;  /* 0x000000cdd0cd7221 */ /* 0x000fe20000000000 */
[----:B---3--:R-:W-:Y:S01]  /*a530*/  @!P4 FMUL R52, R52, R52 ;  /* 0x000000343434c220 */ /* 0x008fe20000400000 */
[----:B------:R-:W-:Y:S01]  /*a540*/  FSETP.GEU.AND P4, PT, R23, -126, PT ;  /* 0xc2fc00001700780b */ /* 0x000fe20003f8e000 */
[----:B------:R-:W-:Y:S02]  /*a550*/  WARPGROUP.DEPBAR.LE gsb0, 0x0 ;  /* 0x00008000000079c5 */ /* 0x000fe40000010000 */
[----:B------:R-:W-:Y:S01]  /*a560*/  WARPGROUP.ARRIVE ;  /* 0x00000000000079c5 */ /* 0x000fe20000000000 */
[----:B------:R-:W1:Y:S01]  /*a570*/  MUFU.EX2 R15, R15 ;  /* 0x0000000f000f7308 */ /* 0x000e620000000800 */
[----:B------:R-:W-:Y:S01]  /*a580*/  @!P5 FMUL R54, R54, 0.5 ;  /* 0x3f0000003636d820 */ /* 0x000fe20000400000 */
[--C-:B------:R-:W-:Y:S01]  /*a590*/  FFMA R56, R133, UR7, -R22.reuse ;  /* 0x0000000785387c23 */ /* 0x100fe20008000816 */
[--C-:B------:R-:W-:Y:S01]  /*a5a0*/  FFMA R58, R131, UR7, -R21.reuse ;  /* 0x00000007833a7c23 */ /* 0x100fe20008000815 */
[----:B------:R-:W-:Y:S01]  /*a5b0*/  F2FP.BF16.F32.PACK_AB R75, R52, R13 ;  /* 0x0000000d344b723e */ /* 0x000fe200000010ff */
[----:B------:R-:W-:Y:S01]  /*a5c0*/  HGMMA.64x16x16.F32.BF16 R152, R60, gdesc[UR8].tnspB, R152, gsb0 ;  /* 0x402000083c987df0 */ /* 0x000fe20008001898 */
[----:B------:R-:W-:Y:S01]  /*a5d0*/  UMOV UR10, UR8 ;  /* 0x00000008000a7c82 */ /* 0x000fe20008000000 */
[----:B------:R-:W-:Y:S01]  /*a5e0*/  UMOV UR11, 0xc0000010 ;  /* 0xc0000010000b7882 */ /* 0x000fe20000000000 */
[----:B------:R-:W2:Y:S01]  /*a5f0*/  MUFU.EX2 R54, R54 ;  /* 0x0000003600367308 */ /* 0x000ea20000000800 */
[----:B------:R-:W-:Y:S01]  /*a600*/  @!P4 FMUL R23, R23, 0.5 ;  /* 0x3f0000001717c820 */ /* 0x000fe20000400000 */
[----:B------:R-:W-:Y:S01]  /*a610*/  UIADD3 UR8, UR6, 0x160, URZ ;  /* 0x0000016006087890 */ /* 0x000fe2000fffe03f */
[----:B------:R-:W-:Y:S01]  /*a620*/  FFMA R22, R149, UR7, -R22 ;  /* 0x0000000795167c23 */ /* 0x000fe20008000816 */
[----:B------:R-:W-:Y:S01]  /*a630*/  FADD R205, R205, R82 ;  /* 0x00000052cdcd7221 */ /* 0x000fe20000000000 */
[----:B------:R-:W-:Y:S01]  /*a640*/  FFMA R21, R150, UR7, -R21 ;  /* 0x0000000796157c23 */ /* 0x000fe20008000815 */
[----:B------:R-:W-:-:S02]  /*a650*/  UMOV UR7, 0xc0000010 ;  /* 0xc000001000077882 */ /* 0x000fc40000000000 */
[----:B------:R-:W3:Y:S01]  /*a660*/  MUFU.EX2 R23, R23 ;  /* 0x0000001700177308 */ /* 0x000ee20000000800 */
[----:B-1----:R-:W-:Y:S01]  /*a670*/  @!P6 FMUL R15, R15, R15 ;  /* 0x0000000f0f0fe220 */ /* 0x002fe20000400000 */
[----:B------:R-:W-:Y:S01]  /*a680*/  FSETP.GEU.AND P6, PT, R56, -126, PT ;  /* 0xc2fc00003800780b */ /* 0x000fe20003fce000 */
[----:B------:R-:W-:-:S04]  /*a690*/  FADD R90, R205, R90 ;  /* 0x0000005acd5a7221 */ /* 0x000fc80000000000 */
[----:B------:R-:W-:Y:S01]  /*a6a0*/  FADD R91, R90, R91 ;  /* 0x0000005b5a5b7221 */ /* 0x000fe20000000000 */
[----:B--2---:R-:W-:Y:S01]  /*a6b0*/  @!P5 FMUL R54, R54, R54 ;  /* 0x000000363636d220 */ /* 0x004fe20000400000 */
[----:B------:R-:W-:Y:S02]  /*a6c0*/  FSETP.GEU.AND P5, PT, R53, -126, PT ;  /* 0xc2fc00003500780b */ /* 0x000fe40003fae000 */
[----:B------:R-:W-:Y:S02]  /*a6d0*/  FADD R92, R91, R92 ;  /* 0x0000005c5b5c7221 */ /* 0x000fe40000000000 */
[----:B------:R-:W-:Y:S02]  /*a6e0*/  F2FP.BF16.F32.PACK_AB R76, R54, R15 ;  /* 0x0000000f364c723e */ /* 0x000fe400000010ff */
[----:B------:R-:W-:Y:S01]  /*a6f0*/  @!P6 FMUL R56, R56, 0.5 ;  /* 0x3f0000003838e820 */ /* 0x000fe20000400000 */
[----:B------:R-:W-:Y:S01]  /*a700*/  FADD R95, R92, R95 ;  /* 0x0000005f5c5f7221 */ /* 0x000fe20000000000 */
[----:B---3--:R-:W-:Y:S01]  /*a710*/  @!P4 FMUL R23, R23, R23 ;  /* 0x000000171717c220 */ /* 0x008fe20000400000 */
[----:B------:R-:W-:Y:S01]  /*a720*/  FSETP.GEU.AND P4, PT, R58, -126, PT ;  /* 0xc2fc00003a00780b */ /* 0x000fe20003f8e000 */
[----:B------:R-:W-:Y:S01]  /*a730*/  FADD R15, R48, R15 ;  /* 0x0000000f300f7221 */ /* 0x000fe20000000000 */
[----:B------:R-:W-:Y:S01]  /*a740*/  FADD R26, R95, R26 ;  /* 0x0000001a5f1a7221 */ /* 0x000fe20000000000 */
[----:B------:R-:W1:Y:S01]  /*a750*/  MUFU.EX2 R56, R56 ;  /* 0x0000003800387308 */ /* 0x000e620000000800 */
[----:B------:R-:W-:-:S02]  /*a760*/  @!P5 FMUL R53, R53, 0.5 ;  /* 0x3f0000003535d820 */ /* 0x000fc40000400000 */
[----:B------:R-:W-:Y:S01]  /*a770*/  FADD R33, R26, R33 ;  /* 0x000000211a217221 */ /* 0x000fe20000000000 */
[----:B------:R-:W-:-:S03]  /*a780*/  FADD R54, R15, R54 ;  /* 0x000000360f367221 */ /* 0x000fc60000000000 */
[----:B------:R-:W-:Y:S01]  /*a790*/  FADD R34, R33, R34 ;  /* 0x0000002221227221 */ /* 0x000fe20000000000 */
[----:B------:R-:W2:Y:S02]  /*a7a0*/  MUFU.EX2 R53, R53 ;  /* 0x0000003500357308 */ /* 0x000ea40000000800 */
[----:B------:R-:W-:Y:S01]  /*a7b0*/  @!P4 FMUL R58, R58, 0.5 ;  /* 0x3f0000003a3ac820 */ /* 0x000fe20000400000 */
[----:B------:R-:W-:Y:S02]  /*a7c0*/  WARPGROUP.DEPBAR.LE gsb0, 0x0 ;  /* 0x00008000000079c5 */ /* 0x000fe40000010000 */
[----:B------:R-:W-:Y:S01]  /*a7d0*/  WARPGROUP.ARRIVE ;  /* 0x00000000000079c5 */ /* 0x000fe20000000000 */
[----:B------:R-:W-:Y:S02]  /*a7e0*/  FADD R27, R34, R27 ;  /* 0x0000001b221b7221 */ /* 0x000fe40000000000 */
[----:B------:R-:W3:Y:S01]  /*a7f0*/  MUFU.EX2 R58, R58 ;  /* 0x0000003a003a7308 */ /* 0x000ee20000000800 */
[----:B-1----:R-:W-:Y:S01]  /*a800*/  @!P6 FMUL R56, R56, R56 ;  /* 0x000000383838e220 */ /* 0x002fe20000400000 */
[----:B------:R-:W-:Y:S01]  /*a810*/  FSETP.GEU.AND P6, PT, R134, -126, PT ;  /* 0xc2fc00008600780b */ /* 0x000fe20003fce000 */
[----:B------:R-:W-:Y:S01]  /*a820*/  HGMMA.64x16x16.F32.BF16 R152, R64, gdesc[UR8].tnspB, R152, gsb0 ;  /* 0x4020000840987df0 */ /* 0x000fe20008001898 */
[----:B------:R-:W-:Y:S01]  /*a830*/  UMOV UR10, UR8 ;  /* 0x00000008000a7c82 */ /* 0x000fe20008000000 */
[----:B------:R-:W-:Y:S01]  /*a840*/  UMOV UR11, 0xc0000010 ;  /* 0xc0000010000b7882 */ /* 0x000fe20000000000 */
[----:B------:R-:W-:Y:S01]  /*a850*/  UIADD3 UR8, UR6, 0x180, URZ ;  /* 0x0000018006087890 */ /* 0x000fe2000fffe03f */
[----:B------:R-:W-:Y:S01]  /*a860*/  F2FP.BF16.F32.PACK_AB R78, R56, R23 ;  /* 0x00000017384e723e */ /* 0x000fe200000010ff */
        /* <DEDUP_REMOVED lines=9> */
[----:B------:R-:W-:Y:S01]  /*a900*/  FADD R23, R23, R56 ;  /* 0x0000003817177221 */ /* 0x000fe20000000000 */
[----:B------:R-:W-:Y:S01]  /*a910*/  FADD R37, R36, R37 ;  /* 0x0000002524257221 */ /* 0x000fe20000000000 */
[----:B------:R-:W1:Y:S01]  /*a920*/  MUFU.EX2 R134, R134 ;  /* 0x0000008600867308 */ /* 0x000e620000000800 */
[----:B------:R-:W-:Y:S01]  /*a930*/  F2FP.BF16.F32.PACK_AB R77, R58, R53 ;  /* 0x000000353a4d723e */ /* 0x000fe200000010ff */
[----:B------:R-:W-:Y:S01]  /*a940*/  @!P5 FMUL R135, R135, 0.5 ;  /* 0x3f0000008787d820 */ /* 0x000fe20000400000 */
[----:B------:R-:W-:-:S04]  /*a950*/  FADD R44, R37, R44 ;  /* 0x0000002c252c7221 */ /* 0x000fc80000000000 */
[----:B------:R-:W-:Y:S01]  /*a960*/  FADD R43, R44, R43 ;  /* 0x0000002b2c2b7221 */ /* 0x000fe20000000000 */
[----:B------:R-:W2:Y:S02]  /*a970*/  MUFU.EX2 R135, R135 ;  /* 0x0000008700877308 */ /* 0x000ea40000000800 */
[----:B------:R-:W-:Y:S01]  /*a980*/  @!P4 FMUL R136, R136, 0.5 ;  /* 0x3f0000008888c820 */ /* 0x000fe20000400000 */
[----:B------:R-:W-:-:S04]  /*a990*/  FADD R42, R43, R42 ;  /* 0x0000002a2b2a7221 */ /* 0x000fc80000000000 */
[----:B------:R-:W-:Y:S01]  /*a9a0*/  FADD R45, R42, R45 ;  /* 0x0000002d2a2d7221 */ /* 0x000fe20000000000 */
[----:B------:R-:W3:Y:S01]  /*a9b0*/  MUFU.EX2 R136, R136 ;  /* 0x0000008800887308 */ /* 0x000ee20000000800 */
[----:B-1----:R-:W-:Y:S01]  /*a9c0*/  @!P6 FMUL R134, R134, R134 ;  /* 0x000000868686e220 */ /* 0x002fe20000400000 */
[----:B------:R-:W-:Y:S01]  /*a9d0*/  FSETP.GEU.AND P6, PT, R137, -126, PT ;  /* 0xc2fc00008900780b */ /* 0x000fe20003fce000 */
[----:B------:R-:W-:-:S04]  /*a9e0*/  FADD R50, R45, R50 ;  /* 0x000000322d327221 */ /* 0x000fc80000000000 */
[----:B------:R-:W-:Y:S01]  /*a9f0*/  FADD R50, R50, R51 ;  /* 0x0000003332327221 */ /* 0x000fe20000000000 */
[----:B------:R-:W-:Y:S02]  /*aa00*/  WARPGROUP.DEPBAR.LE gsb0, 0x0 ;  /* 0x00008000000079c5 */ /* 0x000fe40000010000 */
[----:B------:R-:W-:Y:S01]  /*aa10*/  WARPGROUP.ARRIVE ;  /* 0x00000000000079c5 */ /* 0x000fe20000000000 */
[----:B--2---:R-:W-:Y:S01]  /*aa20*/  @!P5 FMUL R135, R135, R135 ;  /* 0x000000878787d220 */ /* 0x004fe20000400000 */
[----:B------:R-:W-:Y:S01]  /*aa30*/  FSETP.GEU.AND P5, PT, R140, -126, PT ;  /* 0xc2fc00008c00780b */ /* 0x000fe20003fae000 */
[----:B------:R-:W-:Y:S02]  /*aa40*/  FADD R13, R50, R13 ;  /* 0x0000000d320d7221 */ /* 0x000fe40000000000 */
[----:B------:R-:W-:Y:S01]  /*aa50*/  @!P6 FMUL R137, R137, 0.5 ;  /* 0x3f0000008989e820 */ /* 0x000fe20000400000 */
[----:B------:R-:W-:Y:S01]  /*aa60*/  HGMMA.64x16x16.F32.BF16 R152, R68, gdesc[UR8].tnspB, R152, gsb0 ;  /* 0x4020000844987df0 */ /* 0x000fe20008001898 */
[----:B---3--:R-:W-:Y:S01]  /*aa70*/  @!P4 FMUL R136, R136, R136 ;  /* 0x000000888888c220 */ /* 0x008fe20000400000 */
[----:B------:R-:W-:Y:S01]  /*aa80*/  FSETP.GEU.AND P4, PT, R141, -126, PT ;  /* 0xc2fc00008d00780b */ /* 0x000fe20003f8e000 */
[----:B------:R-:W-:Y:S01]  /*aa90*/  UMOV UR10, UR8 ;  /* 0x00000008000a7c82 */ /* 0x000fe20008000000 */
[----:B------:R-:W-:Y:S01]  /*aaa0*/  UMOV UR11, 0xc0000010 ;  /* 0xc0000010000b7882 */ /* 0x000fe20000000000 */
[----:B------:R-:W1:Y:S01]  /*aab0*/  MUFU.EX2 R137, R137 ;  /* 0x0000008900897308 */ /* 0x000e620000000800 */
[----:B------:R-:W-:Y:S01]  /*aac0*/  F2FP.BF16.F32.PACK_AB R79, R135, R134 ;  /* 0x00000086874f723e */ /* 0x000fe200000010ff */
[----:B------:R-:W-:Y:S01]  /*aad0*/  UIADD3 UR8, UR6, 0x1a0, URZ ;  /* 0x000001a006087890 */ /* 0x000fe2000fffe03f */
[----:B------:R-:W-:Y:S01]  /*aae0*/  FADD R52, R13, R52 ;  /* 0x000000340d347221 */ /* 0x000fe20000000000 */
[----:B------:R-:W-:Y:S01]  /*aaf0*/  @!P5 FMUL R140, R140, 0.5 ;  /* 0x3f0000008c8cd820 */ /* 0x000fe20000400000 */
[----:B------:R-:W-:Y:S01]  /*ab00*/  FADD R23, R23, R136 ;  /* 0x0000008817177221 */ /* 0x000fe20000000000 */
[----:B------:R-:W-:-:S02]  /*ab10*/  IMAD R13, R7, 0x8, R14 ;  /* 0x00000008070d7824 */ /* 0x000fc400078e020e */
[----:B------:R-:W-:Y:S01]  /*ab20*/  FADD R53, R52, R53 ;  /* 0x0000003534357221 */ /* 0x000fe20000000000 */
[----:B------:R-:W-:Y:S01]  /*ab30*/  IADD3 R7, R7, 0x1, RZ ;  /* 0x0000000107077810 */ /* 0x000fe20007ffe0ff */
[----:B------:R-:W-:Y:S01]  /*ab40*/  @!P4 FMUL R141, R141, 0.5 ;  /* 0x3f0000008d8dc820 */ /* 0x000fe20000400000 */
[----:B------:R-:W2:Y:S01]  /*ab50*/  MUFU.EX2 R140, R140 ;  /* 0x0000008c008c7308 */ /* 0x000ea20000000800 */
[----:B------:R-:W-:Y:S01]  /*ab60*/  FADD R53, R53, R58 ;  /* 0x0000003a35357221 */ /* 0x000fe20000000000 */
[----:B------:R-:W-:Y:S02]  /*ab70*/  PRMT R13, RZ, 0x654, R13 ;  /* 0x00000654ff0d7816 */ /* 0x000fe4000000000d */
[----:B------:R-:W-:Y:S01]  /*ab80*/  ISETP.NE.AND P3, PT, R7, 0x4, PT ;  /* 0x000000040700780c */ /* 0x000fe20003f65270 */
[----:B------:R-:W-:Y:S01]  /*ab90*/  FADD R53, R53, R134 ;  /* 0x0000008635357221 */ /* 0x000fe20000000000 */
[----:B-1----:R-:W-:Y:S01]  /*aba0*/  @!P6 FMUL R137, R137, R137 ;  /* 0x000000898989e220 */ /* 0x002fe20000400000 */
[----:B------:R-:W-:Y:S01]  /*abb0*/  FSETP.GEU.AND P6, PT, R138, -126, PT ;  /* 0xc2fc00008a00780b */ /* 0x000fe20003fce000 */
[----:B------:R-:W1:Y:S01]  /*abc0*/  MUFU.EX2 R141, R141 ;  /* 0x0000008d008d7308 */ /* 0x000e620000000800 */
[----:B------:R-:W-:Y:S01]  /*abd0*/  FADD R53, R53, R135 ;  /* 0x0000008735357221 */ /* 0x000fe20000000000 */
[----:B------:R-:W-:Y:S01]  /*abe0*/  FADD R23, R23, R137 ;  /* 0x0000008917177221 */ /* 0x000fe20000000000 */
[----:B------:R-:W-:-:S02]  /*abf0*/  F2FP.BF16.F32.PACK_AB R124, R137, R136 ;  /* 0x00000088897c723e */ /* 0x000fc400000010ff */
[----:B------:R-:W-:Y:S01]  /*ac00*/  SEL R7, R7, RZ, P3 ;  /* 0x000000ff07077207 */ /* 0x000fe20001800000 */
[----:B--2---:R-:W-:Y:S01]  /*ac10*/  @!P5 FMUL R140, R140, R140 ;  /* 0x0000008c8c8cd220 */ /* 0x004fe20000400000 */
[----:B------:R-:W-:-:S05]  /*ac20*/  FSETP.GEU.AND P5, PT, R139, -126, PT ;  /* 0xc2fc00008b00780b */ /* 0x000fca0003fae000 */
[----:B------:R-:W-:Y:S01]  /*ac30*/  @!P6 FMUL R138, R138, 0.5 ;  /* 0x3f0000008a8ae820 */ /* 0x000fe20000400000 */
[----:B------:R-:W-:Y:S01]  /*ac40*/  FADD R23, R23, R140 ;  /* 0x0000008c17177221 */ /* 0x000fe20000000000 */
[----:B-1----:R-:W-:Y:S01]  /*ac50*/  @!P4 FMUL R141, R141, R141 ;  /* 0x0000008d8d8dc220 */ /* 0x002fe20000400000 */
[----:B------:R-:W-:Y:S01]  /*ac60*/  FSETP.GEU.AND P4, PT, R142, -126, PT ;  /* 0xc2fc00008e00780b */ /* 0x000fe20003f8e000 */
[----:B------:R-:W-:Y:S02]  /*ac70*/  WARPGROUP.DEPBAR.LE gsb0, 0x0 ;  /* 0x00008000000079c5 */ /* 0x000fe40000010000 */
[----:B------:R-:W-:Y:S01]  /*ac80*/  WARPGROUP.ARRIVE ;  /* 0x00000000000079c5 */ /* 0x000fe20000000000 */
[----:B------:R-:W1:Y:S01]  /*ac90*/  MUFU.EX2 R138, R138 ;  /* 0x0000008a008a7308 */ /* 0x000e620000000800 */
[----:B------:R-:W-:Y:S01]  /*aca0*/  @!P5 FMUL R139, R139, 0.5 ;  /* 0x3f0000008b8bd820 */ /* 0x000fe20000400000 */
[----:B------:R-:W-:Y:S01]  /*acb0*/  F2FP.BF16.F32.PACK_AB R126, R141, R140 ;  /* 0x0000008c8d7e723e */ /* 0x000fe200000010ff */
[----:B------:R-:W-:-:S02]  /*acc0*/  FADD R23, R23, R141 ;  /* 0x0000008d17177221 */ /* 0x000fc40000000000 */
[----:B------:R-:W-:Y:S01]  /*acd0*/  HGMMA.64x16x16.F32.BF16 R152, R72, gdesc[UR8].tnspB, R152, gsb0 ;  /* 0x4020000848987df0 */ /* 0x000fe20008001898 */
[----:B------:R-:W-:Y:S01]  /*ace0*/  UMOV UR10, UR8 ;  /* 0x00000008000a7c82 */ /* 0x000fe20008000000 */
[----:B------:R-:W-:Y:S01]  /*acf0*/  UMOV UR11, 0xc0000010 ;  /* 0xc0000010000b7882 */ /* 0x000fe20000000000 */
[----:B------:R-:W2:Y:S01]  /*ad00*/  MUFU.EX2 R139, R139 ;  /* 0x0000008b008b7308 */ /* 0x000ea20000000800 */
[----:B------:R-:W-:Y:S01]  /*ad10*/  @!P4 FMUL R142, R142, 0.5 ;  /* 0x3f0000008e8ec820 */ /* 0x000fe20000400000 */
[----:B------:R-:W-:Y:S02]  /*ad20*/  UIADD3 UR8, UR6, 0x1c0, URZ ;  /* 0x000001c006087890 */ /* 0x000fe4000fffe03f */
[----:B------:R-:W-:-:S04]  /*ad30*/  UIADD3 UR6, UR6, 0x1e0, URZ ;  /* 0x000001e006067890 */ /* 0x000fc8000fffe03f */
[----:B------:R-:W3:Y:S01]  /*ad40*/  MUFU.EX2 R142, R142 ;  /* 0x0000008e008e7308 */ /* 0x000ee20000000800 */
[----:B-1----:R-:W-:Y:S01]  /*ad50*/  @!P6 FMUL R138, R138, R138 ;  /* 0x0000008a8a8ae220 */ /* 0x002fe20000400000 */
[----:B------:R-:W-:-:S03]  /*ad60*/  FSETP.GEU.AND P6, PT, R143, -126, PT ;  /* 0xc2fc00008f00780b */ /* 0x000fc60003fce000 */
[----:B------:R-:W-:Y:S01]  /*ad70*/  FADD R53, R53, R138 ;  /* 0x0000008a35357221 */ /* 0x000fe20000000000 */
[----:B--2---:R-:W-:Y:S01]  /*ad80*/  @!P5 FMUL R139, R139, R139 ;  /* 0x0000008b8b8bd220 */ /* 0x004fe20000400000 */
[----:B------:R-:W-:-:S03]  /*ad90*/  FSETP.GEU.AND P5, PT, R144, -126, PT ;  /* 0xc2fc00009000780b */ /* 0x000fc60003fae000 */
[----:B------:R-:W-:Y:S01]  /*ada0*/  FADD R53, R53, R139 ;  /* 0x0000008b35357221 */ /* 0x000fe20000000000 */
[----:B------:R-:W-:-:S04]  /*adb0*/  F2FP.BF16.F32.PACK_AB R125, R139, R138 ;  /* 0x0000008a8b7d723e */ /* 0x000fc800000010ff */
[----:B------:R-:W-:Y:S01]  /*adc0*/  @!P6 FMUL R143, R143, 0.5 ;  /* 0x3f0000008f8fe820 */ /* 0x000fe20000400000 */
[----:B---3--:R-:W-:Y:S01]  /*add0*/  @!P4 FMUL R142, R142, R142 ;  /* 0x0000008e8e8ec220 */ /* 0x008fe20000400000 */
[----:B------:R-:W-:-:S04]  /*ade0*/  FSETP.GEU.AND P4, PT, R145, -126, PT ;  /* 0xc2fc00009100780b */ /* 0x000fc80003f8e000 */
[----:B------:R-:W1:Y:S01]  /*adf0*/  MUFU.EX2 R143, R143 ;  /* 0x0000008f008f7308 */ /* 0x000e620000000800 */
[----:B------:R-:W-:Y:S01]  /*ae00*/  FADD R53, R53, R142 ;  /* 0x0000008e35357221 */ /* 0x000fe20000000000 */
[----:B------:R-:W-:-:S06]  /*ae10*/  @!P5 FMUL R144, R144, 0.5 ;  /* 0x3f0000009090d820 */ /* 0x000fcc0000400000 */
[----:B------:R-:W2:Y:S01]  /*ae20*/  MUFU.EX2 R144, R144 ;  /* 0x0000009000907308 */ /* 0x000ea20000000800 */
[----:B------:R-:W-:Y:S01]  /*ae30*/  @!P4 FMUL R145, R145, 0.5 ;  /* 0x3f0000009191c820 */ /* 0x000fe20000400000 */
[----:B------:R-:W-:Y:S02]  /*ae40*/  WARPGROUP.DEPBAR.LE gsb0, 0x0 ;  /* 0x00008000000079c5 */ /* 0x000fe40000010000 */
[----:B------:R-:W-:-:S04]  /*ae50*/  WARPGROUP.ARRIVE ;  /* 0x00000000000079c5 */ /* 0x000fc80000000000 */
[----:B------:R-:W3:Y:S01]  /*ae60*/  MUFU.EX2 R145, R145 ;  /* 0x0000009100917308 */ /* 0x000ee20000000800 */
[----:B-1----:R-:W-:Y:S01]  /*ae70*/  @!P6 FMUL R143, R143, R143 ;  /* 0x0000008f8f8fe220 */ /* 0x002fe20000400000 */
[----:B------:R-:W-:Y:S01]  /*ae80*/  FSETP.GEU.AND P6, PT, R22, -126, PT ;  /* 0xc2fc00001600780b */ /* 0x000fe20003fce000 */
[----:B------:R-:W-:Y:S01]  /*ae90*/  HGMMA.64x16x16.F32.BF16 R152, R76, gdesc[UR8].tnspB, R152, gsb0 ;  /* 0x402000084c987df0 */ /* 0x000fe20008001898 */
[----:B------:R-:W-:Y:S01]  /*aea0*/  UMOV UR10, UR8 ;  /* 0x00000008000a7c82 */ /* 0x000fe20008000000 */
[----:B------:R-:W-:Y:S01]  /*aeb0*/  UMOV UR11, 0xc0000010 ;  /* 0xc0000010000b7882 */ /* 0x000fe20000000000 */
[----:B------:R-:W-:Y:S01]  /*aec0*/  F2FP.BF16.F32.PACK_AB R127, R143, R142 ;  /* 0x0000008e8f7f723e */ /* 0x000fe200000010ff */
[----:B------:R-:W-:Y:S01]  /*aed0*/  FADD R53, R53, R143 ;  /* 0x0000008f35357221 */ /* 0x000fe20000000000 */
[----:B--2---:R-:W-:Y:S01]  /*aee0*/  @!P5 FMUL R144, R144, R144 ;  /* 0x000000909090d220 */ /* 0x004fe20000400000 */
[----:B------:R-:W-:-:S03]  /*aef0*/  FSETP.GEU.AND P5, PT, R148, -126, PT ;  /* 0xc2fc00009400780b */ /* 0x000fc60003fae000 */
[----:B------:R-:W-:-:S03]  /*af00*/  FADD R23, R23, R144 ;  /* 0x0000009017177221 */ /* 0x000fc60000000000 */
[----:B------:R-:W-:Y:S01]  /*af10*/  @!P6 FMUL R22, R22, 0.5 ;  /* 0x3f0000001616e820 */ /* 0x000fe20000400000 */
[----:B---3--:R-:W-:Y:S01]  /*af20*/  @!P4 FMUL R145, R145, R145 ;  /* 0x000000919191c220 */ /* 0x008fe20000400000 */
[----:B------:R-:W-:-:S04]  /*af30*/  FSETP.GEU.AND P4, PT, R146, -126, PT ;  /* 0xc2fc00009200780b */ /* 0x000fc80003f8e000 */
[----:B------:R-:W1:Y:S01]  /*af40*/  MUFU.EX2 R22, R22 ;  /* 0x0000001600167308 */ /* 0x000e620000000800 */
[----:B------:R-:W-:Y:S01]  /*af50*/  F2FP.BF16.F32.PACK_AB R80, R145, R144 ;  /* 0x000000909150723e */ /* 0x000fe200000010ff */
[----:B------:R-:W-:Y:S01]  /*af60*/  @!P5 FMUL R148, R148, 0.5 ;  /* 0x3f0000009494d820 */ /* 0x000fe20000400000 */
[----:B------:R-:W-:-:S05]  /*af70*/  FADD R23, R23, R145 ;  /* 0x0000009117177221 */ /* 0x000fca0000000000 */
[----:B------:R-:W2:Y:S01]  /*af80*/  MUFU.EX2 R148, R148 ;  /* 0x0000009400947308 */ /* 0x000ea20000000800 */
[----:B------:R-:W-:-:S07]  /*af90*/  @!P4 FMUL R146, R146, 0.5 ;  /* 0x3f0000009292c820 */ /* 0x000fce0000400000 */
[----:B------:R-:W3:Y:S01]  /*afa0*/  MUFU.EX2 R146, R146 ;  /* 0x0000009200927308 */ /* 0x000ee20000000800 */
[----:B-1----:R-:W-:Y:S01]  /*afb0*/  @!P6 FMUL R22, R22, R22 ;  /* 0x000000161616e220 */ /* 0x002fe20000400000 */
[----:B------:R-:W-:Y:S01]  /*afc0*/  FSETP.GEU.AND P6, PT, R147, -126, PT ;  /* 0xc2fc00009300780b */ /* 0x000fe20003fce000 */
[----:B------:R-:W-:Y:S02]  /*afd0*/  WARPGROUP.DEPBAR.LE gsb0, 0x0 ;  /* 0x00008000000079c5 */ /* 0x000fe40000010000 */
[----:B------:R-:W-:Y:S01]  /*afe0*/  WARPGROUP.ARRIVE ;  /* 0x00000000000079c5 */ /* 0x000fe20000000000 */
[----:B--2---:R-:W-:Y:S01]  /*aff0*/  @!P5 FMUL R148, R148, R148 ;  /* 0x000000949494d220 */ /* 0x004fe20000400000 */
[----:B------:R-:W-:-:S08]  /*b000*/  FSETP.GEU.AND P5, PT, R151, -126, PT ;  /* 0xc2fc00009700780b */ /* 0x000fd00003fae000 */
[----:B------:R-:W-:Y:S01]  /*b010*/  @!P6 FMUL R147, R147, 0.5 ;  /* 0x3f0000009393e820 */ /* 0x000fe20000400000 */
[----:B------:R-:W-:Y:S01]  /*b020*/  HGMMA.64x16x16.F32.BF16 R152, R124, gdesc[UR8].tnspB, R152, gsb0 ;  /* 0x402000087c987df0 */ /* 0x000fe20008001898 */
[----:B---3--:R-:W-:Y:S01]  /*b030*/  @!P4 FMUL R146, R146, R146 ;  /* 0x000000929292c220 */ /* 0x008fe20000400000 */
[----:B------:R-:W-:Y:S01]  /*b040*/  FSETP.GEU.AND P4, PT, R21, -126, PT ;  /* 0xc2fc00001500780b */ /* 0x000fe20003f8e000 */
[----:B------:R-:W-:Y:S01]  /*b050*/  FADD R23, R23, R148 ;  /* 0x0000009417177221 */ /* 0x000fe20000000000 */
[----:B------:R-:W-:Y:S01]  /*b060*/  F2FP.BF16.F32.PACK_AB R82, R22, R148 ;  /* 0x000000941652723e */ /* 0x000fe200000010ff */
[----:B------:R-:W1:Y:S01]  /*b070*/  MUFU.EX2 R147, R147 ;  /* 0x0000009300937308 */ /* 0x000e620000000800 */
[----:B------:R-:W-:Y:S01]  /*b080*/  FADD R53, R53, R146 ;  /* 0x0000009235357221 */ /* 0x000fe20000000000 */
[----:B------:R-:W-:Y:S01]  /*b090*/  FADD R15, R23, R22 ;  /* 0x00000016170f7221 */ /* 0x000fe20000000000 */
[----:B------:R-:W-:-:S07]  /*b0a0*/  @!P5 FMUL R151, R151, 0.5 ;  /* 0x3f0000009797d820 */ /* 0x000fce0000400000 */
[----:B------:R-:W-:Y:S01]  /*b0b0*/  @!P4 FMUL R21, R21, 0.5 ;  /* 0x3f0000001515c820 */ /* 0x000fe20000400000 */
[----:B------:R-:W2:Y:S01]  /*b0c0*/  MUFU.EX2 R151, R151 ;  /* 0x0000009700977308 */ /* 0x000ea20000000800 */
[----:B-1----:R-:W-:-:S07]  /*b0d0*/  @!P6 FMUL R147, R147, R147 ;  /* 0x000000939393e220 */ /* 0x002fce0000400000 */
[----:B------:R-:W1:Y:S01]  /*b0e0*/  MUFU.EX2 R24, R21 ;  /* 0x0000001500187308 */ /* 0x000e620000000800 */
[----:B------:R-:W-:Y:S01]  /*b0f0*/  FADD R53, R53, R147 ;  /* 0x0000009335357221 */ /* 0x000fe20000000000 */
[----:B------:R-:W-:Y:S01]  /*b100*/  F2FP.BF16.F32.PACK_AB R81, R147, R146 ;  /* 0x000000929351723e */ /* 0x000fe200000010ff */
[----:B--2---:R-:W-:Y:S01]  /*b110*/  @!P5 FMUL R151, R151, R151 ;  /* 0x000000979797d220 */ /* 0x004fe20000400000 */
[----:B-1----:R-:W-:Y:S01]  /*b120*/  @!P4 FMUL R24, R24, R24 ;  /* 0x000000181818c220 */ /* 0x002fe20000400000 */
[----:B------:R-:W-:Y:S02]  /*b130*/  WARPGROUP.DEPBAR.LE gsb0, 0x0 ;  /* 0x00008000000079c5 */ /* 0x000fe40000010000 */
[----:B------:R-:W-:Y:S01]  /*b140*/  ISETP.NE.AND P4, PT, R17, 0x4, PT ;  /* 0x000000041100780c */ /* 0x000fe20003f85270 */
[----:B------:R-:W-:Y:S01]  /*b150*/  FADD R53, R53, R24 ;  /* 0x0000001835357221 */ /* 0x000fe20000000000 */
[----:B------:R-:W-:Y:S02]  /*b160*/  F2FP.BF16.F32.PACK_AB R83, R151, R24 ;  /* 0x000000189753723e */ /* 0x000fe400000010ff */
[----:B------:R-:W-:-:S02]  /*b170*/  SEL R17, R17, RZ, P4 ;  /* 0x000000ff11117207 */ /* 0x000fc40002000000 */
[----:B------:R-:W-:-:S06]  /*b180*/  WARPGROUP.ARRIVE ;  /* 0x00000000000079c5 */ /* 0x000fcc0000000000 */
[----:B------:R-:W-:Y:S03]  /*b190*/  HGMMA.64x16x16.F32.BF16 R152, R80, gdesc[UR4].tnspB, R152, gsb0 ;  /* 0x4020000450987df0 */ /* 0x000fe60008001898 */
[----:B------:R-:W-:Y:S02]  /*b1a0*/  WARPGROUP.DEPBAR.LE gsb0, 0x0 ;  /* 0x00008000000079c5 */ /* 0x000fe40000010000 */
[----:B------:R1:W-:Y:S02]  /*b1b0*/  SYNCS.ARRIVE.TRANS64.RED.A1T0 RZ, [R13+URZ], RZ ;  /* 0x000000ff0dff79a7 */ /* 0x0003e4000810043f */
[----:B-1----:R-:W-:-:S04]  /*b1c0*/  SEL R13, RZ, 0x1, P4 ;  /* 0x00000001ff0d7807 */ /* 0x002fc80002000000 */
[----:B------:R-:W-:Y:S01]  /*b1d0*/  LOP3.LUT R4, R4, R13, RZ, 0x3c, !PT ;  /* 0x0000000d04047212 */ /* 0x000fe200078e3cff */
[----:B------:R-:W-:Y:S01]  /*b1e0*/  FADD R13, R53, R151 ;  /* 0x00000097350d7221 */ /* 0x000fe20000000000 */
[----:B------:R-:W-:Y:S06]  /*b1f0*/  @P2 BRA `(.L_x_31) ;  /* 0x0000000000a02947 */ /* 0x000fec0003800000 */
[----:B------:R-:W-:Y:S01]  /*b200*/  ISETP.LT.OR P2, PT, R8, 0x1, !P0 ;  /* 0x000000010800780c */ /* 0x000fe20004741670 */
[----:B------:R-:W-:-:S12]  /*b210*/  BSSY B0, `(.L_x_32) ;  /* 0x0000025000007945 */ /* 0x000fd80003800000 */
[----:B------:R-:W-:Y:S05]  /*b220*/  @P2 BRA `(.L_x_33) ;  /* 0x00000000008c2947 */ /* 0x000fea0003800000 */
[----:B------:R-:W-:Y:S01]  /*b230*/  ISETP.NE.AND P3, PT, R0, RZ, PT ;  /* 0x000000ff0000720c */ /* 0x000fe20003f65270 */
[----:B------:R-:W-:Y:S01]  /*b240*/  IMAD R21, R5, 0x8, R2 ;  /* 0x0000000805157824 */ /* 0x000fe200078e0202 */
[----:B------:R-:W-:-:S11]  /*b250*/  SHF.L.U32 R22, R6, 0x1f, RZ ;  /* 0x0000001f06167819 */ /* 0x000fd600000006ff */
.L_x_34:
        /* <DEDUP_REMOVED lines=10> */
.L_x_35:
        /* <DEDUP_REMOVED lines=9> */
[----:B------:R-:W-:Y:S01]  /*b390*/  UMOV UR12, UR36 ;  /* 0x00000024000c7c82 */ /* 0x000fe20008000000 */
[----:B------:R-:W-:Y:S01]  /*b3a0*/  UMOV UR13, UR37 ;  /* 0x00000025000d7c82 */ /* 0x000fe20008000000 */
[----:B------:R-:W-:-:S02]  /*b3b0*/  VIADD R5, R5, 0x1 ;  /* 0x0000000105057836 */ /* 0x000fc40000000000 */
[----:B------:R-:W-:Y:S02]  /*b3c0*/  VIADD R9, R9, 0x1 ;  /* 0x0000000109097836 */ /* 0x000fe40000000000 */
[----:B------:R-:W-:Y:S01]  /*b3d0*/  USHF.L.U32 UR11, UR11, 0x8, URZ ;  /* 0x000000080b0b7899 */ /* 0x000fe2000800063f */
[C---:B------:R-:W-:Y:S01]  /*b3e0*/  ISETP.NE.AND P2, PT, R5.reuse, 0x4, PT ;  /* 0x000000040500780c */ /* 0x040fe20003f45270 */
[----:B------:R-:W-:Y:S02]  /*b3f0*/  UIADD3 UR9, UR9, 0x8800, URZ ;  /* 0x0000880009097890 */ /* 0x000fe4000fffe03f */
[----:B------:R-:W-:Y:S01]  /*b400*/  UIADD3 UR8, UR8, 0x800, URZ ;  /* 0x0000080008087890 */ /* 0x000fe2000fffe03f */
[----:B------:R-:W-:Y:S02]  /*b410*/  SEL R21, RZ, 0x1, P2 ;  /* 0x00000001ff157807 */ /* 0x000fe40001000000 */
[----:B------:R-:W-:Y:S02]  /*b420*/  SEL R5, R5, RZ, P2 ;  /* 0x000000ff05057207 */ /* 0x000fe40001000000 */
[----:B------:R-:W-:-:S04]  /*b430*/  LOP3.LUT R6, R6, R21, RZ, 0x3c, !PT ;  /* 0x0000001506067212 */ /* 0x000fc800078e3cff */
[----:B------:R1:W-:Y:S02]  /*b440*/  UTMALDG.4D [UR8], [UR6], desc[UR20] ;  /* 0x00001408060075b4 */ /* 0x0003e40008019000 */
[----:B-1----:R-:W-:Y:S01]  /*b450*/  NOP ;  /* 0x0000000000007918 */ /* 0x002fe20000000000 */
.L_x_33:
[----:B------:R-:W-:Y:S05]  /*b460*/  BSYNC B0 ;  /* 0x0000000000007941 */ /* 0x000fea0003800000 */
.L_x_32:
[----:B------:R-:W-:-:S07]  /*b470*/  IADD3 R8, R8, -0x1, RZ ;  /* 0xffffffff08087810 */ /* 0x000fce0007ffe0ff */
.L_x_31:
[----:B------:R-:W-:Y:S01]  /*b480*/  VIADD R12, R12, 0x100 ;  /* 0x000001000c0c7836 */ /* 0x000fe20000000000 */
[----:B------:R-:W-:Y:S01]  /*b490*/  MOV R21, R19 ;  /* 0x0000001300157202 */ /* 0x000fe20000000f00 */
[----:B------:R-:W-:Y:S01]  /*b4a0*/  IMAD.MOV.U32 R23, RZ, RZ, R18 ;  /* 0x000000ffff177224 */ /* 0x000fe200078e0012 */
[----:B------:R-:W-:Y:S06]  /*b4b0*/  @P1 BRA `(.L_x_36) ;  /* 0xffffffb000f81947 */ /* 0x000fec000383ffff */
.L_x_24:
[----:B------:R-:W-:-:S13]  /*b4c0*/  ISETP.GE.AND P1, PT, R20, 0x1, PT ;  /* 0x000000011400780c */ /* 0x000fda0003f26270 */
[----:B------:R-:W-:Y:S05]  /*b4d0*/  @!P1 BRA `(.L_x_37) ;  /* 0x0000006000789947 */ /* 0x000fea0003800000 */
[----:B------:R-:W-:Y:S01]  /*b4e0*/  IMAD.MOV.U32 R22, RZ, RZ, R18 ;  /* 0x000000ffff167224 */ /* 0x000fe200078e0012 */
[----:B------:R-:W-:Y:S01]  /*b4f0*/  LOP3.LUT R160, R16, 0x1f, RZ, 0xc0, !PT ;  /* 0x0000001f10a07812 */ /* 0x000fe200078ec0ff */
[----:B-1----:R-:W-:-:S07]  /*b500*/  IMAD.MOV.U32 R21, RZ, RZ, R19 ;  /* 0x000000ffff157224 */ /* 0x002fce00078e0013 */
.L_x_51:
[----:B------:R-:W-:Y:S02]  /*b510*/  LEA R19, R17, R2, 0x3 ;  /* 0x0000000211137211 */ /* 0x000fe400078e18ff */
[----:B------:R-:W-:-:S07]  /*b520*/  SHF.L.U32 R18, R4, 0x1f, RZ ;  /* 0x0000001f04127819 */ /* 0x000fce00000006ff */
.L_x_38:
[----:B-1----:R1:W2:Y:S02]  /*b530*/  SYNCS.PHASECHK.TRANS64.TRYWAIT P1, [R19+URZ+0x8800], R18 ;  /* 0x00880012130075a7 */ /* 0x0022a4000802017f */
[----:B--2---:R-:W-:Y:S05]  /*b540*/  @!P1 NANOSLEEP.SYNCS 0x989680 ;  /* 0x009896800000995d */ /* 0x004fea0003900000 */
[----:B------:R-:W2:Y:S02]  /*b550*/  @!P1 SYNCS.PHASECHK.TRANS64 P1, [R19+URZ+0x8800], R18 ;  /* 0x00880012130095a7 */ /* 0x000ea4000802007f */
[----:B--2---:R-:W-:Y:S05]  /*b560*/  @!P1 BRA `(.L_x_38) ;  /* 0xfffffffc00f09947 */ /* 0x004fea000383ffff */
[----:B------:R-:W-:Y:S05]  /*b570*/  WARPSYNC.ALL ;  /* 0x0000000000007948 */ /* 0x000fea0003800000 */
[----:B-1----:R-:W-:Y:S01]  /*b580*/  IMAD.MOV.U32 R19, RZ, RZ, -0x3ffffff0 ;  /* 0xc0000010ff137424 */ /* 0x002fe200078e00ff */
[----:B------:R-:W-:Y:S01]  /*b590*/  LEA R18, R17, UR16, 0x9 ;  /* 0x0000001011127c11 */ /* 0x000fe2000f8e48ff */
[----:B------:R-:W-:Y:S01]  /*b5a0*/  WARPGROUP.ARRIVE ;  /* 0x00000000000079c5 */ /* 0x000fe20000000000 */
[----:B------:R-:W-:Y:S02]  /*b5b0*/  ISETP.NE.AND P1, PT, R10, RZ, PT ;  /* 0x000000ff0a00720c */ /* 0x000fe40003f25270 */
[----:B------:R-:W-:-:S02]  /*b5c0*/  R2UR UR6, R18 ;  /* 0x00000000120672ca */ /* 0x000fc400000e0000 */
[----:B------:R-:W-:-:S13]  /*b5d0*/  R2UR UR7, R19 ;  /* 0x00000000130772ca */ /* 0x000fda00000e0000 */
[----:B------:R-:W-:Y:S03]  /*b5e0*/  HGMMA.64x256x16.F32.BF16 R24, gdesc[UR4], RZ, !UPT, gsb0 ;  /* 0x03e00000041879f0 */ /* 0x000fe6000c0018ff */
[----:B------:R-:W-:Y:S02]  /*b5f0*/  WARPGROUP.DEPBAR.LE gsb0, 0x0 ;  /* 0x00008000000079c5 */ /* 0x000fe40000010000 */
[----:B------:R-:W-:Y:S05]  /*b600*/  @P1 BRA `(.L_x_39) ;  /* 0x0000000000a01947 */ /* 0x000fea0003800000 */
[----:B------:R-:W-:Y:S01]  /*b610*/  ISETP.LT.OR P2, PT, R8, 0x1, !P0 ;  /* 0x000000010800780c */ /* 0x000fe20004741670 */
[----:B------:R-:W-:-:S12]  /*b620*/  BSSY B0, `(.L_x_40) ;  /* 0x0000025000007945 */ /* 0x000fd80003800000 */
[----:B------:R-:W-:Y:S05]  /*b630*/  @P2 BRA `(.L_x_41) ;  /* 0x00000000008c2947 */ /* 0x000fea0003800000 */
[----:B------:R-:W-:Y:S01]  /*b640*/  ISETP.NE.AND P3, PT, R0, RZ, PT ;  /* 0x000000ff0000720c */ /* 0x000fe20003f65270 */
[----:B------:R-:W-:Y:S01]  /*b650*/  IMAD R18, R5, 0x8, R2 ;  /* 0x0000000805127824 */ /* 0x000fe200078e0202 */
[----:B------:R-:W-:-:S11]  /*b660*/  SHF.L.U32 R19, R6, 0x1f, RZ ;  /* 0x0000001f06137819 */ /* 0x000fd600000006ff */
.L_x_42:
        /* <DEDUP_REMOVED lines=10> */
.L_x_43:
[----:B-12---:R-:W-:Y:S01]  /*b710*/  IMAD R19, R5, 0x2000, R2 ;  /* 0x0000200005137824 */ /* 0x006fe200078e0202 */
[----:B------:R-:W-:Y:S01]  /*b720*/  R2UR UR11, R9 ;  /* 0x00000000090b72ca */ /* 0x000fe200000e0000 */
[----:B------:R-:W-:Y:S01]  /*b730*/  ULDC.64 UR6, c[0x0][0x198] ;  /* 0x0000660000067ab9 */ /* 0x000fe20000000a00 */
[----:B------:R-:W-:Y:S01]  /*b740*/  R2UR UR9, R18 ;  /* 0x00000000120972ca */ /* 0x000fe200000e0000 */
[----:B------:R-:W-:Y:S01]  /*b750*/  UIADD3 UR6, UP0, UR6, 0x1f0, URZ ;  /* 0x000001f006067890 */ /* 0x000fe2000ff1e03f */
[----:B------:R-:W-:Y:S01]  /*b760*/  R2UR UR8, R19 ;  /* 0x00000000130872ca */ /* 0x000fe200000e0000 */
[----:B------:R-:W-:Y:S01]  /*b770*/  UMOV UR20, 0x0 ;  /* 0x0000000000147882 */ /* 0x000fe20000000000 */
[----:B------:R-:W-:Y:S01]  /*b780*/  UMOV UR21, 0x10000000 ;  /* 0x1000000000157882 */ /* 0x000fe20000000000 */
[----:B------:R-:W-:Y:S01]  /*b790*/  UIADD3.X UR7, URZ, UR7, URZ, UP0, !UPT ;  /* 0x000000073f077290 */ /* 0x000fe200087fe43f */
[----:B------:R-:W-:Y:S01]  /*b7a0*/  VIADD R5, R5, 0x1 ;  /* 0x0000000105057836 */ /* 0x000fe20000000000 */
[----:B------:R-:W-:Y:S01]  /*b7b0*/  UMOV UR10, URZ ;  /* 0x0000003f000a7c82 */ /* 0x000fe20008000000 */
[----:B------:R-:W-:Y:S01]  /*b7c0*/  UMOV UR12, UR36 ;  /* 0x00000024000c7c82 */ /* 0x000fe20008000000 */
[----:B------:R-:W-:-:S02]  /*b7d0*/  UMOV UR13, UR37 ;  /* 0x00000025000d7c82 */ /* 0x000fc40008000000 */
        /* <DEDUP_REMOVED lines=9> */
.L_x_41:
[----:B------:R-:W-:Y:S05]  /*b870*/  BSYNC B0 ;  /* 0x0000000000007941 */ /* 0x000fea0003800000 */
.L_x_40:
[----:B------:R-:W-:-:S07]  /*b880*/  IADD3 R8, R8, -0x1, RZ ;  /* 0xffffffff08087810 */ /* 0x000fce0007ffe0ff */
.L_x_39:
[C---:B------:R-:W-:Y:S01]  /*b890*/  VIADD R162, R12.reuse, 0x8 ;  /* 0x000000080ca27836 */ /* 0x040fe20000000000 */
[----:B------:R-:W-:Y:S05]  /*b8a0*/  WARPSYNC.ALL ;  /* 0x0000000000007948 */ /* 0x000fea0003800000 */
[C---:B------:R-:W-:Y:S01]  /*b8b0*/  VIADD R18, R12.reuse, 0x1 ;  /* 0x000000010c127836 */ /* 0x040fe20000000000 */
[-C--:B------:R-:W-:Y:S01]  /*b8c0*/  ISETP.GE.AND P3, PT, R3, R162.reuse, PT ;  /* 0x000000a20300720c */ /* 0x080fe20003f66270 */
[----:B------:R-:W-:Y:S01]  /*b8d0*/  ULDC UR6, c[0x0][0x604] ;  /* 0x0001810000067ab9 */ /* 0x000fe20000000800 */
[----:B------:R-:W-:Y:S01]  /*b8e0*/  ISETP.GE.AND P4, PT, R11, R162, PT ;  /* 0x000000a20b00720c */ /* 0x000fe20003f86270 */
[C---:B------:R-:W-:Y:S01]  /*b8f0*/  VIADD R162, R12.reuse, 0x10 ;  /* 0x000000100ca27836 */ /* 0x040fe20000000000 */
[-C--:B------:R-:W-:Y:S01]  /*b900*/  ISETP.GE.AND P6, PT, R3, R18.reuse, PT ;  /* 0x000000120300720c */ /* 0x080fe20003fc6270 */
[----:B------:R-:W-:Y:S01]  /*b910*/  VIADD R17, R17, 0x1 ;  /* 0x0000000111117836 */ /* 0x000fe20000000000 */
[----:B------:R-:W-:Y:S01]  /*b920*/  ISETP.GE.AND P5, PT, R11, R18, PT ;  /* 0x000000120b00720c */ /* 0x000fe20003fa6270 */
[----:B------:R-:W-:Y:S01]  /*b930*/  BSSY B0, `(.L_x_44) ;  /* 0x00001e8000007945 */ /* 0x000fe20003800000 */
[----:B------:R-:W-:-:S02]  /*b940*/  IADD3 R18, R12, 0x9, RZ ;  /* 0x000000090c127810 */ /* 0x000fc40007ffe0ff */
[----:B------:R-:W-:Y:S02]  /*b950*/  FSEL R25, R25, -INF , P6 ;  /* 0xff80000019197808 */ /* 0x000fe40003000000 */
[----:B------:R-:W-:Y:S02]  /*b960*/  FSEL R27, R27, -INF , P5 ;  /* 0xff8000001b1b7808 */ /* 0x000fe40002800000 */
[----:B------:R-:W-:Y:S02]  /*b970*/  FSEL R28, R28, -INF , P3 ;  /* 0xff8000001c1c7808 */ /* 0x000fe40001800000 */
[-C--:B------:R-:W-:Y:S02]  /*b980*/  ISETP.GE.AND P2, PT, R3, R18.reuse, PT ;  /* 0x000000120300720c */ /* 0x080fe40003f46270 */
[----:B------:R-:W-:Y:S01]  /*b990*/  ISETP.GE.AND P6, PT, R11, R18, PT ;  /* 0x000000120b00720c */ /* 0x000fe20003fc6270 */
[----:B------:R-:W-:Y:S01]  /*b9a0*/  VIADD R18, R12, 0x11 ;  /* 0x000000110c127836 */ /* 0x000fe20000000000 */
[----:B------:R-:W-:-:S02]  /*b9b0*/  ISETP.GE.AND P5, PT, R3, R162, PT ;  /* 0x000000a20300720c */ /* 0x000fc40003fa6270 */
[----:B------:R-:W-:Y:S02]  /*b9c0*/  ISETP.GE.AND P3, PT, R11, R162, PT ;  /* 0x000000a20b00720c */ /* 0x000fe40003f66270 */
[----:B------:R-:W-:Y:S02]  /*b9d0*/  IADD3 R162, R12, 0x18, RZ ;  /* 0x000000180ca27810 */ /* 0x000fe40007ffe0ff */
[----:B------:R-:W-:Y:S02]  /*b9e0*/  FSEL R31, R31, -INF , P6 ;  /* 0xff8000001f1f7808 */ /* 0x000fe40003000000 */
[----:B------:R-:W-:Y:S02]  /*b9f0*/  FSEL R32, R32, -INF , P5 ;  /* 0xff80000020207808 */ /* 0x000fe40002800000 */
[----:B------:R-:W-:Y:S02]  /*ba00*/  FSEL R30, R30, -INF , P4 ;  /* 0xff8000001e1e7808 */ /* 0x000fe40002000000 */
[----:B------:R-:W-:-:S02]  /*ba10*/  FSEL R29, R29, -INF , P2 ;  /* 0xff8000001d1d7808 */ /* 0x000fc40001000000 */
[-C--:B------:R-:W-:Y:S02]  /*ba20*/  ISETP.GE.AND P6, PT, R3, R162.reuse, PT ;  /* 0x000000a20300720c */ /* 0x080fe40003fc6270 */
[----:B------:R-:W-:Y:S01]  /*ba30*/  ISETP.GE.AND P5, PT, R11, R162, PT ;  /* 0x000000a20b00720c */ /* 0x000fe20003fa6270 */
[C---:B------:R-:W-:Y:S01]  /*ba40*/  VIADD R162, R12.reuse, 0x20 ;  /* 0x000000200ca27836 */ /* 0x040fe20000000000 */
[-C--:B------:R-:W-:Y:S02]  /*ba50*/  ISETP.GE.AND P4, PT, R3, R18.reuse, PT ;  /* 0x000000120300720c */ /* 0x080fe40003f86270 */
[----:B------:R-:W-:Y:S01]  /*ba60*/  ISETP.GE.AND P2, PT, R11, R18, PT ;  /* 0x000000120b00720c */ /* 0x000fe20003f46270 */
[----:B------:R-:W-:Y:S01]  /*ba70*/  VIADD R18, R12, 0x19 ;  /* 0x000000190c127836 */ /* 0x000fe20000000000 */
[----:B------:R-:W-:Y:S02]  /*ba80*/  FSEL R36, R36, -INF , P6 ;  /* 0xff80000024247808 */ /* 0x000fe40003000000 */
[----:B------:R-:W-:-:S02]  /*ba90*/  FSEL R35, R35, -INF , P2 ;  /* 0xff80000023237808 */ /* 0x000fc40001000000 */
[----:B------:R-:W-:Y:S02]  /*baa0*/  FSEL R34, R34, -INF , P3 ;  /* 0xff80000022227808 */ /* 0x000fe40001800000 */
[----:B------:R-:W-:Y:S02]  /*bab0*/  FSEL R33, R33, -INF , P4 ;  /* 0xff80000021217808 */ /* 0x000fe40002000000 */
[-C--:B------:R-:W-:Y:S02]  /*bac0*/  ISETP.GE.AND P2, PT, R3, R162.reuse, PT ;  /* 0x000000a20300720c */ /* 0x080fe40003f46270 */
[----:B------:R-:W-:Y:S01]  /*bad0*/  ISETP.GE.AND P6, PT, R11, R162, PT ;  /* 0x000000a20b00720c */ /* 0x000fe20003fc6270 */
[----:B------:R-:W-:Y:S01]  /*bae0*/  VIADD R162, R12, 0x28 ;  /* 0x000000280ca27836 */ /* 0x000fe20000000000 */
[-C--:B------:R-:W-:Y:S02]  /*baf0*/  ISETP.GE.AND P3, PT, R3, R18.reuse, PT ;  /* 0x000000120300720c */ /* 0x080fe40003f66270 */
[----:B------:R-:W-:-:S02]  /*bb00*/  ISETP.GE.AND P4, PT, R11, R18, PT ;  /* 0x000000120b00720c */ /* 0x000fc40003f86270 */
[----:B------:R-:W-:Y:S02]  /*bb10*/  IADD3 R18, R12, 0x21, RZ ;  /* 0x000000210c127810 */ /* 0x000fe40007ffe0ff */
[----:B------:R-:W-:Y:S02]  /*bb20*/  FSEL R38, R38, -INF , P5 ;  /* 0xff80000026267808 */ /* 0x000fe40002800000 */
[----:B------:R-:W-:Y:S02]  /*bb30*/  FSEL R37, R37, -INF , P3 ;  /* 0xff80000025257808 */ /* 0x000fe40001800000 */
[----:B------:R-:W-:Y:S02]  /*bb40*/  FSEL R39, R39, -INF , P4 ;  /* 0xff80000027277808 */ /* 0x000fe40002000000 */
[----:B------:R-:W-:Y:S02]  /*bb50*/  FSEL R40, R40, -INF , P2 ;  /* 0xff80000028287808 */ /* 0x000fe40001000000 */
[----:B------:R-:W-:-:S02]  /*bb60*/  ISETP.GE.AND P5, PT, R3, R18, PT ;  /* 0x000000120300720c */ /* 0x000fc40003fa6270 */
[----:B------:R-:W-:Y:S01]  /*bb70*/  ISETP.GE.AND P3, PT, R11, R18, PT ;  /* 0x000000120b00720c */ /* 0x000fe20003f66270 */
[C---:B------:R-:W-:Y:S01]  /*bb80*/  VIADD R18, R12.reuse, 0x29 ;  /* 0x000000290c127836 */ /* 0x040fe20000000000 */
[-C--:B------:R-:W-:Y:S02]  /*bb90*/  ISETP.GE.AND P4, PT, R3, R162.reuse, PT ;  /* 0x000000a20300720c */ /* 0x080fe40003f86270 */
[----:B------:R-:W-:Y:S02]  /*bba0*/  ISETP.GE.AND P2, PT, R11, R162, PT ;  /* 0x000000a20b00720c */ /* 0x000fe40003f46270 */
[----:B------:R-:W-:Y:S02]  /*bbb0*/  IADD3 R162, R12, 0x30, RZ ;  /* 0x000000300ca27810 */ /* 0x000fe40007ffe0ff */
[----:B------:R-:W-:Y:S02]  /*bbc0*/  FSEL R43, R43, -INF , P3 ;  /* 0xff8000002b2b7808 */ /* 0x000fe40001800000 */
[----:B------:R-:W-:-:S02]  /*bbd0*/  FSEL R44, R44, -INF , P4 ;  /* 0xff8000002c2c7808 */ /* 0x000fc40002000000 */
[----:B------:R-:W-:Y:S02]  /*bbe0*/  FSEL R42, R42, -INF , P6 ;  /* 0xff8000002a2a7808 */ /* 0x000fe40003000000 */
[----:B------:R-:W-:Y:S02]  /*bbf0*/  FSEL R41, R41, -INF , P5 ;  /* 0xff80000029297808 */ /* 0x000fe40002800000 */
[-C--:B------:R-:W-:Y:S02]  /*bc00*/  ISETP.GE.AND P3, PT, R3, R162.reuse, PT ;  /* 0x000000a20300720c */ /* 0x080fe40003f66270 */
[----:B------:R-:W-:Y:S01]  /*bc10*/  ISETP.GE.AND P4, PT, R11, R162, PT ;  /* 0x000000a20b00720c */ /* 0x000fe20003f86270 */
[C---:B------:R-:W-:Y:S01]  /*bc20*/  VIADD R162, R12.reuse, 0x38 ;  /* 0x000000380ca27836 */ /* 0x040fe20000000000 */
[-C--:B------:R-:W-:Y:S02]  /*bc30*/  ISETP.GE.AND P6, PT, R3, R18.reuse, PT ;  /* 0x000000120300720c */ /* 0x080fe40003fc6270 */
[----:B------:R-:W-:Y:S01]  /*bc40*/  ISETP.GE.AND P5, PT, R11, R18, PT ;  /* 0x000000120b00720c */ /* 0x000fe20003fa6270 */
[----:B------:R-:W-:Y:S01]  /*bc50*/  VIADD R18, R12, 0x31 ;  /* 0x000000310c127836 */ /* 0x000fe20000000000 */
[----:B------:R-:W-:-:S02]  /*bc60*/  FSEL R48, R48, -INF , P3 ;  /* 0xff80000030307808 */ /* 0x000fc40001800000 */
        /* <DEDUP_REMOVED lines=17> */
[----:B------:R-:W-:Y:S02]  /*bd80*/  ISETP.GE.AND P5, PT, R11, R162, PT ;  /* 0x000000a20b00720c */ /* 0x000fe40003fa6270 */
[----:B------:R-:W-:Y:S02]  /*bd90*/  IADD3 R162, R12, 0x48, RZ ;  /* 0x000000480ca27810 */ /* 0x000fe40007ffe0ff */
        /* <DEDUP_REMOVED lines=8> */
[----:B------:R-:W-:Y:S01]  /*be20*/  ISETP.GE.AND P4, PT, R11, R18, PT ;  /* 0x000000120b00720c */ /* 0x000fe20003f86270 */
[----:B------:R-:W-:Y:S01]  /*be30*/  VIADD R18, R12, 0x49 ;  /* 0x000000490c127836 */ /* 0x000fe20000000000 */
        /* <DEDUP_REMOVED lines=28> */
[----:B------:R-:W-:Y:S01]  /*c000*/  ISETP.GE.AND P6, PT, R11, R18, PT ;  /* 0x000000120b00720c */ /* 0x000fe20003fc6270 */
[----:B------:R-:W-:Y:S01]  /*c010*/  VIADD R18, R12, 0x61 ;  /* 0x000000610c127836 */ /* 0x000fe20000000000 */
[----:B------:R-:W-:Y:S02]  /*c020*/  FSEL R72, R72, -INF , P5 ;  /* 0xff80000048487808 */ /* 0x000fe40002800000 */
[----:B------:R-:W-:Y:S02]  /*c030*/  FSEL R71, R71, -INF , P6 ;  /* 0xff80000047477808 */ /* 0x000fe40003000000 */
[----:B------:R-:W-:-:S02]  /*c040*/  FSEL R70, R70, -INF , P4 ;  /* 0xff80000046467808 */ /* 0x000fc40002000000 */
[----:B------:R-:W-:Y:S02]  /*c050*/  FSEL R69, R69, -INF , P2 ;  /* 0xff80000045457808 */ /* 0x000fe40001000000 */
[-C--:B------:R-:W-:Y:S02]  /*c060*/  ISETP.GE.AND P6, PT, R3, R162.reuse, PT ;  /* 0x000000a20300720c */ /* 0x080fe40003fc6270 */
[----:B------:R-:W-:Y:S01]  /*c070*/  ISETP.GE.AND P5, PT, R11, R162, PT ;  /* 0x000000a20b00720c */ /* 0x000fe20003fa6270 */
[C---:B------:R-:W-:Y:S01]  /*c080*/  VIADD R162, R12.reuse, 0x70 ;  /* 0x000000700ca27836 */ /* 0x040fe20000000000 */
[-C--:B------:R-:W-:Y:S02]  /*c090*/  ISETP.GE.AND P4, PT, R3, R18.reuse, PT ;  /* 0x000000120300720c */ /* 0x080fe40003f86270 */
[----:B------:R-:W-:Y:S02]  /*c0a0*/  ISETP.GE.AND P2, PT, R11, R18, PT ;  /* 0x000000120b00720c */ /* 0x000fe40003f46270 */
[----:B------:R-:W-:-:S02]  /*c0b0*/  IADD3 R18, R12, 0x69, RZ ;  /* 0x000000690c127810 */ /* 0x000fc40007ffe0ff */
[----:B------:R-:W-:Y:S02]  /*c0c0*/  FSEL R74, R74, -INF , P3 ;  /* 0xff8000004a4a7808 */ /* 0x000fe40001800000 */
        /* <DEDUP_REMOVED lines=34> */
[-C--:B------:R-:W-:Y:S02]  /*c2f0*/  ISETP.GE.AND P5, PT, R3, R162.reuse, PT ;  /* 0x000000a20300720c */ /* 0x080fe40003fa6270 */
[----:B------:R-:W-:Y:S02]  /*c300*/  ISETP.GE.AND P3, PT, R11, R162, PT ;  /* 0x000000a20b00720c */ /* 0x000fe40003f66270 */
[----:B------:R-:W-:Y:S01]  /*c310*/  ISETP.GE.AND P2, PT, R3, R18, PT ;  /* 0x000000120300720c */ /* 0x000fe20003f46270 */
[C---:B------:R-:W-:Y:S01]  /*c320*/  VIADD R18, R12.reuse, 0x89 ;  /* 0x000000890c127836 */ /* 0x040fe20000000000 */
[----:B------:R-:W-:Y:S02]  /*c330*/  IADD3 R162, R12, 0x90, RZ ;  /* 0x000000900ca27810 */ /* 0x000fe40007ffe0ff */
[----:B------:R-:W-:Y:S02]  /*c340*/  FSEL R91, R91, -INF , P6 ;  /* 0xff8000005b5b7808 */ /* 0x000fe40003000000 */
[----:B------:R-:W-:-:S02]  /*c350*/  ISETP.GE.AND P6, PT, R3, R162, PT ;  /* 0x000000a20300720c */ /* 0x000fc40003fc6270 */
[----:B------:R-:W-:Y:S02]  /*c360*/  FSEL R89, R89, -INF , P2 ;  /* 0xff80000059597808 */ /* 0x000fe40001000000 */
[----:B------:R-:W-:Y:S02]  /*c370*/  FSEL R90, R90, -INF , P4 ;  /* 0xff8000005a5a7808 */ /* 0x000fe40002000000 */
[-C--:B------:R-:W-:Y:S02]  /*c380*/  ISETP.GE.AND P2, PT, R11, R18.reuse, PT ;  /* 0x000000120b00720c */ /* 0x080fe40003f46270 */
[----:B------:R-:W-:Y:S01]  /*c390*/  ISETP.GE.AND P4, PT, R3, R18, PT ;  /* 0x000000120300720c */ /* 0x000fe20003f86270 */
[----:B------:R-:W-:Y:S01]  /*c3a0*/  VIADD R18, R12, 0x91 ;  /* 0x000000910c127836 */ /* 0x000fe20000000000 */
[----:B------:R-:W-:Y:S02]  /*c3b0*/  FSEL R96, R96, -INF , P6 ;  /* 0xff80000060607808 */ /* 0x000fe40003000000 */
[----:B------:R-:W-:-:S02]  /*c3c0*/  ISETP.GE.AND P6, PT, R11, R12, PT ;  /* 0x0000000c0b00720c */ /* 0x000fc40003fc6270 */
[----:B------:R-:W-:Y:S02]  /*c3d0*/  FSEL R95, R95, -INF , P2 ;  /* 0xff8000005f5f7808 */ /* 0x000fe40001000000 */
[----:B------:R-:W-:Y:S02]  /*c3e0*/  ISETP.GE.AND P2, PT, R3, R12, PT ;  /* 0x0000000c0300720c */ /* 0x000fe40003f46270 */
[----:B------:R-:W-:Y:S02]  /*c3f0*/  FSEL R92, R92, -INF , P5 ;  /* 0xff8000005c5c7808 */ /* 0x000fe40002800000 */
[----:B------:R-:W-:Y:S02]  /*c400*/  FSEL R94, R94, -INF , P3 ;  /* 0xff8000005e5e7808 */ /* 0x000fe40001800000 */
[----:B------:R-:W-:Y:S02]  /*c410*/  ISETP.GE.AND P5, PT, R11, R162, PT ;  /* 0x000000a20b00720c */ /* 0x000fe40003fa6270 */
[----:B------:R-:W-:-:S02]  /*c420*/  ISETP.GE.AND P3, PT, R3, R18, PT ;  /* 0x000000120300720c */ /* 0x000fc40003f66270 */
[----:B------:R-:W-:Y:S02]  /*c430*/  FSEL R26, R26, -INF , P6 ;  /* 0xff8000001a1a7808 */ /* 0x000fe40003000000 */
[----:B------:R-:W-:Y:S02]  /*c440*/  IADD3 R162, R12, 0x99, RZ ;  /* 0x000000990ca27810 */ /* 0x000fe40007ffe0ff */
[----:B------:R-:W-:Y:S02]  /*c450*/  FSEL R24, R24, -INF , P2 ;  /* 0xff80000018187808 */ /* 0x000fe40001000000 */
[----:B------:R-:W-:Y:S02]  /*c460*/  FSEL R97, R97, -INF , P3 ;  /* 0xff80000061617808 */ /* 0x000fe40001800000 */
[----:B------:R-:W-:Y:S02]  /*c470*/  FMNMX R164, R26, R21, !PT ;  /* 0x000000151aa47209 */ /* 0x000fe40007800000 */
[----:B------:R-:W-:-:S02]  /*c480*/  ISETP.GE.AND P6, PT, R3, R162, PT ;  /* 0x000000a20300720c */ /* 0x000fc40003fc6270 */
[----:B------:R-:W-:Y:S02]  /*c490*/  ISETP.GE.AND P3, PT, R11, R162, PT ;  /* 0x000000a20b00720c */ /* 0x000fe40003f66270 */
        /* <DEDUP_REMOVED lines=48> */
[----:B------:R-:W-:Y:S02]  /*c7a0*/  FSEL R93, R93, -INF , P4 ;  /* 0xff8000005d5d7808 */ /* 0x000fe40002000000 */
[----:B------:R-:W-:Y:S02]  /*c7b0*/  FMNMX R162, R72, R19, !PT ;  /* 0x0000001348a27209 */ /* 0x000fe40007800000 */
[----:B------:R-:W-:Y:S01]  /*c7c0*/  ISETP.GE.AND P4, PT, R11, R18, PT ;  /* 0x000000120b00720c */ /* 0x000fe20003f86270 */
[----:B------:R-:W-:Y:S01]  /*c7d0*/  VIADD R18, R12, 0x98 ;  /* 0x000000980c127836 */ /* 0x000fe20000000000 */
[----:B------:R-:W-:Y:S02]  /*c7e0*/  FMNMX R23, R75, R164, !PT ;  /* 0x000000a44b177209 */ /* 0x000fe40007800000 */
[----:B------:R-:W-:-:S02]  /*c7f0*/  FMNMX R19, R73, R162, !PT ;  /* 0x000000a249137209 */ /* 0x000fc40007800000 */
[----:B------:R-:W-:Y:S02]  /*c800*/  FSEL R98, R98, -INF , P5 ;  /* 0xff80000062627808 */ /* 0x000fe40002800000 */
[----:B------:R-:W-:Y:S02]  /*c810*/  FMNMX R164, R78, R23, !PT ;  /* 0x000000174ea47209 */ /* 0x000fe40007800000 */
[-C--:B------:R-:W-:Y:S02]  /*c820*/  ISETP.GE.AND P5, PT, R3, R18.reuse, PT ;  /* 0x000000120300720c */ /* 0x080fe40003fa6270 */
[----:B------:R-:W-:Y:S01]  /*c830*/  ISETP.GE.AND P2, PT, R11, R18, PT ;  /* 0x000000120b00720c */ /* 0x000fe20003f46270 */
[----:B------:R-:W-:Y:S01]  /*c840*/  VIADD R18, R12, 0xa0 ;  /* 0x000000a00c127836 */ /* 0x000fe20000000000 */
[----:B------:R-:W-:Y:S02]  /*c850*/  FMNMX R162, R76, R19, !PT ;  /* 0x000000134ca27209 */ /* 0x000fe40007800000 */
[----:B------:R-:W-:-:S02]  /*c860*/  FMNMX R23, R79, R164, !PT ;  /* 0x000000a44f177209 */ /* 0x000fc40007800000 */
[----:B------:R-:W-:Y:S02]  /*c870*/  FSEL R99, R99, -INF , P4 ;  /* 0xff80000063637808 */ /* 0x000fe40002000000 */
[----:B------:R-:W-:Y:S02]  /*c880*/  FSEL R100, R100, -INF , P5 ;  /* 0xff80000064647808 */ /* 0x000fe40002800000 */
[----:B------:R-:W-:Y:S02]  /*c890*/  FMNMX R19, R77, R162, !PT ;  /* 0x000000a24d137209 */ /* 0x000fe40007800000 */
[-C--:B------:R-:W-:Y:S02]  /*c8a0*/  ISETP.GE.AND P4, PT, R3, R18.reuse, PT ;  /* 0x000000120300720c */ /* 0x080fe40003f86270 */
[----:B------:R-:W-:Y:S01]  /*c8b0*/  ISETP.GE.AND P5, PT, R11, R18, PT ;  /* 0x000000120b00720c */ /* 0x000fe20003fa6270 */
[----:B------:R-:W-:Y:S01]  /*c8c0*/  VIADD R18, R12, 0xa1 ;  /* 0x000000a10c127836 */ /* 0x000fe20000000000 */
[----:B------:R-:W-:-:S02]  /*c8d0*/  FMNMX R164, R82, R23, !PT ;  /* 0x0000001752a47209 */ /* 0x000fc40007800000 */
[----:B------:R-:W-:Y:S02]  /*c8e0*/  FMNMX R162, R80, R19, !PT ;  /* 0x0000001350a27209 */ /* 0x000fe40007800000 */
[----:B------:R-:W-:Y:S02]  /*c8f0*/  FSEL R102, R102, -INF , P2 ;  /* 0xff80000066667808 */ /* 0x000fe40001000000 */
[----:B------:R-:W-:Y:S02]  /*c900*/  FSEL R101, R101, -INF , P6 ;  /* 0xff80000065657808 */ /* 0x000fe40003000000 */
[----:B------:R-:W-:Y:S02]  /*c910*/  FMNMX R23, R83, R164, !PT ;  /* 0x000000a453177209 */ /* 0x000fe40007800000 */
[-C--:B------:R-:W-:Y:S02]  /*c920*/  ISETP.GE.AND P2, PT, R3, R18.reuse, PT ;  /* 0x000000120300720c */ /* 0x080fe40003f46270 */
[----:B------:R-:W-:-:S02]  /*c930*/  ISETP.GE.AND P6, PT, R11, R18, PT ;  /* 0x000000120b00720c */ /* 0x000fc40003fc6270 */
[----:B------:R-:W-:Y:S02]  /*c940*/  IADD3 R18, R12, 0xa8, RZ ;  /* 0x000000a80c127810 */ /* 0x000fe40007ffe0ff */
[----:B------:R-:W-:Y:S02]  /*c950*/  FMNMX R19, R81, R162, !PT ;  /* 0x000000a251137209 */ /* 0x000fe40007800000 */
[----:B------:R-:W-:Y:S02]  /*c960*/  FMNMX R164, R86, R23, !PT ;  /* 0x0000001756a47209 */ /* 0x000fe40007800000 */
[----:B------:R-:W-:Y:S02]  /*c970*/  FSEL R103, R103, -INF , P3 ;  /* 0xff80000067677808 */ /* 0x000fe40001800000 */
[----:B------:R-:W-:Y:S02]  /*c980*/  FSEL R104, R104, -INF , P4 ;  /* 0xff80000068687808 */ /* 0x000fe40002000000 */
[----:B------:R-:W-:-:S02]  /*c990*/  ISETP.GE.AND P3, PT, R3, R18, PT ;  /* 0x000000120300720c */ /* 0x000fc40003f66270 */
[----:B------:R-:W-:Y:S01]  /*c9a0*/  ISETP.GE.AND P4, PT, R11, R18, PT ;  /* 0x000000120b00720c */ /* 0x000fe20003f86270 */
[----:B------:R-:W-:Y:S01]  /*c9b0*/  VIADD R18, R12, 0xa9 ;  /* 0x000000a90c127836 */ /* 0x000fe20000000000 */
[----:B------:R-:W-:Y:S02]  /*c9c0*/  FMNMX R162, R84, R19, !PT ;  /* 0x0000001354a27209 */ /* 0x000fe40007800000 */
[----:B------:R-:W-:Y:S02]  /*c9d0*/  FMNMX R23, R87, R164, !PT ;  /* 0x000000a457177209 */ /* 0x000fe40007800000 */
[----:B------:R-:W-:Y:S02]  /*c9e0*/  FMNMX R19, R85, R162, !PT ;  /* 0x000000a255137209 */ /* 0x000fe40007800000 */
[----:B------:R-:W-:Y:S02]  /*c9f0*/  FSEL R106, R106, -INF , P5 ;  /* 0xff8000006a6a7808 */ /* 0x000fe40002800000 */
[----:B------:R-:W-:-:S02]  /*ca00*/  FSEL R105, R105, -INF , P2 ;  /* 0xff80000069697808 */ /* 0x000fc40001000000 */
[-C--:B------:R-:W-:Y:S02]  /*ca10*/  ISETP.GE.AND P5, PT, R3, R18.reuse, PT ;  /* 0x000000120300720c */ /* 0x080fe40003fa6270 */
[----:B------:R-:W-:Y:S01]  /*ca20*/  ISETP.GE.AND P2, PT, R11, R18, PT ;  /* 0x000000120b00720c */ /* 0x000fe20003f46270 */
[----:B------:R-:W-:Y:S01]  /*ca30*/  VIADD R18, R12, 0xb0 ;  /* 0x000000b00c127836 */ /* 0x000fe20000000000 */
[----:B------:R-:W-:Y:S02]  /*ca40*/  FMNMX R164, R90, R23, !PT ;  /* 0x000000175aa47209 */ /* 0x000fe40007800000 */
[----:B------:R-:W-:Y:S02]  /*ca50*/  FMNMX R162, R88, R19, !PT ;  /* 0x0000001358a27209 */ /* 0x000fe40007800000 */
[----:B------:R-:W-:Y:S02]  /*ca60*/  FMNMX R23, R91, R164, !PT ;  /* 0x000000a45b177209 */ /* 0x000fe40007800000 */
[----:B------:R-:W-:-:S02]  /*ca70*/  FSEL R107, R107, -INF , P6 ;  /* 0xff8000006b6b7808 */ /* 0x000fc40003000000 */
[----:B------:R-:W-:Y:S02]  /*ca80*/  FSEL R108, R108, -INF , P3 ;  /* 0xff8000006c6c7808 */ /* 0x000fe40001800000 */
[-C--:B------:R-:W-:Y:S02]  /*ca90*/  ISETP.GE.AND P6, PT, R3, R18.reuse, PT ;  /* 0x000000120300720c */ /* 0x080fe40003fc6270 */
[----:B------:R-:W-:Y:S02]  /*caa0*/  ISETP.GE.AND P3, PT, R11, R18, PT ;  /* 0x000000120b00720c */ /* 0x000fe40003f66270 */
[----:B------:R-:W-:Y:S02]  /*cab0*/  FMNMX R19, R89, R162, !PT ;  /* 0x000000a259137209 */ /* 0x000fe40007800000 */
[----:B------:R-:W-:Y:S02]  /*cac0*/  IADD3 R18, R12, 0xb1, RZ ;  /* 0x000000b10c127810 */ /* 0x000fe40007ffe0ff */
        /* <DEDUP_REMOVED lines=126> */
[----:B------:R-:W-:Y:S02]  /*d2b0*/  FSEL R142, R142, -INF , P2 ;  /* 0xff8000008e8e7808 */ /* 0x000fe40001000000 */
[----:B------:R-:W-:Y:S02]  /*d2c0*/  FMNMX R23, R139, R164, !PT ;  /* 0x000000a48b177209 */ /* 0x000fe40007800000 */
[----:B------:R-:W-:-:S02]  /*d2d0*/  FSEL R141, R141, -INF , P6 ;  /* 0xff8000008d8d7808 */ /* 0x000fc40003000000 */
[-C--:B------:R-:W-:Y:S02]  /*d2e0*/  ISETP.GE.AND P2, PT, R3, R18.reuse, PT ;  /* 0x000000120300720c */ /* 0x080fe40003f46270 */
[----:B------:R-:W-:Y:S01]  /*d2f0*/  ISETP.GE.AND P6, PT, R11, R18, PT ;  /* 0x000000120b00720c */ /* 0x000fe20003fc6270 */
[----:B------:R-:W-:Y:S01]  /*d300*/  VIADD R18, R12, 0xf8 ;  /* 0x000000f80c127836 */ /* 0x000fe20000000000 */
[----:B------:R-:W-:Y:S02]  /*d310*/  FMNMX R19, R137, R162, !PT ;  /* 0x000000a289137209 */ /* 0x000fe40007800000 */
[----:B------:R-:W-:Y:S02]  /*d320*/  FSEL R143, R143, -INF , P3 ;  /* 0xff8000008f8f7808 */ /* 0x000fe40001800000 */
[----:B------:R-:W-:Y:S02]  /*d330*/  FMNMX R164, R142, R23, !PT ;  /* 0x000000178ea47209 */ /* 0x000fe40007800000 */
[----:B------:R-:W-:-:S02]  /*d340*/  FMNMX R162, R140, R19, !PT ;  /* 0x000000138ca27209 */ /* 0x000fc40007800000 */
[----:B------:R-:W-:Y:S02]  /*d350*/  FSEL R144, R144, -INF , P4 ;  /* 0xff80000090907808 */ /* 0x000fe40002000000 */
[-C--:B------:R-:W-:Y:S02]  /*d360*/  ISETP.GE.AND P3, PT, R3, R18.reuse, PT ;  /* 0x000000120300720c */ /* 0x080fe40003f66270 */
[----:B------:R-:W-:Y:S02]  /*d370*/  ISETP.GE.AND P4, PT, R11, R18, PT ;  /* 0x000000120b00720c */ /* 0x000fe40003f86270 */
[----:B------:R-:W-:Y:S02]  /*d380*/  FSEL R146, R146, -INF , P5 ;  /* 0xff80000092927808 */ /* 0x000fe40002800000 */
[----:B------:R-:W-:Y:S02]  /*d390*/  FMNMX R23, R143, R164, !PT ;  /* 0x000000a48f177209 */ /* 0x000fe40007800000 */
[----:B------:R-:W-:-:S02]  /*d3a0*/  IADD3 R18, R12, 0xf9, RZ ;  /* 0x000000f90c127810 */ /* 0x000fc40007ffe0ff */
[----:B------:R-:W-:Y:S02]  /*d3b0*/  FMNMX R19, R141, R162, !PT ;  /* 0x000000a28d137209 */ /* 0x000fe40007800000 */
[----:B------:R-:W-:Y:S02]  /*d3c0*/  FSEL R145, R145, -INF , P2 ;  /* 0xff80000091917808 */ /* 0x000fe40001000000 */
[----:B------:R-:W-:Y:S02]  /*d3d0*/  FSEL R147, R147, -INF , P6 ;  /* 0xff80000093937808 */ /* 0x000fe40003000000 */
[----:B------:R-:W-:Y:S02]  /*d3e0*/  FMNMX R162, R146, R23, !PT ;  /* 0x0000001792a27209 */ /* 0x000fe40007800000 */
[-C--:B------:R-:W-:Y:S02]  /*d3f0*/  ISETP.GE.AND P5, PT, R3, R18.reuse, PT ;  /* 0x000000120300720c */ /* 0x080fe40003fa6270 */
[----:B------:R-:W-:-:S02]  /*d400*/  ISETP.GE.AND P2, PT, R11, R18, PT ;  /* 0x000000120b00720c */ /* 0x000fc40003f46270 */
[----:B------:R-:W-:Y:S02]  /*d410*/  FMNMX R18, R144, R19, !PT ;  /* 0x0000001390127209 */ /* 0x000fe40007800000 */
[----:B------:R-:W-:Y:S02]  /*d420*/  FSEL R150, R150, -INF , P4 ;  /* 0xff80000096967808 */ /* 0x000fe40002000000 */
[----:B------:R-:W-:Y:S02]  /*d430*/  FMNMX R23, R147, R162, !PT ;  /* 0x000000a293177209 */ /* 0x000fe40007800000 */
[----:B------:R-:W-:Y:S02]  /*d440*/  FSEL R148, R148, -INF , P3 ;  /* 0xff80000094947808 */ /* 0x000fe40001800000 */
[----:B------:R-:W-:Y:S02]  /*d450*/  FMNMX R19, R145, R18, !PT ;  /* 0x0000001291137209 */ /* 0x000fe40007800000 */
[----:B------:R-:W-:-:S02]  /*d460*/  FSEL R151, R151, -INF , P2 ;  /* 0xff80000097977808 */ /* 0x000fc40001000000 */
[----:B------:R-:W-:Y:S02]  /*d470*/  FMNMX R162, R150, R23, !PT ;  /* 0x0000001796a27209 */ /* 0x000fe40007800000 */
[----:B------:R-:W-:Y:S02]  /*d480*/  FSEL R149, R149, -INF , P5 ;  /* 0xff80000095957808 */ /* 0x000fe40002800000 */
[----:B------:R-:W-:Y:S02]  /*d490*/  FMNMX R18, R148, R19, !PT ;  /* 0x0000001394127209 */ /* 0x000fe40007800000 */
[----:B------:R-:W-:Y:S02]  /*d4a0*/  FMNMX R162, R151, R162, !PT ;  /* 0x000000a297a27209 */ /* 0x000fe40007800000 */
[----:B------:R-:W-:-:S03]  /*d4b0*/  FMNMX R23, R149, R18, !PT ;  /* 0x0000001295177209 */ /* 0x000fc60007800000 */
[----:B------:R-:W1:Y:S04]  /*d4c0*/  SHFL.BFLY PT, R19, R162, 0x1, 0x1f ;  /* 0x0c201f00a2137f89 */ /* 0x000e6800000e0000 */
[----:B------:R-:W2:Y:S01]  /*d4d0*/  SHFL.BFLY PT, R18, R23, 0x1, 0x1f ;  /* 0x0c201f0017127f89 */ /* 0x000ea200000e0000 */
[----:B-1----:R-:W-:Y:S02]  /*d4e0*/  FMNMX R163, R162, R19, !PT ;  /* 0x00000013a2a37209 */ /* 0x002fe40007800000 */
        /* <DEDUP_REMOVED lines=8> */
[----:B------:R-:W-:Y:S02]  /*d570*/  FSEL R165, R18, RZ, P2 ;  /* 0x000000ff12a57208 */ /* 0x000fe40001000000 */
[----:B------:R-:W-:Y:S01]  /*d580*/  ISETP.NE.AND P2, PT, R17, 0x4, PT ;  /* 0x000000041100780c */ /* 0x000fe20003f45270 */
[----:B------:R-:W-:Y:S02]  /*d590*/  FADD R21, -R23, R21 ;  /* 0x0000001517157221 */ /* 0x000fe40000000100 */
[----:B------:R-:W-:Y:S01]  /*d5a0*/  FADD R22, -R165, R22 ;  /* 0x00000016a5167221 */ /* 0x000fe20000000100 */
[----:B------:R-:W-:Y:S01]  /*d5b0*/  SEL R17, R17, RZ, P2 ;  /* 0x000000ff11117207 */ /* 0x000fe20001000000 */
[----:B------:R-:W-:Y:S01]  /*d5c0*/  FMUL R166, R21, UR6 ;  /* 0x0000000615a67c20 */ /* 0x000fe20008400000 */
[----:B------:R-:W-:-:S02]  /*d5d0*/  IMAD R21, R7, 0x8, R14 ;  /* 0x0000000807157824 */ /* 0x000fc400078e020e */
[----:B------:R-:W-:Y:S01]  /*d5e0*/  FMUL R22, R22, UR6 ;  /* 0x0000000616167c20 */ /* 0x000fe20008400000 */
[----:B------:R-:W-:Y:S02]  /*d5f0*/  IADD3 R7, R7, 0x1, RZ ;  /* 0x0000000107077810 */ /* 0x000fe40007ffe0ff */
[----:B------:R-:W-:Y:S02]  /*d600*/  FSETP.GEU.AND P4, PT, R166, -126, PT ;  /* 0xc2fc0000a600780b */ /* 0x000fe40003f8e000 */
[----:B------:R-:W-:Y:S02]  /*d610*/  FSETP.GEU.AND P3, PT, R22, -126, PT ;  /* 0xc2fc00001600780b */ /* 0x000fe40003f6e000 */
[----:B------:R-:W-:-:S04]  /*d620*/  PRMT R21, RZ, 0x654, R21 ;  /* 0x00000654ff157816 */ /* 0x000fc80000000015 */
[----:B------:R1:W-:Y:S05]  /*d630*/  SYNCS.ARRIVE.TRANS64.RED.A1T0 RZ, [R21+URZ], RZ ;  /* 0x000000ff15ff79a7 */ /* 0x0003ea000810043f */
[----:B------:R-:W-:Y:S02]  /*d640*/  @!P4 FMUL R166, R166, 0.5 ;  /* 0x3f000000a6a6c820 */ /* 0x000fe40000400000 */
[----:B------:R-:W-:Y:S01]  /*d650*/  @!P3 FMUL R22, R22, 0.5 ;  /* 0x3f0000001616b820 */ /* 0x000fe20000400000 */
[----:B-1----:R-:W-:Y:S02]  /*d660*/  SEL R21, RZ, 0x1, P2 ;  /* 0x00000001ff157807 */ /* 0x002fe40001000000 */
[----:B------:R-:W-:Y:S01]  /*d670*/  ISETP.NE.AND P2, PT, R7, 0x4, PT ;  /* 0x000000040700780c */ /* 0x000fe20003f45270 */
[----:B------:R1:W2:Y:S01]  /*d680*/  MUFU.EX2 R164, R22 ;  /* 0x0000001600a47308 */ /* 0x0002a20000000800 */
[----:B------:R-:W-:-:S04]  /*d690*/  LOP3.LUT R4, R4, R21, RZ, 0x3c, !PT ;  /* 0x0000001504047212 */ /* 0x000fc800078e3cff */
[----:B------:R-:W-:-:S03]  /*d6a0*/  SHF.L.U32 R21, R4, 0x1f, RZ ;  /* 0x0000001f04157819 */ /* 0x000fc600000006ff */
[----:B------:R-:W3:Y:S01]  /*d6b0*/  MUFU.EX2 R166, R166 ;  /* 0x000000a600a67308 */ /* 0x000ee20000000800 */
[----:B-1----:R-:W-:Y:S02]  /*d6c0*/  IMAD R22, R17, 0x8, R2 ;  /* 0x0000000811167824 */ /* 0x002fe400078e0202 */
[----:B--2---:R-:W-:-:S04]  /*d6d0*/  @!P3 FMUL R164, R164, R164 ;  /* 0x000000a4a4a4b220 */ /* 0x004fc80000400000 */
[-C--:B------:R-:W-:Y:S01]  /*d6e0*/  FMUL R152, R152, R164.reuse ;  /* 0x000000a498987220 */ /* 0x080fe20000400000 */
[-C--:B------:R-:W-:Y:S01]  /*d6f0*/  FMUL R153, R153, R164.reuse ;  /* 0x000000a499997220 */ /* 0x080fe20000400000 */
[-C--:B------:R-:W-:Y:S01]  /*d700*/  FMUL R156, R156, R164.reuse ;  /* 0x000000a49c9c7220 */ /* 0x080fe20000400000 */
[----:B------:R-:W-:Y:S01]  /*d710*/  FMUL R157, R157, R164 ;  /* 0x000000a49d9d7220 */ /* 0x000fe20000400000 */
[----:B---3--:R-:W-:-:S04]  /*d720*/  @!P4 FMUL R166, R166, R166 ;  /* 0x000000a6a6a6c220 */ /* 0x008fc80000400000 */
[-C--:B------:R-:W-:Y:S01]  /*d730*/  FMUL R154, R154, R166.reuse ;  /* 0x000000a69a9a7220 */ /* 0x080fe20000400000 */
[-C--:B------:R-:W-:Y:S01]  /*d740*/  FMUL R155, R155, R166.reuse ;  /* 0x000000a69b9b7220 */ /* 0x080fe20000400000 */
[-C--:B------:R-:W-:Y:S01]  /*d750*/  FMUL R158, R158, R166.reuse ;  /* 0x000000a69e9e7220 */ /* 0x080fe20000400000 */
[----:B------:R-:W-:-:S07]  /*d760*/  FMUL R159, R159, R166 ;  /* 0x000000a69f9f7220 */ /* 0x000fce0000400000 */
.L_x_45:
[----:B-1----:R1:W2:Y:S02]  /*d770*/  SYNCS.PHASECHK.TRANS64.TRYWAIT P3, [R22+URZ+0x8800], R21 ;  /* 0x00880015160075a7 */ /* 0x0022a4000806017f */
[----:B--2---:R-:W-:Y:S05]  /*d780*/  @!P3 NANOSLEEP.SYNCS 0x989680 ;  /* 0x009896800000b95d */ /* 0x004fea0003900000 */
[----:B------:R-:W2:Y:S02]  /*d790*/  @!P3 SYNCS.PHASECHK.TRANS64 P3, [R22+URZ+0x8800], R21 ;  /* 0x008800151600b5a7 */ /* 0x000ea4000806007f */
[----:B--2---:R-:W-:Y:S05]  /*d7a0*/  @!P3 BRA `(.L_x_45) ;  /* 0xfffffffc00f0b947 */ /* 0x004fea000383ffff */
[----:B------:R-:W-:Y:S05]  /*d7b0*/  BSYNC B0 ;  /* 0x0000000000007941 */ /* 0x000fea0003800000 */
.L_x_44:
[----:B------:R-:W1:Y:S01]  /*d7c0*/  LDC R162, c[0x0][0x604] ;  /* 0x00018100ffa27b82 */ /* 0x000e620000000800 */
[----:B------:R-:W-:Y:S05]  /*d7d0*/  WARPSYNC.ALL ;  /* 0x0000000000007948 */ /* 0x000fea0003800000 */
[-C--:B-1----:R-:W-:Y:S01]  /*d7e0*/  FMUL R21, R165, R162.reuse ;  /* 0x000000a2a5157220 */ /* 0x082fe20000400000 */
[----:B------:R-:W-:-:S03]  /*d7f0*/  FMUL R161, R23, R162 ;  /* 0x000000a217a17220 */ /* 0x000fc60000400000 */
[-CC-:B------:R-:W-:Y:S01]  /*d800*/  FFMA R24, R24, R162.reuse, -R21.reuse ;  /* 0x000000a218187223 */ /* 0x180fe20000000815 */
[-C--:B------:R-:W-:Y:S01]  /*d810*/  FFMA R25, R25, R162.reuse, -R21 ;  /* 0x000000a219197223 */ /* 0x080fe20000000815 */
[-CC-:B------:R-:W-:Y:S01]  /*d820*/  FFMA R26, R26, R162.reuse, -R161.reuse ;  /* 0x000000a21a1a7223 */ /* 0x180fe200000008a1 */
[-C--:B------:R-:W-:Y:S01]  /*d830*/  FFMA R27, R27, R162.reuse, -R161 ;  /* 0x000000a21b1b7223 */ /* 0x080fe200000008a1 */
[-CC-:B------:R-:W-:Y:S01]  /*d840*/  FFMA R28, R28, R162.reuse, -R21.reuse ;  /* 0x000000a21c1c7223 */ /* 0x180fe20000000815 */
[----:B------:R-:W-:Y:S01]  /*d850*/  FSETP.GEU.AND P5, PT, R24, -126, PT ;  /* 0xc2fc00001800780b */ /* 0x000fe20003fae000 */
[-C--:B------:R-:W-:Y:S01]  /*d860*/  FFMA R29, R29, R162.reuse, -R21 ;  /* 0x000000a21d1d7223 */ /* 0x080fe20000000815 */
[----:B------:R-:W-:Y:S01]  /*d870*/  FSETP.GEU.AND P6, PT, R25, -126, PT ;  /* 0xc2fc00001900780b */ /* 0x000fe20003fce000 */
[-CC-:B------:R-:W-:Y:S01]  /*d880*/  FFMA R30, R30, R162.reuse, -R161.reuse ;  /* 0x000000a21e1e7223 */ /* 0x180fe200000008a1 */
[----:B------:R-:W-:Y:S01]  /*d890*/  FSETP.GEU.AND P3, PT, R26, -126, PT ;  /* 0xc2fc00001a00780b */ /* 0x000fe20003f6e000 */
[-C--:B------:R-:W-:Y:S01]  /*d8a0*/  FFMA R31, R31, R162.reuse, -R161 ;  /* 0x000000a21f1f7223 */ /* 0x080fe200000008a1 */
[----:B------:R-:W-:Y:S01]  /*d8b0*/  FSETP.GEU.AND P4, PT, R27, -126, PT ;  /* 0xc2fc00001b00780b */ /* 0x000fe20003f8e000 */
[-CC-:B------:R-:W-:Y:S01]  /*d8c0*/  FFMA R32, R32, R162.reuse, -R21.reuse ;  /* 0x000000a220207223 */ /* 0x180fe20000000815 */
[-C--:B------:R-:W-:Y:S01]  /*d8d0*/  FFMA R33, R33, R162.reuse, -R21 ;  /* 0x000000a221217223 */ /* 0x080fe20000000815 */
[-CC-:B------:R-:W-:Y:S01]  /*d8e0*/  FFMA R34, R34, R162.reuse, -R161.reuse ;  /* 0x000000a222227223 */ /* 0x180fe200000008a1 */
[-C--:B------:R-:W-:Y:S01]  /*d8f0*/  FFMA R35, R35, R162.reuse, -R161 ;  /* 0x000000a223237223 */ /* 0x080fe200000008a1 */
[-CC-:B------:R-:W-:Y:S01]  /*d900*/  FFMA R36, R36, R162.reuse, -R21.reuse ;  /* 0x000000a224247223 */ /* 0x180fe20000000815 */
[-C--:B------:R-:W-:Y:S01]  /*d910*/  FFMA R37, R37, R162.reuse, -R21 ;  /* 0x000000a225257223 */ /* 0x080fe20000000815 */
[----:B------:R-:W-:Y:S01]  /*d920*/  @!P5 FMUL R24, R24, 0.5 ;  /* 0x3f0000001818d820 */ /* 0x000fe20000400000 */
[-CC-:B------:R-:W-:Y:S01]  /*d930*/  FFMA R38, R38, R162.reuse, -R161.reuse ;  /* 0x000000a226267223 */ /* 0x180fe200000008a1 */
[----:B------:R-:W-:Y:S01]  /*d940*/  @!P6 FMUL R25, R25, 0.5 ;  /* 0x3f0000001919e820 */ /* 0x000fe20000400000 */
[-C--:B------:R-:W-:Y:S01]  /*d950*/  FFMA R39, R39, R162.reuse, -R161 ;  /* 0x000000a227277223 */ /* 0x080fe200000008a1 */
[----:B------:R-:W1:Y:S01]  /*d960*/  MUFU.EX2 R163, R24 ;  /* 0x0000001800a37308 */ /* 0x000e620000000800 */
[----:B------:R-:W-:Y:S01]  /*d970*/  @!P3 FMUL R26, R26, 0.5 ;  /* 0x3f0000001a1ab820 */ /* 0x000fe20000400000 */
[----:B------:R-:W-:Y:S01]  /*d980*/  @!P4 FMUL R27, R27, 0.5 ;  /* 0x3f0000001b1bc820 */ /* 0x000fe20000400000 */
[-CC-:B------:R-:W-:Y:S01]  /*d990*/  FFMA R40, R40, R162.reuse, -R21.reuse ;  /* 0x000000a228287223 */ /* 0x180fe20000000815 */
[-C--:B------:R-:W-:Y:S01]  /*d9a0*/  FFMA R41, R41, R162.reuse, -R21 ;  /* 0x000000a229297223 */ /* 0x080fe20000000815 */
[-CC-:B------:R-:W-:Y:S01]  /*d9b0*/  FFMA R42, R42, R162.reuse, -R161.reuse ;  /* 0x000000a22a2a7223 */ /* 0x180fe200000008a1 */
[-C--:B------:R-:W-:Y:S01]  /*d9c0*/  FFMA R43, R43, R162.reuse, -R161 ;  /* 0x000000a22b2b7223 */ /* 0x080fe200000008a1 */
[-CC-:B------:R-:W-:Y:S01]  /*d9d0*/  FFMA R44, R44, R162.reuse, -R21.reuse ;  /* 0x000000a22c2c7223 */ /* 0x180fe20000000815 */
[----:B------:R-:W2:Y:S01]  /*d9e0*/  MUFU.EX2 R168, R25 ;  /* 0x0000001900a87308 */ /* 0x000ea20000000800 */
[-C--:B------:R-:W-:Y:S01]  /*d9f0*/  FFMA R45, R45, R162.reuse, -R21 ;  /* 0x000000a22d2d7223 */ /* 0x080fe20000000815 */
[-CC-:B------:R-:W-:Y:S01]  /*da00*/  FFMA R46, R46, R162.reuse, -R161.reuse ;  /* 0x000000a22e2e7223 */ /* 0x180fe200000008a1 */
[-C--:B------:R-:W-:Y:S01]  /*da10*/  FFMA R47, R47, R162.reuse, -R161 ;  /* 0x000000a22f2f7223 */ /* 0x080fe200000008a1 */
[-CC-:B------:R-:W-:Y:S01]  /*da20*/  FFMA R48, R48, R162.reuse, -R21.reuse ;  /* 0x000000a230307223 */ /* 0x180fe20000000815 */
[-C--:B------:R-:W-:Y:S01]  /*da30*/  FFMA R49, R49, R162.reuse, -R21 ;  /* 0x000000a231317223 */ /* 0x080fe20000000815 */
[-CC-:B------:R-:W-:Y:S01]  /*da40*/  FFMA R50, R50, R162.reuse, -R161.reuse ;  /* 0x000000a232327223 */ /* 0x180fe200000008a1 */
[-C--:B------:R-:W-:Y:S01]  /*da50*/  FFMA R51, R51, R162.reuse, -R161 ;  /* 0x000000a233337223 */ /* 0x080fe200000008a1 */
[----:B------:R-:W3:Y:S01]  /*da60*/  MUFU.EX2 R165, R26 ;  /* 0x0000001a00a57308 */ /* 0x000ee20000000800 */
[----:B-1----:R-:W-:Y:S01]  /*da70*/  @!P5 FMUL R163, R163, R163 ;  /* 0x000000a3a3a3d220 */ /* 0x002fe20000400000 */
[----:B------:R-:W-:Y:S01]  /*da80*/  FSETP.GEU.AND P5, PT, R28, -126, PT ;  /* 0xc2fc00001c00780b */ /* 0x000fe20003fae000 */
[-CC-:B------:R-:W-:Y:S01]  /*da90*/  FFMA R52, R52, R162.reuse, -R21.reuse ;  /* 0x000000a234347223 */ /* 0x180fe20000000815 */
[-C--:B------:R-:W-:Y:S01]  /*daa0*/  FFMA R53, R53, R162.reuse, -R21 ;  /* 0x000000a235357223 */ /* 0x080fe20000000815 */
[-CC-:B------:R-:W-:Y:S01]  /*dab0*/  FFMA R54, R54, R162.reuse, -R161.reuse ;  /* 0x000000a236367223 */ /* 0x180fe200000008a1 */
[-C--:B------:R-:W-:Y:S01]  /*dac0*/  FFMA R55, R55, R162.reuse, -R161 ;  /* 0x000000a237377223 */ /* 0x080fe200000008a1 */
[--C-:B------:R-:W-:Y:S01]  /*dad0*/  FFMA R56, R56, R162, -R21.reuse ;  /* 0x000000a238387223 */ /* 0x100fe20000000815 */
[----:B------:R-:W1:Y:S01]  /*dae0*/  MUFU.EX2 R170, R27 ;  /* 0x0000001b00aa7308 */ /* 0x000e620000000800 */
[----:B--2---:R-:W-:Y:S01]  /*daf0*/  @!P6 FMUL R168, R168, R168 ;  /* 0x000000a8a8a8e220 */ /* 0x004fe20000400000 */
[----:B------:R-:W-:Y:S01]  /*db00*/  FSETP.GEU.AND P6, PT, R29, -126, PT ;  /* 0xc2fc00001d00780b */ /* 0x000fe20003fce000 */
[-C--:B------:R-:W-:Y:S01]  /*db10*/  FFMA R57, R57, R162.reuse, -R21 ;  /* 0x000000a239397223 */ /* 0x080fe20000000815 */
[-CC-:B------:R-:W-:Y:S01]  /*db20*/  FFMA R58, R58, R162.reuse, -R161.reuse ;  /* 0x000000a23a3a7223 */ /* 0x180fe200000008a1 */
[-C--:B------:R-:W-:Y:S01]  /*db30*/  FFMA R59, R59, R162.reuse, -R161 ;  /* 0x000000a23b3b7223 */ /* 0x080fe200000008a1 */
[-CC-:B------:R-:W-:Y:S01]  /*db40*/  FFMA R60, R60, R162.reuse, -R21.reuse ;  /* 0x000000a23c3c7223 */ /* 0x180fe20000000815 */
[----:B------:R-:W-:Y:S01]  /*db50*/  @!P5 FMUL R28, R28, 0.5 ;  /* 0x3f0000001c1cd820 */ /* 0x000fe20000400000 */
[-C--:B------:R-:W-:Y:S01]  /*db60*/  FFMA R61, R61, R162.reuse, -R21 ;  /* 0x000000a23d3d7223 */ /* 0x080fe20000000815 */
[----:B---3--:R-:W-:Y:S01]  /*db70*/  @!P3 FMUL R165, R165, R165 ;  /* 0x000000a5a5a5b220 */ /* 0x008fe20000400000 */
[----:B------:R-:W-:Y:S01]  /*db80*/  FSETP.GEU.AND P3, PT, R30, -126, PT ;  /* 0xc2fc00001e00780b */ /* 0x000fe20003f6e000 */
[----:B------:R-:W2:Y:S01]  /*db90*/  MUFU.EX2 R172, R28 ;  /* 0x0000001c00ac7308 */ /* 0x000ea20000000800 */
[-CC-:B------:R-:W-:Y:S01]  /*dba0*/  FFMA R62, R62, R162.reuse, -R161.reuse ;  /* 0x000000a23e3e7223 */ /* 0x180fe200000008a1 */
[-C--:B------:R-:W-:Y:S01]  /*dbb0*/  FFMA R63, R63, R162.reuse, -R161 ;  /* 0x000000a23f3f7223 */ /* 0x080fe200000008a1 */
[-CC-:B------:R-:W-:Y:S01]  /*dbc0*/  FFMA R64, R64, R162.reuse, -R21.reuse ;  /* 0x000000a240407223 */ /* 0x180fe20000000815 */
[----:B------:R-:W-:Y:S01]  /*dbd0*/  @!P6 FMUL R29, R29, 0.5 ;  /* 0x3f0000001d1de820 */ /* 0x000fe20000400000 */
[----:B------:R-:W-:Y:S01]  /*dbe0*/  FFMA R65, R65, R162, -R21 ;  /* 0x000000a241417223 */ /* 0x000fe20000000815 */
[----:B-1----:R-:W-:Y:S01]  /*dbf0*/  @!P4 FMUL R170, R170, R170 ;  /* 0x000000aaaaaac220 */ /* 0x002fe20000400000 */
[----:B------:R-:W-:Y:S01]  /*dc00*/  FSETP.GEU.AND P4, PT, R31, -126, PT ;  /* 0xc2fc00001f00780b */ /* 0x000fe20003f8e000 */
[----:B------:R1:W3:Y:S01]  /*dc10*/  MUFU.EX2 R169, R29 ;  /* 0x0000001d00a97308 */ /* 0x0002e20000000800 */
[-CC-:B------:R-:W-:Y:S01]  /*dc20*/  FFMA R66, R66, R162.reuse, -R161.reuse ;  /* 0x000000a242427223 */ /* 0x180fe200000008a1 */
[-C--:B------:R-:W-:Y:S01]  /*dc30*/  FFMA R67, R67, R162.reuse, -R161 ;  /* 0x000000a243437223 */ /* 0x080fe200000008a1 */
[-CC-:B------:R-:W-:Y:S01]  /*dc40*/  FFMA R22, R68, R162.reuse, -R21.reuse ;  /* 0x000000a244167223 */ /* 0x180fe20000000815 */
[----:B------:R-:W-:Y:S01]  /*dc50*/  @!P3 FMUL R30, R30, 0.5 ;  /* 0x3f0000001e1eb820 */ /* 0x000fe20000400000 */
[-C--:B------:R-:W-:Y:S01]  /*dc60*/  FFMA R23, R69, R162.reuse, -R21 ;  /* 0x000000a245177223 */ /* 0x080fe20000000815 */
[-CC-:B------:R-:W-:Y:S01]  /*dc70*/  FFMA R24, R70, R162.reuse, -R161.reuse ;  /* 0x000000a246187223 */ /* 0x180fe200000008a1 */
[----:B------:R-:W-:Y:S01]  /*dc80*/  FFMA R71, R71, R162, -R161 ;  /* 0x000000a247477223 */ /* 0x000fe200000008a1 */
[----:B------:R4:W5:Y:S01]  /*dc90*/  MUFU.EX2 R171, R30 ;  /* 0x0000001e00ab7308 */ /* 0x0009620000000800 */
[----:B--2---:R-:W-:Y:S01]  /*dca0*/  @!P5 FMUL R172, R172, R172 ;  /* 0x000000acacacd220 */ /* 0x004fe20000400000 */
[----:B------:R-:W-:Y:S01]  /*dcb0*/  FSETP.GEU.AND P5, PT, R32, -126, PT ;  /* 0xc2fc00002000780b */ /* 0x000fe20003fae000 */
[-C--:B------:R-:W-:Y:S01]  /*dcc0*/  FFMA R25, R72, R162.reuse, -R21 ;  /* 0x000000a248197223 */ /* 0x080fe20000000815 */
[----:B------:R-:W-:Y:S01]  /*dcd0*/  @!P4 FMUL R31, R31, 0.5 ;  /* 0x3f0000001f1fc820 */ /* 0x000fe20000400000 */
[-CC-:B------:R-:W-:Y:S01]  /*dce0*/  FFMA R26, R75, R162.reuse, -R161.reuse ;  /* 0x000000a24b1a7223 */ /* 0x180fe200000008a1 */
[-CC-:B------:R-:W-:Y:S01]  /*dcf0*/  FFMA R28, R78, R162.reuse, -R161.reuse ;  /* 0x000000a24e1c7223 */ /* 0x180fe200000008a1 */
[-C--:B-1----:R-:W-:Y:S01]  /*dd00*/  FFMA R29, R79, R162.reuse, -R161 ;  /* 0x000000a24f1d7223 */ /* 0x082fe200000008a1 */
[----:B------:R1:W2:Y:S01]  /*dd10*/  MUFU.EX2 R174, R31 ;  /* 0x0000001f00ae7308 */ /* 0x0002a20000000800 */
[----:B---3--:R-:W-:Y:S01]  /*dd20*/  @!P6 FMUL R169, R169, R169 ;  /* 0x000000a9a9a9e220 */ /* 0x008fe20000400000 */
[----:B------:R-:W-:Y:S01]  /*dd30*/  FSETP.GEU.AND P6, PT, R33, -126, PT ;  /* 0xc2fc00002100780b */ /* 0x000fe20003fce000 */
[-CC-:B----4-:R-:W-:Y:S01]  /*dd40*/  FFMA R30, R80, R162.reuse, -R21.reuse ;  /* 0x000000a2501e7223 */ /* 0x190fe20000000815 */
[-CC-:B------:R-:W-:Y:S01]  /*dd50*/  FFMA R84, R84, R162.reuse, -R21.reuse ;  /* 0x000000a254547223 */ /* 0x180fe20000000815 */
[-CC-:B------:R-:W-:Y:S01]  /*dd60*/  FFMA R85, R85, R162.reuse, -R21.reuse ;  /* 0x000000a255557223 */ /* 0x180fe20000000815 */
[-C--:B------:R-:W-:Y:S01]  /*dd70*/  FFMA R89, R89, R162.reuse, -R21 ;  /* 0x000000a259597223 */ /* 0x080fe20000000815 */
[----:B------:R-:W-:Y:S01]  /*dd80*/  @!P5 FMUL R32, R32, 0.5 ;  /* 0x3f0000002020d820 */ /* 0x000fe20000400000 */
[-C--:B------:R-:W-:Y:S01]  /*dd90*/  FFMA R90, R90, R162.reuse, -R161 ;  /* 0x000000a25a5a7223 */ /* 0x080fe200000008a1 */
[----:B-----5:R-:W-:Y:S01]  /*dda0*/  @!P3 FMUL R171, R171, R171 ;  /* 0x000000abababb220 */ /* 0x020fe20000400000 */
[----:B------:R-:W-:Y:S01]  /*ddb0*/  FSETP.GEU.AND P3, PT, R34, -126, PT ;  /* 0xc2fc00002200780b */ /* 0x000fe20003f6e000 */
[----:B------:R-:W3:Y:S01]  /*ddc0*/  MUFU.EX2 R176, R32 ;  /* 0x0000002000b07308 */ /* 0x000ee20000000800 */
[-C--:B-1----:R-:W-:Y:S01]  /*ddd0*/  FFMA R31, R81, R162.reuse, -R21 ;  /* 0x000000a2511f7223 */ /* 0x082fe20000000815 */
[-CC-:B------:R-:W-:Y:S01]  /*dde0*/  FFMA R81, R82, R162.reuse, -R161.reuse ;  /* 0x000000a252517223 */ /* 0x180fe200000008a1 */
[-C--:B------:R-:W-:Y:S01]  /*ddf0*/  FFMA R82, R83, R162.reuse, -R161 ;  /* 0x000000a253527223 */ /* 0x080fe200000008a1 */
[----:B------:R-:W-:Y:S01]  /*de00*/  @!P6 FMUL R33, R33, 0.5 ;  /* 0x3f0000002121e820 */ /* 0x000fe20000400000 */
[--C-:B------:R-:W-:Y:S01]  /*de10*/  FFMA R83, R88, R162, -R21.reuse ;  /* 0x000000a258537223 */ /* 0x100fe20000000815 */
[----:B--2---:R-:W-:Y:S01]  /*de20*/  @!P4 FMUL R174, R174, R174 ;  /* 0x000000aeaeaec220 */ /* 0x004fe20000400000 */
[----:B------:R-:W-:Y:S01]  /*de30*/  FSETP.GEU.AND P4, PT, R35, -126, PT ;  /* 0xc2fc00002300780b */ /* 0x000fe20003f8e000 */
[----:B------:R-:W1:Y:S01]  /*de40*/  MUFU.EX2 R167, R33 ;  /* 0x0000002100a77308 */ /* 0x000e620000000800 */
[-C--:B------:R-:W-:Y:S01]  /*de50*/  FFMA R93, R93, R162.reuse, -R21 ;  /* 0x000000a25d5d7223 */ /* 0x080fe20000000815 */
[-CC-:B------:R-:W-:Y:S01]  /*de60*/  FFMA R94, R94, R162.reuse, -R161.reuse ;  /* 0x000000a25e5e7223 */ /* 0x180fe200000008a1 */
[----:B------:R-:W-:Y:S01]  /*de70*/  F2FP.BF16.F32.PACK_AB R27, R174, R171 ;  /* 0x000000abae1b723e */ /* 0x000fe200000010ff */
[----:B------:R-:W-:Y:S01]  /*de80*/  @!P3 FMUL R34, R34, 0.5 ;  /* 0x3f0000002222b820 */ /* 0x000fe20000400000 */
[-CC-:B------:R-:W-:Y:S01]  /*de90*/  FFMA R98, R98, R162.reuse, -R161.reuse ;  /* 0x000000a262627223 */ /* 0x180fe200000008a1 */
[-CC-:B------:R-:W-:Y:S01]  /*dea0*/  FFMA R99, R99, R162.reuse, -R161.reuse ;  /* 0x000000a263637223 */ /* 0x180fe200000008a1 */
[--C-:B------:R-:W-:Y:S01]  /*deb0*/  FFMA R102, R102, R162, -R161.reuse ;  /* 0x000000a266667223 */ /* 0x100fe200000008a1 */
[----:B------:R-:W2:Y:S01]  /*dec0*/  MUFU.EX2 R180, R34 ;  /* 0x0000002200b47308 */ /* 0x000ea20000000800 */
[----:B---3--:R-:W-:Y:S01]  /*ded0*/  @!P5 FMUL R176, R176, R176 ;  /* 0x000000b0b0b0d220 */ /* 0x008fe20000400000 */
[----:B------:R-:W-:Y:S01]  /*dee0*/  FSETP.GEU.AND P5, PT, R36, -126, PT ;  /* 0xc2fc00002400780b */ /* 0x000fe20003fae000 */
[-CC-:B------:R-:W-:Y:S01]  /*def0*/  FFMA R103, R103, R162.reuse, -R161.reuse ;  /* 0x000000a267677223 */ /* 0x180fe200000008a1 */
[----:B------:R-:W-:Y:S01]  /*df00*/  @!P4 FMUL R35, R35, 0.5 ;  /* 0x3f0000002323c820 */ /* 0x000fe20000400000 */
[-C--:B------:R-:W-:Y:S01]  /*df10*/  FFMA R107, R107, R162.reuse, -R161 ;  /* 0x000000a26b6b7223 */ /* 0x080fe200000008a1 */
[-C--:B------:R-:W-:Y:S01]  /*df20*/  FFMA R108, R108, R162.reuse, -R21 ;  /* 0x000000a26c6c7223 */ /* 0x080fe20000000815 */
[-CC-:B------:R-:W-:Y:S01]  /*df30*/  FFMA R111, R111, R162.reuse, -R161.reuse ;  /* 0x000000a26f6f7223 */ /* 0x180fe200000008a1 */
[----:B------:R-:W3:Y:S01]  /*df40*/  MUFU.EX2 R173, R35 ;  /* 0x0000002300ad7308 */ /* 0x000ee20000000800 */
[----:B-1----:R-:W-:Y:S01]  /*df50*/  @!P6 FMUL R167, R167, R167 ;  /* 0x000000a7a7a7e220 */ /* 0x002fe20000400000 */
[----:B------:R-:W-:Y:S01]  /*df60*/  FSETP.GEU.AND P6, PT, R37, -126, PT ;  /* 0xc2fc00002500780b */ /* 0x000fe20003fce000 */
[-C--:B------:R-:W-:Y:S01]  /*df70*/  FFMA R114, R114, R162.reuse, -R161 ;  /* 0x000000a272727223 */ /* 0x080fe200000008a1 */
[----:B------:R-:W-:Y:S01]  /*df80*/  FFMA R112, R112, R162, -R21 ;  /* 0x000000a270707223 */ /* 0x000fe20000000815 */
[----:B------:R-:W-:Y:S01]  /*df90*/  FFMA R15, R164, R15, R163 ;  /* 0x0000000fa40f7223 */ /* 0x000fe200000000a3 */
[----:B------:R-:W-:Y:S01]  /*dfa0*/  F2FP.BF16.F32.PACK_AB R32, R167, R176 ;  /* 0x000000b0a720723e */ /* 0x000fe200000010ff */
[----:B------:R-:W-:Y:S01]  /*dfb0*/  @!P5 FMUL R36, R36, 0.5 ;  /* 0x3f0000002424d820 */ /* 0x000fe20000400000 */
[--C-:B------:R-:W-:Y:S01]  /*dfc0*/  FFMA R117, R117, R162, -R21.reuse ;  /* 0x000000a275757223 */ /* 0x100fe20000000815 */
[----:B--2---:R-:W-:Y:S01]  /*dfd0*/  @!P3 FMUL R180, R180, R180 ;  /* 0x000000b4b4b4b220 */ /* 0x004fe20000400000 */
[----:B------:R-:W-:Y:S01]  /*dfe0*/  FSETP.GEU.AND P3, PT, R38, -126, PT ;  /* 0xc2fc00002600780b */ /* 0x000fe20003f6e000 */
[----:B------:R-:W1:Y:S01]  /*dff0*/  MUFU.EX2 R175, R36 ;  /* 0x0000002400af7308 */ /* 0x000e620000000800 */
[----:B------:R-:W-:Y:S01]  /*e000*/  FADD R15, R15, R168 ;  /* 0x000000a80f0f7221 */ /* 0x000fe20000000000 */
[-C--:B------:R-:W-:Y:S01]  /*e010*/  FFMA R121, R121, R162.reuse, -R21 ;  /* 0x000000a279797223 */ /* 0x080fe20000000815 */
[-C--:B------:R-:W-:Y:S01]  /*e020*/  FFMA R123, R123, R162.reuse, -R161 ;  /* 0x000000a27b7b7223 */ /* 0x080fe200000008a1 */
[----:B------:R-:W-:Y:S01]  /*e030*/  @!P6 FMUL R37, R37, 0.5 ;  /* 0x3f0000002525e820 */ /* 0x000fe20000400000 */
[-CC-:B------:R-:W-:Y:S01]  /*e040*/  FFMA R124, R124, R162.reuse, -R21.reuse ;  /* 0x000000a27c7c7223 */ /* 0x180fe20000000815 */
[----:B---3--:R-:W-:Y:S01]  /*e050*/  @!P4 FMUL R173, R173, R173 ;  /* 0x000000adadadc220 */ /* 0x008fe20000400000 */
[----:B------:R-:W-:Y:S01]  /*e060*/  FSETP.GEU.AND P4, PT, R39, -126, PT ;  /* 0xc2fc00002700780b */ /* 0x000fe20003f8e000 */
[----:B------:R-:W2:Y:S01]  /*e070*/  MUFU.EX2 R178, R37 ;  /* 0x0000002500b27308 */ /* 0x000ea20000000800 */
[-C--:B------:R-:W-:Y:S01]  /*e080*/  FFMA R128, R128, R162.reuse, -R21 ;  /* 0x000000a280807223 */ /* 0x080fe20000000815 */
[----:B------:R-:W-:Y:S01]  /*e090*/  FFMA R130, R130, R162, -R161 ;  /* 0x000000a282827223 */ /* 0x000fe200000008a1 */
[----:B------:R-:W-:Y:S01]  /*e0a0*/  F2FP.BF16.F32.PACK_AB R33, R173, R180 ;  /* 0x000000b4ad21723e */ /* 0x000fe200000010ff */
[----:B------:R-:W-:Y:S01]  /*e0b0*/  @!P3 FMUL R38, R38, 0.5 ;  /* 0x3f0000002626b820 */ /* 0x000fe20000400000 */
[-C--:B------:R-:W-:Y:S01]  /*e0c0*/  FFMA R129, R129, R162.reuse, -R21 ;  /* 0x000000a281817223 */ /* 0x080fe20000000815 */
[-C--:B------:R-:W-:Y:S01]  /*e0d0*/  FFMA R131, R131, R162.reuse, -R161 ;  /* 0x000000a283837223 */ /* 0x080fe200000008a1 */
[-C--:B------:R-:W-:Y:S01]  /*e0e0*/  FFMA R132, R132, R162.reuse, -R21 ;  /* 0x000000a284847223 */ /* 0x080fe20000000815 */
[----:B------:R-:W3:Y:S01]  /*e0f0*/  MUFU.EX2 R177, R38 ;  /* 0x0000002600b17308 */ /* 0x000ee20000000800 */
[----:B-1----:R-:W-:Y:S01]  /*e100*/  @!P5 FMUL R175, R175, R175 ;  /* 0x000000afafafd220 */ /* 0x002fe20000400000 */
[----:B------:R-:W-:Y:S01]  /*e110*/  FSETP.GEU.AND P5, PT, R40, -126, PT ;  /* 0xc2fc00002800780b */ /* 0x000fe20003fae000 */
[-C--:B------:R-:W-:Y:S01]  /*e120*/  FFMA R134, R134, R162.reuse, -R161 ;  /* 0x000000a286867223 */ /* 0x080fe200000008a1 */
[----:B------:R-:W-:Y:S01]  /*e130*/  @!P4 FMUL R39, R39, 0.5 ;  /* 0x3f0000002727c820 */ /* 0x000fe20000400000 */
[-C--:B------:R-:W-:Y:S01]  /*e140*/  FFMA R133, R133, R162.reuse, -R21 ;  /* 0x000000a285857223 */ /* 0x080fe20000000815 */
[-C--:B------:R-:W-:Y:S01]  /*e150*/  FFMA R135, R135, R162.reuse, -R161 ;  /* 0x000000a287877223 */ /* 0x080fe200000008a1 */
[----:B------:R-:W-:Y:S01]  /*e160*/  FFMA R136, R136, R162, -R21 ;  /* 0x000000a288887223 */ /* 0x000fe20000000815 */
[----:B------:R-:W1:Y:S01]  /*e170*/  MUFU.EX2 R182, R39 ;  /* 0x0000002700b67308 */ /* 0x000e620000000800 */
[----:B--2---:R-:W-:Y:S01]  /*e180*/  @!P6 FMUL R178, R178, R178 ;  /* 0x000000b2b2b2e220 */ /* 0x004fe20000400000 */
[----:B------:R-:W-:Y:S01]  /*e190*/  FSETP.GEU.AND P6, PT, R41, -126, PT ;  /* 0xc2fc00002900780b */ /* 0x000fe20003fce000 */
[-C--:B------:R-:W-:Y:S01]  /*e1a0*/  FFMA R138, R138, R162.reuse, -R161 ;  /* 0x000000a28a8a7223 */ /* 0x080fe200000008a1 */
[-C--:B------:R-:W-:Y:S01]  /*e1b0*/  FFMA R137, R137, R162.reuse, -R21 ;  /* 0x000000a289897223 */ /* 0x080fe20000000815 */
[-C--:B------:R-:W-:Y:S01]  /*e1c0*/  FFMA R139, R139, R162.reuse, -R161 ;  /* 0x000000a28b8b7223 */ /* 0x080fe200000008a1 */
[----:B------:R-:W-:Y:S01]  /*e1d0*/  F2FP.BF16.F32.PACK_AB R34, R178, R175 ;  /* 0x000000afb222723e */ /* 0x000fe200000010ff */
[----:B------:R-:W-:Y:S01]  /*e1e0*/  @!P5 FMUL R40, R40, 0.5 ;  /* 0x3f0000002828d820 */ /* 0x000fe20000400000 */
[-C--:B------:R-:W-:Y:S01]  /*e1f0*/  FFMA R140, R140, R162.reuse, -R21 ;  /* 0x000000a28c8c7223 */ /* 0x080fe20000000815 */
[----:B---3--:R-:W-:Y:S01]  /*e200*/  @!P3 FMUL R177, R177, R177 ;  /* 0x000000b1b1b1b220 */ /* 0x008fe20000400000 */
[----:B------:R-:W-:Y:S01]  /*e210*/  FSETP.GEU.AND P3, PT, R42, -126, PT ;  /* 0xc2fc00002a00780b */ /* 0x000fe20003f6e000 */
[----:B------:R-:W2:Y:S01]  /*e220*/  MUFU.EX2 R183, R40 ;  /* 0x0000002800b77308 */ /* 0x000ea20000000800 */
[-C--:B------:R-:W-:Y:S01]  /*e230*/  FFMA R142, R142, R162.reuse, -R161 ;  /* 0x000000a28e8e7223 */ /* 0x080fe200000008a1 */
[-C--:B------:R-:W-:Y:S01]  /*e240*/  FFMA R141, R141, R162.reuse, -R21 ;  /* 0x000000a28d8d7223 */ /* 0x080fe20000000815 */
[-C--:B------:R-:W-:Y:S01]  /*e250*/  FFMA R143, R143, R162.reuse, -R161 ;  /* 0x000000a28f8f7223 */ /* 0x080fe200000008a1 */
[----:B------:R-:W-:Y:S01]  /*e260*/  @!P6 FMUL R41, R41, 0.5 ;  /* 0x3f0000002929e820 */ /* 0x000fe20000400000 */
[----:B------:R-:W-:Y:S01]  /*e270*/  FFMA R144, R144, R162, -R21 ;  /* 0x000000a290907223 */ /* 0x000fe20000000815 */
[----:B-1----:R-:W-:Y:S01]  /*e280*/  @!P4 FMUL R182, R182, R182 ;  /* 0x000000b6b6b6c220 */ /* 0x002fe20000400000 */
[----:B------:R-:W-:Y:S01]  /*e290*/  FSETP.GEU.AND P4, PT, R43, -126, PT ;  /* 0xc2fc00002b00780b */ /* 0x000fe20003f8e000 */
[----:B------:R-:W1:Y:S01]  /*e2a0*/  MUFU.EX2 R186, R41 ;  /* 0x0000002900ba7308 */ /* 0x000e620000000800 */
[-C--:B------:R-:W-:Y:S01]  /*e2b0*/  FFMA R146, R146, R162.reuse, -R161 ;  /* 0x000000a292927223 */ /* 0x080fe200000008a1 */
[-C--:B------:R-:W-:Y:S01]  /*e2c0*/  FFMA R145, R145, R162.reuse, -R21 ;  /* 0x000000a291917223 */ /* 0x080fe20000000815 */
[----:B------:R-:W-:Y:S01]  /*e2d0*/  F2FP.BF16.F32.PACK_AB R35, R182, R177 ;  /* 0x000000b1b623723e */ /* 0x000fe200000010ff */
[----:B------:R-:W-:Y:S01]  /*e2e0*/  @!P3 FMUL R42, R42, 0.5 ;  /* 0x3f0000002a2ab820 */ /* 0x000fe20000400000 */
[-C--:B------:R-:W-:Y:S01]  /*e2f0*/  FFMA R147, R147, R162.reuse, -R161 ;  /* 0x000000a293937223 */ /* 0x080fe200000008a1 */
[-C--:B------:R-:W-:Y:S01]  /*e300*/  FFMA R148, R148, R162.reuse, -R21 ;  /* 0x000000a294947223 */ /* 0x080fe20000000815 */
[-CC-:B------:R-:W-:Y:S01]  /*e310*/  FFMA R150, R150, R162.reuse, -R161.reuse ;  /* 0x000000a296967223 */ /* 0x180fe200000008a1 */
[----:B------:R-:W3:Y:S01]  /*e320*/  MUFU.EX2 R188, R42 ;  /* 0x0000002a00bc7308 */ /* 0x000ee20000000800 */
[----:B--2---:R-:W-:Y:S01]  /*e330*/  @!P5 FMUL R183, R183, R183 ;  /* 0x000000b7b7b7d220 */ /* 0x004fe20000400000 */
[----:B------:R-:W-:Y:S01]  /*e340*/  FSETP.GEU.AND P5, PT, R44, -126, PT ;  /* 0xc2fc00002c00780b */ /* 0x000fe20003fae000 */
[----:B------:R-:W-:Y:S01]  /*e350*/  FFMA R151, R151, R162, -R161 ;  /* 0x000000a297977223 */ /* 0x000fe200000008a1 */
[----:B------:R-:W-:-:S04]  /*e360*/  @!P4 FMUL R43, R43, 0.5 ;  /* 0x3f0000002b2bc820 */ /* 0x000fc80000400000 */
[----:B------:R-:W2:Y:S01]  /*e370*/  MUFU.EX2 R179, R43 ;  /* 0x0000002b00b37308 */ /* 0x000ea20000000800 */
[----:B-1----:R-:W-:Y:S01]  /*e380*/  @!P6 FMUL R186, R186, R186 ;  /* 0x000000bababae220 */ /* 0x002fe20000400000 */
[----:B------:R-:W-:-:S05]  /*e390*/  FSETP.GEU.AND P6, PT, R45, -126, PT ;  /* 0xc2fc00002d00780b */ /* 0x000fca0003fce000 */
[----:B------:R-:W-:Y:S01]  /*e3a0*/  @!P5 FMUL R44, R44, 0.5 ;  /* 0x3f0000002c2cd820 */ /* 0x000fe20000400000 */
[----:B---3--:R-:W-:Y:S01]  /*e3b0*/  @!P3 FMUL R188, R188, R188 ;  /* 0x000000bcbcbcb220 */ /* 0x008fe20000400000 */
[----:B------:R-:W-:Y:S02]  /*e3c0*/  FSETP.GEU.AND P3, PT, R46, -126, PT ;  /* 0xc2fc00002e00780b */ /* 0x000fe40003f6e000 */
[----:B------:R-:W1:Y:S04]  /*e3d0*/  MUFU.EX2 R181, R44 ;  /* 0x0000002c00b57308 */ /* 0x000e680000000800 */
[----:B------:R-:W-:Y:S01]  /*e3e0*/  @!P6 FMUL R45, R45, 0.5 ;  /* 0x3f0000002d2de820 */ /* 0x000fe20000400000 */
[----:B--2---:R-:W-:Y:S01]  /*e3f0*/  @!P4 FMUL R179, R179, R179 ;  /* 0x000000b3b3b3c220 */ /* 0x004fe20000400000 */
[----:B------:R-:W-:-:S02]  /*e400*/  FSETP.GEU.AND P4, PT, R47, -126, PT ;  /* 0xc2fc00002f00780b */ /* 0x000fc40003f8e000 */
[----:B------:R-:W2:Y:S03]  /*e410*/  MUFU.EX2 R184, R45 ;  /* 0x0000002d00b87308 */ /* 0x000ea60000000800 */
[----:B------:R-:W-:-:S05]  /*e420*/  @!P3 FMUL R46, R46, 0.5 ;  /* 0x3f0000002e2eb820 */ /* 0x000fca0000400000 */
[----:B------:R-:W3:Y:S01]  /*e430*/  MUFU.EX2 R185, R46 ;  /* 0x0000002e00b97308 */ /* 0x000ee20000000800 */
[----:B-1----:R-:W-:Y:S01]  /*e440*/  @!P5 FMUL R181, R181, R181 ;  /* 0x000000b5b5b5d220 */ /* 0x002fe20000400000 */
[----:B------:R-:W-:Y:S01]  /*e450*/  FSETP.GEU.AND P5, PT, R48, -126, PT ;  /* 0xc2fc00003000780b */ /* 0x000fe20003fae000 */
[----:B------:R-:W-:-:S05]  /*e460*/  @!P4 FMUL R47, R47, 0.5 ;  /* 0x3f0000002f2fc820 */ /* 0x000fca0000400000 */
[----:B------:R-:W1:Y:S01]  /*e470*/  MUFU.EX2 R190, R47 ;  /* 0x0000002f00be7308 */ /* 0x000e620000000800 */
[----:B--2---:R-:W-:Y:S01]  /*e480*/  @!P6 FMUL R184, R184, R184 ;  /* 0x000000b8b8b8e220 */ /* 0x004fe20000400000 */
[----:B------:R-:W-:-:S05]  /*e490*/  FSETP.GEU.AND P6, PT, R49, -126, PT ;  /* 0xc2fc00003100780b */ /* 0x000fca0003fce000 */
[----:B------:R-:W-:Y:S01]  /*e4a0*/  @!P5 FMUL R48, R48, 0.5 ;  /* 0x3f0000003030d820 */ /* 0x000fe20000400000 */
[----:B---3--:R-:W-:Y:S01]  /*e4b0*/  @!P3 FMUL R185, R185, R185 ;  /* 0x000000b9b9b9b220 */ /* 0x008fe20000400000 */
[----:B------:R-:W-:Y:S02]  /*e4c0*/  FSETP.GEU.AND P3, PT, R50, -126, PT ;  /* 0xc2fc00003200780b */ /* 0x000fe40003f6e000 */
[----:B------:R-:W2:Y:S04]  /*e4d0*/  MUFU.EX2 R187, R48 ;  /* 0x0000003000bb7308 */ /* 0x000ea80000000800 */
[----:B------:R-:W-:Y:S01]  /*e4e0*/  @!P6 FMUL R49, R49, 0.5 ;  /* 0x3f0000003131e820 */ /* 0x000fe20000400000 */
[----:B-1----:R-:W-:Y:S01]  /*e4f0*/  @!P4 FMUL R190, R190, R190 ;  /* 0x000000bebebec220 */ /* 0x002fe20000400000 */
[----:B------:R-:W-:-:S02]  /*e500*/  FSETP.GEU.AND P4, PT, R51, -126, PT ;  /* 0xc2fc00003300780b */ /* 0x000fc40003f8e000 */
[----:B------:R-:W1:Y:S03]  /*e510*/  MUFU.EX2 R192, R49 ;  /* 0x0000003100c07308 */ /* 0x000e660000000800 */
[----:B------:R-:W-:-:S05]  /*e520*/  @!P3 FMUL R50, R50, 0.5 ;  /* 0x3f0000003232b820 */ /* 0x000fca0000400000 */
[----:B------:R-:W3:Y:S01]  /*e530*/  MUFU.EX2 R191, R50 ;  /* 0x0000003200bf7308 */ /* 0x000ee20000000800 */
[----:B--2---:R-:W-:Y:S01]  /*e540*/  @!P5 FMUL R187, R187, R187 ;  /* 0x000000bbbbbbd220 */ /* 0x004fe20000400000 */
[----:B------:R-:W-:Y:S01]  /*e550*/  FSETP.GEU.AND P5, PT, R52, -126, PT ;  /* 0xc2fc00003400780b */ /* 0x000fe20003fae000 */
[----:B------:R-:W-:-:S05]  /*e560*/  @!P4 FMUL R51, R51, 0.5 ;  /* 0x3f0000003333c820 */ /* 0x000fca0000400000 */
[----:B------:R-:W2:Y:S01]  /*e570*/  MUFU.EX2 R196, R51 ;  /* 0x0000003300c47308 */ /* 0x000ea20000000800 */
[----:B-1----:R-:W-:Y:S01]  /*e580*/  @!P6 FMUL R192, R192, R192 ;  /* 0x000000c0c0c0e220 */ /* 0x002fe20000400000 */
[----:B------:R-:W-:-:S04]  /*e590*/  FSETP.GEU.AND P6, PT, R53, -126, PT ;  /* 0xc2fc00003500780b */ /* 0x000fc80003fce000 */
[----:B------:R-:W-:Y:S01]  /*e5a0*/  F2FP.BF16.F32.PACK_AB R36, R192, R187 ;  /* 0x000000bbc024723e */ /* 0x000fe200000010ff */
[----:B------:R-:W-:Y:S01]  /*e5b0*/  @!P5 FMUL R52, R52, 0.5 ;  /* 0x3f0000003434d820 */ /* 0x000fe20000400000 */
[----:B---3--:R-:W-:Y:S01]  /*e5c0*/  @!P3 FMUL R191, R191, R191 ;  /* 0x000000bfbfbfb220 */ /* 0x008fe20000400000 */
[----:B------:R-:W-:Y:S02]  /*e5d0*/  FSETP.GEU.AND P3, PT, R54, -126, PT ;  /* 0xc2fc00003600780b */ /* 0x000fe40003f6e000 */
[----:B------:R-:W1:Y:S04]  /*e5e0*/  MUFU.EX2 R198, R52 ;  /* 0x0000003400c67308 */ /* 0x000e680000000800 */
[----:B------:R-:W-:Y:S01]  /*e5f0*/  @!P6 FMUL R53, R53, 0.5 ;  /* 0x3f0000003535e820 */ /* 0x000fe20000400000 */
[----:B--2---:R-:W-:Y:S01]  /*e600*/  @!P4 FMUL R196, R196, R196 ;  /* 0x000000c4c4c4c220 */ /* 0x004fe20000400000 */
[----:B------:R-:W-:-:S02]  /*e610*/  FSETP.GEU.AND P4, PT, R55, -126, PT ;  /* 0xc2fc00003700780b */ /* 0x000fc40003f8e000 */
[----:B------:R-:W2:Y:S02]  /*e620*/  MUFU.EX2 R189, R53 ;  /* 0x0000003500bd7308 */ /* 0x000ea40000000800 */
[----:B------:R-:W-:Y:S01]  /*e630*/  F2FP.BF16.F32.PACK_AB R37, R196, R191 ;  /* 0x000000bfc425723e */ /* 0x000fe200000010ff */
[----:B------:R-:W-:-:S05]  /*e640*/  @!P3 FMUL R54, R54, 0.5 ;  /* 0x3f0000003636b820 */ /* 0x000fca0000400000 */
[----:B------:R-:W3:Y:S01]  /*e650*/  MUFU.EX2 R193, R54 ;  /* 0x0000003600c17308 */ /* 0x000ee20000000800 */
[----:B-1----:R-:W-:Y:S01]  /*e660*/  @!P5 FMUL R198, R198, R198 ;  /* 0x000000c6c6c6d220 */ /* 0x002fe20000400000 */
[----:B------:R-:W-:Y:S01]  /*e670*/  FSETP.GEU.AND P5, PT, R56, -126, PT ;  /* 0xc2fc00003800780b */ /* 0x000fe20003fae000 */
[----:B------:R-:W-:-:S05]  /*e680*/  @!P4 FMUL R55, R55, 0.5 ;  /* 0x3f0000003737c820 */ /* 0x000fca0000400000 */
[----:B------:R-:W1:Y:S01]  /*e690*/  MUFU.EX2 R194, R55 ;  /* 0x0000003700c27308 */ /* 0x000e620000000800 */
[----:B--2---:R-:W-:Y:S01]  /*e6a0*/  @!P6 FMUL R189, R189, R189 ;  /* 0x000000bdbdbde220 */ /* 0x004fe20000400000 */
[----:B------:R-:W-:-:S04]  /*e6b0*/  FSETP.GEU.AND P6, PT, R57, -126, PT ;  /* 0xc2fc00003900780b */ /* 0x000fc80003fce000 */
[----:B------:R-:W-:Y:S01]  /*e6c0*/  F2FP.BF16.F32.PACK_AB R38, R189, R198 ;  /* 0x000000c6bd26723e */ /* 0x000fe200000010ff */
[----:B------:R-:W-:Y:S01]  /*e6d0*/  @!P5 FMUL R56, R56, 0.5 ;  /* 0x3f0000003838d820 */ /* 0x000fe20000400000 */
[----:B---3--:R-:W-:Y:S01]  /*e6e0*/  @!P3 FMUL R193, R193, R193 ;  /* 0x000000c1c1c1b220 */ /* 0x008fe20000400000 */
[----:B------:R-:W-:Y:S02]  /*e6f0*/  FSETP.GEU.AND P3, PT, R58, -126, PT ;  /* 0xc2fc00003a00780b */ /* 0x000fe40003f6e000 */
[----:B------:R-:W2:Y:S04]  /*e700*/  MUFU.EX2 R195, R56 ;  /* 0x0000003800c37308 */ /* 0x000ea80000000800 */
[----:B------:R-:W-:Y:S01]  /*e710*/  @!P6 FMUL R57, R57, 0.5 ;  /* 0x3f0000003939e820 */ /* 0x000fe20000400000 */
[----:B-1----:R-:W-:Y:S01]  /*e720*/  @!P4 FMUL R194, R194, R194 ;  /* 0x000000c2c2c2c220 */ /* 0x002fe20000400000 */
[----:B------:R-:W-:-:S02]  /*e730*/  FSETP.GEU.AND P4, PT, R59, -126, PT ;  /* 0xc2fc00003b00780b */ /* 0x000fc40003f8e000 */
[----:B------:R-:W1:Y:S02]  /*e740*/  MUFU.EX2 R200, R57 ;  /* 0x0000003900c87308 */ /* 0x000e640000000800 */
[----:B------:R-:W-:Y:S01]  /*e750*/  F2FP.BF16.F32.PACK_AB R39, R194, R193 ;  /* 0x000000c1c227723e */ /* 0x000fe200000010ff */
        /* <DEDUP_REMOVED lines=48> */
[----:B------:R1:W3:Y:S04]  /*ea60*/  MUFU.EX2 R70, R22 ;  /* 0x0000001600467308 */ /* 0x0002e80000000800 */
[----:B------:R-:W-:Y:S01]  /*ea70*/  @!P6 FMUL R23, R23, 0.5 ;  /* 0x3f0000001717e820 */ /* 0x000fe20000400000 */
[----:B--2---:R-:W-:Y:S01]  /*ea80*/  @!P4 FMUL R69, R69, R69 ;  /* 0x000000454545c220 */ /* 0x004fe20000400000 */
[----:B------:R-:W-:-:S02]  /*ea90*/  FSETP.GEU.AND P4, PT, R71, -126, PT ;  /* 0xc2fc00004700780b */ /* 0x000fc40003f8e000 */
[----:B------:R2:W4:Y:S01]  /*eaa0*/  MUFU.EX2 R205, R23 ;  /* 0x0000001700cd7308 */ /* 0x0005220000000800 */
[----:B-1----:R-:W-:Y:S01]  /*eab0*/  FFMA R22, R73, R162, -R21 ;  /* 0x000000a249167223 */ /* 0x002fe20000000815 */
[----:B------:R-:W-:Y:S01]  /*eac0*/  F2FP.BF16.F32.PACK_AB R45, R69, R68 ;  /* 0x00000044452d723e */ /* 0x000fe200000010ff */
[----:B------:R-:W-:-:S05]  /*ead0*/  @!P3 FMUL R24, R24, 0.5 ;  /* 0x3f0000001818b820 */ /* 0x000fca0000400000 */
[----:B------:R1:W5:Y:S01]  /*eae0*/  MUFU.EX2 R72, R24 ;  /* 0x0000001800487308 */ /* 0x0003620000000800 */
[----:B---3--:R-:W-:Y:S01]  /*eaf0*/  @!P5 FMUL R70, R70, R70 ;  /* 0x000000464646d220 */ /* 0x008fe20000400000 */
[----:B------:R-:W-:Y:S01]  /*eb00*/  FSETP.GEU.AND P5, PT, R25, -126, PT ;  /* 0xc2fc00001900780b */ /* 0x000fe20003fae000 */
[----:B--2---:R-:W-:Y:S01]  /*eb10*/  FFMA R23, R74, R162, -R161 ;  /* 0x000000a24a177223 */ /* 0x004fe200000008a1 */
[----:B------:R-:W-:-:S04]  /*eb20*/  @!P4 FMUL R71, R71, 0.5 ;  /* 0x3f0000004747c820 */ /* 0x000fc80000400000 */
[----:B------:R-:W2:Y:S01]  /*eb30*/  MUFU.EX2 R73, R71 ;  /* 0x0000004700497308 */ /* 0x000ea20000000800 */
[----:B----4-:R-:W-:Y:S01]  /*eb40*/  @!P6 FMUL R205, R205, R205 ;  /* 0x000000cdcdcde220 */ /* 0x010fe20000400000 */
[----:B------:R-:W-:Y:S01]  /*eb50*/  FSETP.GEU.AND P6, PT, R22, -126, PT ;  /* 0xc2fc00001600780b */ /* 0x000fe20003fce000 */
[----:B-1----:R-:W-:-:S03]  /*eb60*/  FFMA R24, R76, R162, -R21 ;  /* 0x000000a24c187223 */ /* 0x002fc60000000815 */
[----:B------:R-:W-:Y:S01]  /*eb70*/  F2FP.BF16.F32.PACK_AB R46, R205, R70 ;  /* 0x00000046cd2e723e */ /* 0x000fe200000010ff */
[----:B------:R-:W-:Y:S01]  /*eb80*/  @!P5 FMUL R25, R25, 0.5 ;  /* 0x3f0000001919d820 */ /* 0x000fe20000400000 */
[----:B-----5:R-:W-:Y:S01]  /*eb90*/  @!P3 FMUL R72, R72, R72 ;  /* 0x000000484848b220 */ /* 0x020fe20000400000 */
        /* <DEDUP_REMOVED lines=11> */
[----:B------:R-:W-:Y:S02]  /*ec50*/  FSETP.GEU.AND P5, PT, R24, -126, PT ;  /* 0xc2fc00001800780b */ /* 0x000fe40003fae000 */
[----:B--2---:R-:W-:Y:S01]  /*ec60*/  LEA R22, R17, UR14, 0x9 ;  /* 0x0000000e11167c11 */ /* 0x004fe2000f8e48ff */
[----:B------:R-:W-:-:S03]  /*ec70*/  @!P4 FMUL R26, R26, 0.5 ;  /* 0x3f0000001a1ac820 */ /* 0x000fc60000400000 */
[----:B------:R-:W-:Y:S01]  /*ec80*/  R2UR UR6, R22 ;  /* 0x00000000160672ca */ /* 0x000fe200000e0000 */
[----:B----4-:R-:W-:Y:S01]  /*ec90*/  @!P6 FMUL R75, R75, R75 ;  /* 0x0000004b4b4be220 */ /* 0x010fe20000400000 */
[----:B------:R-:W-:Y:S01]  /*eca0*/  FSETP.GEU.AND P6, PT, R25, -126, PT ;  /* 0xc2fc00001900780b */ /* 0x000fe20003fce000 */
[----:B-1----:R-:W-:Y:S01]  /*ecb0*/  IMAD.MOV.U32 R23, RZ, RZ, -0x3ffffff0 ;  /* 0xc0000010ff177424 */ /* 0x002fe200078e00ff */
[----:B------:R1:W2:Y:S02]  /*ecc0*/  MUFU.EX2 R77, R26 ;  /* 0x0000001a004d7308 */ /* 0x0002a40000000800 */
[----:B------:R-:W-:Y:S01]  /*ecd0*/  F2FP.BF16.F32.PACK_AB R48, R75, R74 ;  /* 0x0000004a4b30723e */ /* 0x000fe200000010ff */
[----:B------:R-:W-:Y:S01]  /*ece0*/  @!P5 FMUL R24, R24, 0.5 ;  /* 0x3f0000001818d820 */ /* 0x000fe20000400000 */
[----:B------:R-:W-:Y:S01]  /*ecf0*/  R2UR UR7, R23 ;  /* 0x00000000170772ca */ /* 0x000fe200000e0000 */
[----:B-----5:R-:W-:Y:S01]  /*ed00*/  @!P3 FMUL R76, R76, R76 ;  /* 0x0000004c4c4cb220 */ /* 0x020fe20000400000 */
[----:B------:R-:W-:-:S02]  /*ed10*/  FSETP.GEU.AND P3, PT, R28, -126, PT ;  /* 0xc2fc00001c00780b */ /* 0x000fc40003f6e000 */
[----:B------:R3:W4:Y:S01]  /*ed20*/  MUFU.EX2 R78, R24 ;  /* 0x00000018004e7308 */ /* 0x0007220000000800 */
[----:B-1----:R-:W-:Y:S01]  /*ed30*/  F2FP.BF16.F32.PACK_AB R26, R169, R172 ;  /* 0x000000aca91a723e */ /* 0x002fe200000010ff */
[----:B------:R-:W-:Y:S01]  /*ed40*/  FADD R172, R15, R172 ;  /* 0x000000ac0fac7221 */ /* 0x000fe20000000000 */
[----:B------:R-:W-:-:S03]  /*ed50*/  @!P6 FMUL R25, R25, 0.5 ;  /* 0x3f0000001919e820 */ /* 0x000fc60000400000 */
[----:B------:R-:W-:Y:S02]  /*ed60*/  FADD R169, R172, R169 ;  /* 0x000000a9aca97221 */ /* 0x000fe40000000000 */
[----:B------:R1:W5:Y:S01]  /*ed70*/  MUFU.EX2 R79, R25 ;  /* 0x00000019004f7308 */ /* 0x0003620000000800 */
[----:B---3--:R-:W-:Y:S01]  /*ed80*/  F2FP.BF16.F32.PACK_AB R24, R168, R163 ;  /* 0x000000a3a818723e */ /* 0x008fe200000010ff */
[----:B--2---:R-:W-:Y:S01]  /*ed90*/  @!P4 FMUL R77, R77, R77 ;  /* 0x0000004d4d4dc220 */ /* 0x004fe20000400000 */
[----:B------:R-:W-:Y:S01]  /*eda0*/  FSETP.GEU.AND P4, PT, R29, -126, PT ;  /* 0xc2fc00001d00780b */ /* 0x000fe20003f8e000 */
[----:B------:R-:W-:Y:S01]  /*edb0*/  @!P3 FMUL R28, R28, 0.5 ;  /* 0x3f0000001c1cb820 */ /* 0x000fe20000400000 */
[----:B------:R-:W-:Y:S02]  /*edc0*/  FADD R176, R169, R176 ;  /* 0x000000b0a9b07221 */ /* 0x000fe40000000000 */
[----:B------:R-:W-:Y:S01]  /*edd0*/  F2FP.BF16.F32.PACK_AB R49, R77, R76 ;  /* 0x0000004c4d31723e */ /* 0x000fe200000010ff */
[----:B------:R2:W3:Y:S01]  /*ede0*/  MUFU.EX2 R23, R28 ;  /* 0x0000001c00177308 */ /* 0x0004e20000000800 */
[----:B-1----:R-:W-:Y:S01]  /*edf0*/  F2FP.BF16.F32.PACK_AB R25, R170, R165 ;  /* 0x000000a5aa19723e */ /* 0x002fe200000010ff */
[----:B----4-:R-:W-:Y:S01]  /*ee00*/  @!P5 FMUL R78, R78, R78 ;  /* 0x0000004e4e4ed220 */ /* 0x010fe20000400000 */
[----:B------:R-:W-:Y:S01]  /*ee10*/  FSETP.GEU.AND P5, PT, R30, -126, PT ;  /* 0xc2fc00001e00780b */ /* 0x000fe20003fae000 */
[----:B------:R-:W-:Y:S01]  /*ee20*/  FFMA R165, R166, R13, R165 ;  /* 0x0000000da6a57223 */ /* 0x000fe200000000a5 */
[----:B------:R-:W-:Y:S01]  /*ee30*/  WARPGROUP.ARRIVE ;  /* 0x00000000000079c5 */ /* 0x000fe20000000000 */
[----:B------:R-:W-:-:S02]  /*ee40*/  FADD R176, R176, R167 ;  /* 0x000000a7b0b07221 */ /* 0x000fc40000000000 */
[----:B------:R-:W-:Y:S01]  /*ee50*/  @!P4 FMUL R29, R29, 0.5 ;  /* 0x3f0000001d1dc820 */ /* 0x000fe20000400000 */
[----:B-----5:R-:W-:Y:S01]  /*ee60*/  @!P6 FMUL R79, R79, R79 ;  /* 0x0000004f4f4fe220 */ /* 0x020fe20000400000 */
[----:B------:R-:W-:Y:S01]  /*ee70*/  FSETP.GEU.AND P6, PT, R31, -126, PT ;  /* 0xc2fc00001f00780b */ /* 0x000fe20003fce000 */
[----:B------:R-:W-:Y:S01]  /*ee80*/  HGMMA.64x16x16.F32.BF16 R152, R24, gdesc[UR4].tnspB, R152, gsb0 ;  /* 0x4020000418987df0 */ /* 0x000fe20008001898 */
[----:B------:R1:W4:Y:S01]  /*ee90*/  MUFU.EX2 R80, R29 ;  /* 0x0000001d00507308 */ /* 0x0003220000000800 */
[----:B--2---:R-:W-:Y:S01]  /*eea0*/  F2FP.BF16.F32.PACK_AB R28, R186, R183 ;  /* 0x000000b7ba1c723e */ /* 0x004fe200000010ff */
[----:B------:R-:W-:Y:S01]  /*eeb0*/  FADD R170, R165, R170 ;  /* 0x000000aaa5aa7221 */ /* 0x000fe20000000000 */
[----:B------:R-:W-:Y:S01]  /*eec0*/  F2FP.BF16.F32.PACK_AB R50, R79, R78 ;  /* 0x0000004e4f32723e */ /* 0x000fe200000010ff */
[----:B------:R-:W-:Y:S01]  /*eed0*/  @!P5 FMUL R30, R30, 0.5 ;  /* 0x3f0000001e1ed820 */ /* 0x000fe20000400000 */
[----:B---3--:R-:W-:Y:S01]  /*eee0*/  @!P3 FMUL R23, R23, R23 ;  /* 0x000000171717b220 */ /* 0x008fe20000400000 */
[----:B------:R-:W-:Y:S01]  /*eef0*/  FSETP.GEU.AND P3, PT, R81, -126, PT ;  /* 0xc2fc00005100780b */ /* 0x000fe20003f6e000 */
[----:B------:R-:W-:Y:S01]  /*ef00*/  FADD R171, R170, R171 ;  /* 0x000000abaaab7221 */ /* 0x000fe20000000000 */
[----:B------:R-:W-:Y:S01]  /*ef10*/  FADD R175, R176, R175 ;  /* 0x000000afb0af7221 */ /* 0x000fe20000000000 */
[----:B-1----:R-:W-:-:S02]  /*ef20*/  F2FP.BF16.F32.PACK_AB R29, R179, R188 ;  /* 0x000000bcb31d723e */ /* 0x002fc400000010ff */
[----:B------:R-:W-:Y:S01]  /*ef30*/  @!P6 FMUL R31, R31, 0.5 ;  /* 0x3f0000001f1fe820 */ /* 0x000fe20000400000 */
[----:B------:R-:W-:Y:S01]  /*ef40*/  FADD R171, R171, R174 ;  /* 0x000000aeabab7221 */ /* 0x000fe20000000000 */
[----:B------:R-:W-:-:S03]  /*ef50*/  FADD R178, R175, R178 ;  /* 0x000000b2afb27221 */ /* 0x000fc60000000000 */
[----:B------:R-:W-:Y:S01]  /*ef60*/  FADD R180, R171, R180 ;  /* 0x000000b4abb47221 */ /* 0x000fe20000000000 */
[----:B----4-:R-:W-:Y:S01]  /*ef70*/  @!P4 FMUL R80, R80, R80 ;  /* 0x000000505050c220 */ /* 0x010fe20000400000 */
[----:B------:R-:W-:Y:S01]  /*ef80*/  FSETP.GEU.AND P4, PT, R82, -126, PT ;  /* 0xc2fc00005200780b */ /* 0x000fe20003f8e000 */
[----:B------:R-:W-:Y:S01]  /*ef90*/  @!P3 FMUL R81, R81, 0.5 ;  /* 0x3f0000005151b820 */ /* 0x000fe20000400000 */
[----:B------:R-:W-:Y:S01]  /*efa0*/  FADD R180, R180, R173 ;  /* 0x000000adb4b47221 */ /* 0x000fe20000000000 */
[----:B------:R-:W-:Y:S01]  /*efb0*/  FADD R183, R178, R183 ;  /* 0x000000b7b2b77221 */ /* 0x000fe20000000000 */
[----:B------:R-:W-:Y:S02]  /*efc0*/  F2FP.BF16.F32.PACK_AB R51, R80, R23 ;  /* 0x000000175033723e */ /* 0x000fe400000010ff */
[----:B------:R-:W-:Y:S01]  /*efd0*/  FADD R177, R180, R177 ;  /* 0x000000b1b4b17221 */ /* 0x000fe20000000000 */
[----:B------:R-:W1:Y:S01]  /*efe0*/  MUFU.EX2 R81, R81 ;  /* 0x0000005100517308 */ /* 0x000e620000000800 */
[----:B------:R-:W-:-:S02]  /*eff0*/  FADD R186, R183, R186 ;  /* 0x000000bab7ba7221 */ /* 0x000fc40000000000 */
[----:B------:R-:W-:-:S03]  /*f000*/  FADD R177, R177, R182 ;  /* 0x000000b6b1b17221 */ /* 0x000fc60000000000 */
[----:B------:R-:W-:Y:S01]  /*f010*/  @!P4 FMUL R82, R82, 0.5 ;  /* 0x3f0000005252c820 */ /* 0x000fe20000400000 */
[----:B------:R-:W-:-:S04]  /*f020*/  FADD R188, R177, R188 ;  /* 0x000000bcb1bc7221 */ /* 0x000fc80000000000 */
[----:B------:R-:W-:Y:S01]  /*f030*/  FADD R188, R188, R179 ;  /* 0x000000b3bcbc7221 */ /* 0x000fe20000000000 */
[----:B------:R-:W2:Y:S01]  /*f040*/  MUFU.EX2 R82, R82 ;  /* 0x0000005200527308 */ /* 0x000ea20000000800 */
[----:B------:R-:W-:Y:S02]  /*f050*/  WARPGROUP.DEPBAR.LE gsb0, 0x0 ;  /* 0x00008000000079c5 */ /* 0x000fe40000010000 */
[----:B------:R-:W-:Y:S01]  /*f060*/  IMAD.MOV.U32 R25, RZ, RZ, -0x3ffffff0 ;  /* 0xc0000010ff197424 */ /* 0x000fe200078e00ff */
[----:B------:R-:W-:Y:S01]  /*f070*/  IADD3 R24, R22, 0x20, RZ ;  /* 0x0000002016187810 */ /* 0x000fe20007ffe0ff */
[----:B------:R-:W-:-:S03]  /*f080*/  WARPGROUP.ARRIVE ;  /* 0x00000000000079c5 */ /* 0x000fc60000000000 */
[----:B------:R3:W4:Y:S01]  /*f090*/  MUFU.EX2 R26, R30 ;  /* 0x0000001e001a7308 */ /* 0x0007220000000800 */
[----:B-1----:R-:W-:Y:S01]  /*f0a0*/  @!P3 FMUL R81, R81, R81 ;  /* 0x000000515151b220 */ /* 0x002fe20000400000 */
[----:B------:R-:W-:Y:S01]  /*f0b0*/  R2UR UR6, R24 ;  /* 0x00000000180672ca */ /* 0x000fe200000e0000 */
[----:B------:R-:W-:Y:S01]  /*f0c0*/  VIADD R24, R22, 0x40 ;  /* 0x0000004016187836 */ /* 0x000fe20000000000 */
[----:B------:R-:W-:Y:S02]  /*f0d0*/  R2UR UR7, R25 ;  /* 0x00000000190772ca */ /* 0x000fe400000e0000 */
[----:B------:R-:W-:Y:S02]  /*f0e0*/  MOV R25, 0xc0000010 ;  /* 0xc000001000197802 */ /* 0x000fe40000000f00 */
[----:B------:R1:W5:Y:S01]  /*f0f0*/  MUFU.EX2 R27, R31 ;  /* 0x0000001f001b7308 */ /* 0x0003620000000800 */
[----:B---3--:R-:W-:Y:S01]  /*f100*/  F2FP.BF16.F32.PACK_AB R30, R184, R181 ;  /* 0x000000b5b81e723e */ /* 0x008fe200000010ff */
[----:B--2---:R-:W-:Y:S01]  /*f110*/  @!P4 FMUL R82, R82, R82 ;  /* 0x000000525252c220 */ /* 0x004fe20000400000 */
[----:B------:R-:W-:-:S04]  /*f120*/  FADD R181, R186, R181 ;  /* 0x000000b5bab57221 */ /* 0x000fc80000000000 */
[----:B------:R-:W-:Y:S01]  /*f130*/  F2FP.BF16.F32.PACK_AB R53, R82, R81 ;  /* 0x000000515235723e */ /* 0x000fe200000010ff */
[----:B------:R-:W-:Y:S01]  /*f140*/  FADD R184, R181, R184 ;  /* 0x000000b8b5b87221 */ /* 0x000fe20000000000 */
[----:B------:R-:W-:Y:S01]  /*f150*/  HGMMA.64x16x16.F32.BF16 R152, R32, gdesc[UR4].tnspB, R152, gsb0 ;  /* 0x4020000420987df0 */ /* 0x000fe20008001898 */
[----:B------:R-:W-:Y:S01]  /*f160*/  R2UR UR6, R24 ;  /* 0x00000000180672ca */ /* 0x000fe200000e0000 */
[----:B------:R-:W-:Y:S01]  /*f170*/  VIADD R24, R22, 0x60 ;  /* 0x0000006016187836 */ /* 0x000fe20000000000 */
[----:B------:R-:W-:Y:S01]  /*f180*/  R2UR UR7, R25 ;  /* 0x00000000190772ca */ /* 0x000fe200000e0000 */
[----:B------:R-:W-:Y:S01]  /*f190*/  IMAD.MOV.U32 R25, RZ, RZ, -0x3ffffff0 ;  /* 0xc0000010ff197424 */ /* 0x000fe200078e00ff */
[----:B-1----:R-:W-:Y:S01]  /*f1a0*/  F2FP.BF16.F32.PACK_AB R31, R190, R185 ;  /* 0x000000b9be1f723e */ /* 0x002fe200000010ff */
[----:B----4-:R-:W-:Y:S01]  /*f1b0*/  @!P5 FMUL R26, R26, R26 ;  /* 0x0000001a1a1ad220 */ /* 0x010fe20000400000 */
[----:B------:R-:W-:Y:S01]  /*f1c0*/  FSETP.GEU.AND P5, PT, R84, -126, PT ;  /* 0xc2fc00005400780b */ /* 0x000fe20003fae000 */
[----:B-----5:R-:W-:Y:S01]  /*f1d0*/  @!P6 FMUL R27, R27, R27 ;  /* 0x0000001b1b1be220 */ /* 0x020fe20000400000 */
[----:B------:R-:W-:Y:S01]  /*f1e0*/  FSETP.GEU.AND P6, PT, R85, -126, PT ;  /* 0xc2fc00005500780b */ /* 0x000fe20003fce000 */
[----:B------:R-:W-:Y:S01]  /*f1f0*/  FADD R185, R188, R185 ;  /* 0x000000b9bcb97221 */ /* 0x000fe20000000000 */
[----:B------:R-:W-:-:S02]  /*f200*/  FADD R187, R184, R187 ;  /* 0x000000bbb8bb7221 */ /* 0x000fc40000000000 */
[----:B------:R-:W-:Y:S01]  /*f210*/  F2FP.BF16.F32.PACK_AB R52, R27, R26 ;  /* 0x0000001a1b34723e */ /* 0x000fe200000010ff */
[----:B------:R-:W-:Y:S01]  /*f220*/  FADD R190, R185, R190 ;  /* 0x000000beb9be7221 */ /* 0x000fe20000000000 */
[----:B------:R-:W-:-:S03]  /*f230*/  FADD R187, R187, R192 ;  /* 0x000000c0bbbb7221 */ /* 0x000fc60000000000 */
[----:B------:R-:W-:Y:S01]  /*f240*/  FADD R191, R190, R191 ;  /* 0x000000bfbebf7221 */ /* 0x000fe20000000000 */
[----:B------:R-:W-:Y:S01]  /*f250*/  FADD R198, R187, R198 ;  /* 0x000000c6bbc67221 */ /* 0x000fe20000000000 */
[----:B------:R-:W-:Y:S02]  /*f260*/  @!P5 FMUL R84, R84, 0.5 ;  /* 0x3f0000005454d820 */ /* 0x000fe40000400000 */
[----:B------:R-:W-:Y:S01]  /*f270*/  @!P6 FMUL R85, R85, 0.5 ;  /* 0x3f0000005555e820 */ /* 0x000fe20000400000 */
[----:B------:R-:W-:Y:S01]  /*f280*/  FADD R196, R191, R196 ;  /* 0x000000c4bfc47221 */ /* 0x000fe20000000000 */
[----:B------:R-:W-:-:S03]  /*f290*/  FADD R198, R198, R189 ;  /* 0x000000bdc6c67221 */ /* 0x000fc60000000000 */
[----:B------:R-:W-:Y:S01]  /*f2a0*/  FADD R193, R196, R193 ;  /* 0x000000c1c4c17221 */ /* 0x000fe20000000000 */
[----:B------:R-:W-:-:S03]  /*f2b0*/  FADD R195, R198, R195 ;  /* 0x000000c3c6c37221 */ /* 0x000fc60000000000 */
[----:B------:R-:W-:Y:S01]  /*f2c0*/  FADD R194, R193, R194 ;  /* 0x000000c2c1c27221 */ /* 0x000fe20000000000 */
[----:B------:R-:W-:-:S03]  /*f2d0*/  FADD R195, R195, R200 ;  /* 0x000000c8c3c37221 */ /* 0x000fc60000000000 */
[----:B------:R-:W-:Y:S01]  /*f2e0*/  FADD R197, R194, R197 ;  /* 0x000000c5c2c57221 */ /* 0x000fe20000000000 */
[----:B------:R-:W-:-:S03]  /*f2f0*/  FADD R204, R195, R204 ;  /* 0x000000ccc3cc7221 */ /* 0x000fc60000000000 */
[----:B------:R-:W-:Y:S01]  /*f300*/  FADD R202, R197, R202 ;  /* 0x000000cac5ca7221 */ /* 0x000fe20000000000 */
[----:B------:R-:W-:Y:S01]  /*f310*/  FADD R204, R204, R199 ;  /* 0x000000c7cccc7221 */ /* 0x000fe20000000000 */
[----:B------:R-:W-:Y:S02]  /*f320*/  WARPGROUP.DEPBAR.LE gsb0, 0x0 ;  /* 0x00008000000079c5 */ /* 0x000fe40000010000 */
[----:B------:R-:W-:Y:S01]  /*f330*/  WARPGROUP.ARRIVE ;  /* 0x00000000000079c5 */ /* 0x000fe20000000000 */
[-CC-:B------:R-:W-:Y:S01]  /*f340*/  FFMA R33, R86, R162.reuse, -R161.reuse ;  /* 0x000000a256217223 */ /* 0x180fe200000008a1 */
[-CC-:B------:R-:W-:Y:S01]  /*f350*/  FFMA R34, R87, R162.reuse, -R161.reuse ;  /* 0x000000a257227223 */ /* 0x180fe200000008a1 */
[----:B------:R1:W2:Y:S01]  /*f360*/  MUFU.EX2 R35, R84 ;  /* 0x0000005400237308 */ /* 0x0002a20000000800 */
[-C--:B------:R-:W-:Y:S01]  /*f370*/  FFMA R86, R115, R162.reuse, -R161 ;  /* 0x000000a273567223 */ /* 0x080fe200000008a1 */
[----:B------:R-:W-:Y:S01]  /*f380*/  FADD R201, R202, R201 ;  /* 0x000000c9cac97221 */ /* 0x000fe20000000000 */
[----:B------:R-:W-:Y:S01]  /*f390*/  HGMMA.64x16x16.F32.BF16 R152, R28, gdesc[UR4].tnspB, R152, gsb0 ;  /* 0x402000041c987df0 */ /* 0x000fe20008001898 */
[----:B------:R-:W-:Y:S01]  /*f3a0*/  R2UR UR6, R24 ;  /* 0x00000000180672ca */ /* 0x000fe200000e0000 */
[----:B------:R-:W-:Y:S01]  /*f3b0*/  FADD R203, R204, R203 ;  /* 0x000000cbcccb7221 */ /* 0x000fe20000000000 */
[----:B------:R-:W-:Y:S01]  /*f3c0*/  R2UR UR7, R25 ;  /* 0x00000000190772ca */ /* 0x000fe200000e0000 */
[----:B------:R-:W-:Y:S01]  /*f3d0*/  IMAD.MOV.U32 R25, RZ, RZ, -0x3ffffff0 ;  /* 0xc0000010ff197424 */ /* 0x000fe200078e00ff */
[----:B------:R-:W-:Y:S01]  /*f3e0*/  FSETP.GEU.AND P3, PT, R33, -126, PT ;  /* 0xc2fc00002100780b */ /* 0x000fe20003f6e000 */
[----:B------:R3:W4:Y:S01]  /*f3f0*/  MUFU.EX2 R32, R85 ;  /* 0x0000005500207308 */ /* 0x0007220000000800 */
[----:B------:R-:W-:Y:S01]  /*f400*/  FSETP.GEU.AND P4, PT, R34, -126, PT ;  /* 0xc2fc00002200780b */ /* 0x000fe20003f8e000 */
[-C--:B-1----:R-:W-:Y:S01]  /*f410*/  FFMA R84, R96, R162.reuse, -R21 ;  /* 0x000000a260547223 */ /* 0x082fe20000000815 */
[----:B------:R-:W-:Y:S01]  /*f420*/  IADD3 R24, R22, 0x80, RZ ;  /* 0x0000008016187810 */ /* 0x000fe20007ffe0ff */
[----:B------:R-:W-:Y:S01]  /*f430*/  FADD R201, R201, R206 ;  /* 0x000000cec9c97221 */ /* 0x000fe20000000000 */
[----:B------:R-:W-:Y:S01]  /*f440*/  FADD R203, R203, R208 ;  /* 0x000000d0cbcb7221 */ /* 0x000fe20000000000 */
[----:B--2---:R-:W-:Y:S01]  /*f450*/  @!P5 FMUL R35, R35, R35 ;  /* 0x000000232323d220 */ /* 0x004fe20000400000 */
[----:B------:R-:W-:Y:S01]  /*f460*/  FSETP.GEU.AND P5, PT, R83, -126, PT ;  /* 0xc2fc00005300780b */ /* 0x000fe20003fae000 */
[----:B---3--:R-:W-:Y:S01]  /*f470*/  FFMA R85, R106, R162, -R161 ;  /* 0x000000a26a557223 */ /* 0x008fe200000008a1 */
[----:B------:R-:W-:-:S03]  /*f480*/  FADD R68, R201, R68 ;  /* 0x00000044c9447221 */ /* 0x000fc60000000000 */
[----:B------:R-:W-:Y:S02]  /*f490*/  @!P3 FMUL R33, R33, 0.5 ;  /* 0x3f0000002121b820 */ /* 0x000fe40000400000 */
[----:B------:R-:W-:Y:S01]  /*f4a0*/  @!P4 FMUL R34, R34, 0.5 ;  /* 0x3f0000002222c820 */ /* 0x000fe20000400000 */
[----:B----4-:R-:W-:-:S03]  /*f4b0*/  @!P6 FMUL R32, R32, R32 ;  /* 0x000000202020e220 */ /* 0x010fc60000400000 */
[----:B------:R-:W1:Y:S01]  /*f4c0*/  MUFU.EX2 R33, R33 ;  /* 0x0000002100217308 */ /* 0x000e620000000800 */
[----:B------:R-:W-:Y:S01]  /*f4d0*/  FSETP.GEU.AND P6, PT, R89, -126, PT ;  /* 0xc2fc00005900780b */ /* 0x000fe20003fce000 */
[----:B------:R-:W-:Y:S01]  /*f4e0*/  @!P5 FMUL R83, R83, 0.5 ;  /* 0x3f0000005353d820 */ /* 0x000fe20000400000 */
[----:B------:R-:W-:-:S05]  /*f4f0*/  F2FP.BF16.F32.PACK_AB R54, R32, R35 ;  /* 0x000000232036723e */ /* 0x000fca00000010ff */
[----:B------:R-:W2:Y:S06]  /*f500*/  MUFU.EX2 R34, R34 ;  /* 0x0000002200227308 */ /* 0x000eac0000000800 */
[----:B------:R-:W-:Y:S02]  /*f510*/  @!P6 FMUL R89, R89, 0.5 ;  /* 0x3f0000005959e820 */ /* 0x000fe40000400000 */
[----:B------:R-:W3:Y:S01]  /*f520*/  MUFU.EX2 R83, R83 ;  /* 0x0000005300537308 */ /* 0x000ee20000000800 */
[----:B-1----:R-:W-:Y:S01]  /*f530*/  @!P3 FMUL R33, R33, R33 ;  /* 0x000000212121b220 */ /* 0x002fe20000400000 */
[----:B------:R-:W-:-:S02]  /*f540*/  WARPGROUP.DEPBAR.LE gsb0, 0x0 ;  /* 0x00008000000079c5 */ /* 0x000fc40000010000 */
[----:B------:R-:W-:Y:S01]  /*f550*/  WARPGROUP.ARRIVE ;  /* 0x00000000000079c5 */ /* 0x000fe20000000000 */
[-C--:B------:R-:W-:Y:S01]  /*f560*/  FFMA R30, R91, R162.reuse, -R161 ;  /* 0x000000a25b1e7223 */ /* 0x080fe200000008a1 */
[----:B------:R-:W-:Y:S01]  /*f570*/  FSETP.GEU.AND P3, PT, R90, -126, PT ;  /* 0xc2fc00005a00780b */ /* 0x000fe20003f6e000 */
[----:B------:R-:W-:Y:S01]  /*f580*/  FFMA R31, R92, R162, -R21 ;  /* 0x000000a25c1f7223 */ /* 0x000fe20000000815 */
[----:B------:R-:W1:Y:S01]  /*f590*/  MUFU.EX2 R28, R89 ;  /* 0x00000059001c7308 */ /* 0x000e620000000800 */
[----:B--2---:R-:W-:Y:S01]  /*f5a0*/  @!P4 FMUL R34, R34, R34 ;  /* 0x000000222222c220 */ /* 0x004fe20000400000 */
[----:B------:R-:W-:Y:S01]  /*f5b0*/  HGMMA.64x16x16.F32.BF16 R152, R36, gdesc[UR4].tnspB, R152, gsb0 ;  /* 0x4020000424987df0 */ /* 0x000fe20008001898 */
[----:B------:R-:W-:Y:S01]  /*f5c0*/  R2UR UR6, R24 ;  /* 0x00000000180672ca */ /* 0x000fe200000e0000 */
[----:B------:R-:W-:Y:S01]  /*f5d0*/  VIADD R24, R22, 0xa0 ;  /* 0x000000a016187836 */ /* 0x000fe20000000000 */
[----:B------:R-:W-:Y:S02]  /*f5e0*/  R2UR UR7, R25 ;  /* 0x00000000190772ca */ /* 0x000fe400000e0000 */
[----:B------:R-:W-:-:S02]  /*f5f0*/  FSETP.GEU.AND P4, PT, R30, -126, PT ;  /* 0xc2fc00001e00780b */ /* 0x000fc40003f8e000 */
[----:B------:R-:W-:Y:S01]  /*f600*/  MOV R25, 0xc0000010 ;  /* 0xc000001000197802 */ /* 0x000fe20000000f00 */
[----:B---3--:R-:W-:Y:S01]  /*f610*/  @!P5 FMUL R83, R83, R83 ;  /* 0x000000535353d220 */ /* 0x008fe20000400000 */
[----:B------:R-:W-:Y:S01]  /*f620*/  @!P3 FMUL R90, R90, 0.5 ;  /* 0x3f0000005a5ab820 */ /* 0x000fe20000400000 */
[----:B------:R-:W-:Y:S02]  /*f630*/  FSETP.GEU.AND P5, PT, R31, -126, PT ;  /* 0xc2fc00001f00780b */ /* 0x000fe40003fae000 */
[----:B------:R-:W-:Y:S01]  /*f640*/  F2FP.BF16.F32.PACK_AB R55, R34, R33 ;  /* 0x000000212237723e */ /* 0x000fe200000010ff */
[----:B------:R-:W2:Y:S01]  /*f650*/  MUFU.EX2 R29, R90 ;  /* 0x0000005a001d7308 */ /* 0x000ea20000000800 */
[----:B-1----:R-:W-:Y:S01]  /*f660*/  @!P6 FMUL R28, R28, R28 ;  /* 0x0000001c1c1ce220 */ /* 0x002fe20000400000 */
[----:B------:R-:W-:-:S03]  /*f670*/  FSETP.GEU.AND P6, PT, R93, -126, PT ;  /* 0xc2fc00005d00780b */ /* 0x000fc60003fce000 */
[----:B------:R-:W-:Y:S01]  /*f680*/  @!P4 FMUL R30, R30, 0.5 ;  /* 0x3f0000001e1ec820 */ /* 0x000fe20000400000 */
[----:B------:R-:W-:-:S04]  /*f690*/  F2FP.BF16.F32.PACK_AB R56, R28, R83 ;  /* 0x000000531c38723e */ /* 0x000fc800000010ff */
[----:B------:R-:W-:Y:S01]  /*f6a0*/  @!P5 FMUL R31, R31, 0.5 ;  /* 0x3f0000001f1fd820 */ /* 0x000fe20000400000 */
[----:B------:R-:W1:Y:S04]  /*f6b0*/  MUFU.EX2 R30, R30 ;  /* 0x0000001e001e7308 */ /* 0x000e680000000800 */
[----:B------:R-:W-:Y:S01]  /*f6c0*/  @!P6 FMUL R93, R93, 0.5 ;  /* 0x3f0000005d5de820 */ /* 0x000fe20000400000 */
[----:B--2---:R-:W-:Y:S01]  /*f6d0*/  @!P3 FMUL R29, R29, R29 ;  /* 0x0000001d1d1db220 */ /* 0x004fe20000400000 */
[----:B------:R-:W-:Y:S02]  /*f6e0*/  FSETP.GEU.AND P3, PT, R94, -126, PT ;  /* 0xc2fc00005e00780b */ /* 0x000fe40003f6e000 */
[----:B------:R-:W2:Y:S01]  /*f6f0*/  MUFU.EX2 R31, R31 ;  /* 0x0000001f001f7308 */ /* 0x000ea20000000800 */
[----:B-1----:R-:W-:Y:S01]  /*f700*/  @!P4 FMUL R30, R30, R30 ;  /* 0x0000001e1e1ec220 */ /* 0x002fe20000400000 */
[----:B------:R-:W-:-:S02]  /*f710*/  WARPGROUP.DEPBAR.LE gsb0, 0x0 ;  /* 0x00008000000079c5 */ /* 0x000fc40000010000 */
[----:B------:R-:W-:Y:S01]  /*f720*/  WARPGROUP.ARRIVE ;  /* 0x00000000000079c5 */ /* 0x000fe20000000000 */
[----:B------:R-:W-:-:S06]  /*f730*/  FFMA R38, R95, R162, -R161 ;  /* 0x000000a25f267223 */ /* 0x000fcc00000008a1 */
[----:B------:R-:W-:Y:S01]  /*f740*/  @!P3 FMUL R94, R94, 0.5 ;  /* 0x3f0000005e5eb820 */ /* 0x000fe20000400000 */
[----:B------:R-:W1:Y:S01]  /*f750*/  MUFU.EX2 R36, R93 ;  /* 0x0000005d00247308 */ /* 0x000e620000000800 */
[----:B------:R-:W-:Y:S01]  /*f760*/  FFMA R39, R97, R162, -R21 ;  /* 0x000000a261277223 */ /* 0x000fe20000000815 */
[----:B--2---:R-:W-:Y:S01]  /*f770*/  @!P5 FMUL R31, R31, R31 ;  /* 0x0000001f1f1fd220 */ /* 0x004fe20000400000 */
[----:B------:R-:W-:Y:S01]  /*f780*/  HGMMA.64x16x16.F32.BF16 R152, R40, gdesc[UR4].tnspB, R152, gsb0 ;  /* 0x4020000428987df0 */ /* 0x000fe20008001898 */
[----:B------:R-:W-:Y:S01]  /*f790*/  R2UR UR6, R24 ;  /* 0x00000000180672ca */ /* 0x000fe200000e0000 */
[----:B------:R-:W-:Y:S01]  /*f7a0*/  VIADD R24, R22, 0xc0 ;  /* 0x000000c016187836 */ /* 0x000fe20000000000 */
[----:B------:R-:W-:Y:S01]  /*f7b0*/  R2UR UR7, R25 ;  /* 0x00000000190772ca */ /* 0x000fe200000e0000 */
[----:B------:R-:W-:Y:S01]  /*f7c0*/  IMAD.MOV.U32 R25, RZ, RZ, -0x3ffffff0 ;  /* 0xc0000010ff197424 */ /* 0x000fe200078e00ff */
[----:B------:R-:W-:Y:S01]  /*f7d0*/  FSETP.GEU.AND P4, PT, R38, -126, PT ;  /* 0xc2fc00002600780b */ /* 0x000fe20003f8e000 */
[----:B------:R-:W2:Y:S01]  /*f7e0*/  MUFU.EX2 R37, R94 ;  /* 0x0000005e00257308 */ /* 0x000ea20000000800 */
[----:B------:R-:W-:-:S02]  /*f7f0*/  FSETP.GEU.AND P5, PT, R84, -126, PT ;  /* 0xc2fc00005400780b */ /* 0x000fc40003fae000 */
[----:B------:R-:W-:Y:S01]  /*f800*/  F2FP.BF16.F32.PACK_AB R57, R30, R29 ;  /* 0x0000001d1e39723e */ /* 0x000fe200000010ff */
[----:B-1----:R-:W-:Y:S01]  /*f810*/  @!P6 FMUL R36, R36, R36 ;  /* 0x000000242424e220 */ /* 0x002fe20000400000 */
[----:B------:R-:W-:-:S07]  /*f820*/  FSETP.GEU.AND P6, PT, R39, -126, PT ;  /* 0xc2fc00002700780b */ /* 0x000fce0003fce000 */
[----:B------:R-:W-:Y:S01]  /*f830*/  @!P4 FMUL R38, R38, 0.5 ;  /* 0x3f0000002626c820 */ /* 0x000fe20000400000 */
[----:B------:R-:W-:Y:S01]  /*f840*/  F2FP.BF16.F32.PACK_AB R58, R36, R31 ;  /* 0x0000001f243a723e */ /* 0x000fe200000010ff */
[----:B------:R-:W-:Y:S01]  /*f850*/  @!P5 FMUL R84, R84, 0.5 ;  /* 0x3f0000005454d820 */ /* 0x000fe20000400000 */
[----:B--2---:R-:W-:-:S03]  /*f860*/  @!P3 FMUL R37, R37, R37 ;  /* 0x000000252525b220 */ /* 0x004fc60000400000 */
[----:B------:R-:W1:Y:S01]  /*f870*/  MUFU.EX2 R38, R38 ;  /* 0x0000002600267308 */ /* 0x000e620000000800 */
[----:B------:R-:W-:Y:S01]  /*f880*/  FSETP.GEU.AND P3, PT, R98, -126, PT ;  /* 0xc2fc00006200780b */ /* 0x000fe20003f6e000 */
[----:B------:R-:W-:-:S06]  /*f890*/  @!P6 FMUL R39, R39, 0.5 ;  /* 0x3f0000002727e820 */ /* 0x000fcc0000400000 */
[----:B------:R-:W2:Y:S06]  /*f8a0*/  MUFU.EX2 R84, R84 ;  /* 0x0000005400547308 */ /* 0x000eac0000000800 */
[----:B------:R-:W-:Y:S02]  /*f8b0*/  @!P3 FMUL R98, R98, 0.5 ;  /* 0x3f0000006262b820 */ /* 0x000fe40000400000 */
[----:B------:R-:W3:Y:S01]  /*f8c0*/  MUFU.EX2 R39, R39 ;  /* 0x0000002700277308 */ /* 0x000ee20000000800 */
[----:B-1----:R-:W-:Y:S01]  /*f8d0*/  @!P4 FMUL R38, R38, R38 ;  /* 0x000000262626c220 */ /* 0x002fe20000400000 */
[----:B------:R-:W-:-:S02]  /*f8e0*/  WARPGROUP.DEPBAR.LE gsb0, 0x0 ;  /* 0x00008000000079c5 */ /* 0x000fc40000010000 */
[----:B------:R-:W-:Y:S01]  /*f8f0*/  WARPGROUP.ARRIVE ;  /* 0x00000000000079c5 */ /* 0x000fe20000000000 */
[----:B------:R-:W-:Y:S01]  /*f900*/  FSETP.GEU.AND P4, PT, R99, -126, PT ;  /* 0xc2fc00006300780b */ /* 0x000fe20003f8e000 */
[-CC-:B------:R-:W-:Y:S01]  /*f910*/  FFMA R42, R100, R162.reuse, -R21.reuse ;  /* 0x000000a2642a7223 */ /* 0x180fe20000000815 */
[----:B------:R-:W-:Y:S01]  /*f920*/  FFMA R41, R101, R162, -R21 ;  /* 0x000000a265297223 */ /* 0x000fe20000000815 */
[----:B------:R-:W1:Y:S01]  /*f930*/  MUFU.EX2 R40, R98 ;  /* 0x0000006200287308 */ /* 0x000e620000000800 */
[----:B--2---:R-:W-:Y:S01]  /*f940*/  @!P5 FMUL R84, R84, R84 ;  /* 0x000000545454d220 */ /* 0x004fe20000400000 */
[----:B------:R-:W-:Y:S01]  /*f950*/  HGMMA.64x16x16.F32.BF16 R152, R44, gdesc[UR4].tnspB, R152, gsb0 ;  /* 0x402000042c987df0 */ /* 0x000fe20008001898 */
[----:B------:R-:W-:Y:S02]  /*f960*/  R2UR UR6, R24 ;  /* 0x00000000180672ca */ /* 0x000fe400000e0000 */
[----:B------:R-:W-:Y:S01]  /*f970*/  R2UR UR7, R25 ;  /* 0x00000000190772ca */ /* 0x000fe200000e0000 */
[----:B------:R-:W-:Y:S01]  /*f980*/  IMAD.MOV.U32 R25, RZ, RZ, -0x3ffffff0 ;  /* 0xc0000010ff197424 */ /* 0x000fe200078e00ff */
[----:B------:R-:W-:Y:S01]  /*f990*/  FSETP.GEU.AND P5, PT, R42, -126, PT ;  /* 0xc2fc00002a00780b */ /* 0x000fe20003fae000 */
[----:B---3--:R-:W-:-:S02]  /*f9a0*/  @!P6 FMUL R39, R39, R39 ;  /* 0x000000272727e220 */ /* 0x008fc40000400000 */
[----:B------:R-:W-:Y:S01]  /*f9b0*/  @!P4 FMUL R99, R99, 0.5 ;  /* 0x3f0000006363c820 */ /* 0x000fe20000400000 */
[----:B------:R-:W-:Y:S02]  /*f9c0*/  FSETP.GEU.AND P6, PT, R41, -126, PT ;  /* 0xc2fc00002900780b */ /* 0x000fe40003fce000 */
[----:B------:R-:W-:Y:S01]  /*f9d0*/  IADD3 R24, R22, 0xe0, RZ ;  /* 0x000000e016187810 */ /* 0x000fe20007ffe0ff */
[----:B------:R-:W2:Y:S01]  /*f9e0*/  MUFU.EX2 R43, R99 ;  /* 0x00000063002b7308 */ /* 0x000ea20000000800 */
[----:B------:R-:W-:Y:S01]  /*f9f0*/  F2FP.BF16.F32.PACK_AB R59, R38, R37 ;  /* 0x00000025263b723e */ /* 0x000fe200000010ff */
[----:B-1----:R-:W-:Y:S01]  /*fa00*/  @!P3 FMUL R40, R40, R40 ;  /* 0x000000282828b220 */ /* 0x002fe20000400000 */
[----:B------:R-:W-:-:S03]  /*fa10*/  FSETP.GEU.AND P3, PT, R102, -126, PT ;  /* 0xc2fc00006600780b */ /* 0x000fc60003f6e000 */
[----:B------:R-:W-:Y:S01]  /*fa20*/  @!P5 FMUL R42, R42, 0.5 ;  /* 0x3f0000002a2ad820 */ /* 0x000fe20000400000 */
[----:B------:R-:W-:-:S03]  /*fa30*/  F2FP.BF16.F32.PACK_AB R60, R39, R84 ;  /* 0x00000054273c723e */ /* 0x000fc600000010ff */
[----:B------:R-:W-:Y:S02]  /*fa40*/  @!P6 FMUL R41, R41, 0.5 ;  /* 0x3f0000002929e820 */ /* 0x000fe40000400000 */
[----:B------:R-:W1:Y:S01]  /*fa50*/  MUFU.EX2 R42, R42 ;  /* 0x0000002a002a7308 */ /* 0x000e620000000800 */
[----:B--2---:R-:W-:Y:S01]  /*fa60*/  @!P4 FMUL R43, R43, R43 ;  /* 0x0000002b2b2bc220 */ /* 0x004fe20000400000 */
[----:B------:R-:W-:Y:S02]  /*fa70*/  FSETP.GEU.AND P4, PT, R103, -126, PT ;  /* 0xc2fc00006700780b */ /* 0x000fe40003f8e000 */
[----:B------:R-:W-:-:S04]  /*fa80*/  @!P3 FMUL R102, R102, 0.5 ;  /* 0x3f0000006666b820 */ /* 0x000fc80000400000 */
[----:B------:R-:W2:Y:S01]  /*fa90*/  MUFU.EX2 R41, R41 ;  /* 0x0000002900297308 */ /* 0x000ea20000000800 */
[----:B------:R-:W-:Y:S01]  /*faa0*/  F2FP.BF16.F32.PACK_AB R61, R43, R40 ;  /* 0x000000282b3d723e */ /* 0x000fe200000010ff */
[----:B-1----:R-:W-:Y:S01]  /*fab0*/  @!P5 FMUL R42, R42, R42 ;  /* 0x0000002a2a2ad220 */ /* 0x002fe20000400000 */
[----:B------:R-:W-:Y:S02]  /*fac0*/  WARPGROUP.DEPBAR.LE gsb0, 0x0 ;  /* 0x00008000000079c5 */ /* 0x000fe40000010000 */
[----:B------:R-:W-:-:S03]  /*fad0*/  WARPGROUP.ARRIVE ;  /* 0x00000000000079c5 */ /* 0x000fc60000000000 */
[----:B------:R-:W1:Y:S01]  /*fae0*/  MUFU.EX2 R44, R102 ;  /* 0x00000066002c7308 */ /* 0x000e620000000800 */
[----:B------:R-:W-:Y:S01]  /*faf0*/  @!P4 FMUL R103, R103, 0.5 ;  /* 0x3f0000006767c820 */ /* 0x000fe20000400000 */
[-CC-:B------:R-:W-:Y:S01]  /*fb00*/  FFMA R46, R104, R162.reuse, -R21.reuse ;  /* 0x000000a2682e7223 */ /* 0x180fe20000000815 */
[----:B------:R-:W-:Y:S01]  /*fb10*/  FFMA R47, R105, R162, -R21 ;  /* 0x000000a2692f7223 */ /* 0x000fe20000000815 */
[----:B--2---:R-:W-:Y:S01]  /*fb20*/  @!P6 FMUL R41, R41, R41 ;  /* 0x000000292929e220 */ /* 0x004fe20000400000 */
[----:B------:R-:W-:Y:S01]  /*fb30*/  HGMMA.64x16x16.F32.BF16 R152, R48, gdesc[UR4].tnspB, R152, gsb0 ;  /* 0x4020000430987df0 */ /* 0x000fe20008001898 */
[----:B------:R-:W-:Y:S01]  /*fb40*/  R2UR UR6, R24 ;  /* 0x00000000180672ca */ /* 0x000fe200000e0000 */
[----:B------:R-:W-:Y:S01]  /*fb50*/  VIADD R24, R22, 0x100 ;  /* 0x0000010016187836 */ /* 0x000fe20000000000 */
[----:B------:R-:W-:Y:S01]  /*fb60*/  R2UR UR7, R25 ;  /* 0x00000000190772ca */ /* 0x000fe200000e0000 */
[----:B------:R-:W2:Y:S01]  /*fb70*/  MUFU.EX2 R45, R103 ;  /* 0x00000067002d7308 */ /* 0x000ea20000000800 */
[----:B------:R-:W-:-:S02]  /*fb80*/  FSETP.GEU.AND P5, PT, R46, -126, PT ;  /* 0xc2fc00002e00780b */ /* 0x000fc40003fae000 */
[----:B------:R-:W-:Y:S02]  /*fb90*/  FSETP.GEU.AND P6, PT, R47, -126, PT ;  /* 0xc2fc00002f00780b */ /* 0x000fe40003fce000 */
[----:B------:R-:W-:Y:S02]  /*fba0*/  MOV R25, 0xc0000010 ;  /* 0xc000001000197802 */ /* 0x000fe40000000f00 */
[----:B------:R-:W-:Y:S01]  /*fbb0*/  F2FP.BF16.F32.PACK_AB R62, R41, R42 ;  /* 0x0000002a293e723e */ /* 0x000fe200000010ff */
[----:B-1----:R-:W-:Y:S01]  /*fbc0*/  @!P3 FMUL R44, R44, R44 ;  /* 0x0000002c2c2cb220 */ /* 0x002fe20000400000 */
[----:B------:R-:W-:-:S05]  /*fbd0*/  FSETP.GEU.AND P3, PT, R85, -126, PT ;  /* 0xc2fc00005500780b */ /* 0x000fca0003f6e000 */
[----:B------:R-:W-:Y:S02]  /*fbe0*/  @!P5 FMUL R46, R46, 0.5 ;  /* 0x3f0000002e2ed820 */ /* 0x000fe40000400000 */
[----:B------:R-:W-:Y:S01]  /*fbf0*/  @!P6 FMUL R47, R47, 0.5 ;  /* 0x3f0000002f2fe820 */ /* 0x000fe20000400000 */
[----:B--2---:R-:W-:Y:S01]  /*fc00*/  @!P4 FMUL R45, R45, R45 ;  /* 0x0000002d2d2dc220 */ /* 0x004fe20000400000 */
[----:B------:R-:W-:Y:S02]  /*fc10*/  FSETP.GEU.AND P4, PT, R107, -126, PT ;  /* 0xc2fc00006b00780b */ /* 0x000fe40003f8e000 */
[----:B------:R-:W1:Y:S02]  /*fc20*/  MUFU.EX2 R46, R46 ;  /* 0x0000002e002e7308 */ /* 0x000e640000000800 */
[----:B------:R-:W-:Y:S01]  /*fc30*/  @!P3 FMUL R85, R85, 0.5 ;  /* 0x3f0000005555b820 */ /* 0x000fe20000400000 */
[----:B------:R-:W-:-:S05]  /*fc40*/  F2FP.BF16.F32.PACK_AB R63, R45, R44 ;  /* 0x0000002c2d3f723e */ /* 0x000fca00000010ff */
[----:B------:R-:W2:Y:S03]  /*fc50*/  MUFU.EX2 R85, R85 ;  /* 0x0000005500557308 */ /* 0x000ea60000000800 */
[----:B------:R-:W-:-:S05]  /*fc60*/  @!P4 FMUL R107, R107, 0.5 ;  /* 0x3f0000006b6bc820 */ /* 0x000fca0000400000 */
[----:B------:R-:W3:Y:S01]  /*fc70*/  MUFU.EX2 R47, R47 ;  /* 0x0000002f002f7308 */ /* 0x000ee20000000800 */
[----:B-1----:R-:W-:Y:S01]  /*fc80*/  @!P5 FMUL R46, R46, R46 ;  /* 0x0000002e2e2ed220 */ /* 0x002fe20000400000 */
[----:B------:R-:W-:Y:S02]  /*fc90*/  WARPGROUP.DEPBAR.LE gsb0, 0x0 ;  /* 0x00008000000079c5 */ /* 0x000fe40000010000 */
[----:B------:R-:W-:Y:S01]  /*fca0*/  WARPGROUP.ARRIVE ;  /* 0x00000000000079c5 */ /* 0x000fe20000000000 */
[-C--:B------:R-:W-:Y:S01]  /*fcb0*/  FFMA R51, R110, R162.reuse, -R161 ;  /* 0x000000a26e337223 */ /* 0x080fe200000008a1 */
[----:B------:R-:W-:Y:S01]  /*fcc0*/  FFMA R50, R109, R162, -R21 ;  /* 0x000000a26d327223 */ /* 0x000fe20000000815 */
[----:B------:R-:W-:Y:S01]  /*fcd0*/  FSETP.GEU.AND P5, PT, R108, -126, PT ;  /* 0xc2fc00006c00780b */ /* 0x000fe20003fae000 */
[----:B------:R-:W1:Y:S01]  /*fce0*/  MUFU.EX2 R48, R107 ;  /* 0x0000006b00307308 */ /* 0x000e620000000800 */
[----:B--2---:R-:W-:Y:S01]  /*fcf0*/  @!P3 FMUL R85, R85, R85 ;  /* 0x000000555555b220 */ /* 0x004fe20000400000 */
[----:B------:R-:W-:Y:S01]  /*fd00*/  HGMMA.64x16x16.F32.BF16 R152, R52, gdesc[UR4].tnspB, R152, gsb0 ;  /* 0x4020000434987df0 */ /* 0x000fe20008001898 */
[----:B------:R-:W-:Y:S01]  /*fd10*/  R2UR UR6, R24 ;  /* 0x00000000180672ca */ /* 0x000fe200000e0000 */
[----:B------:R-:W-:Y:S01]  /*fd20*/  VIADD R24, R22, 0x120 ;  /* 0x0000012016187836 */ /* 0x000fe20000000000 */
[----:B------:R-:W-:Y:S01]  /*fd30*/  R2UR UR7, R25 ;  /* 0x00000000190772ca */ /* 0x000fe200000e0000 */
[----:B------:R-:W-:Y:S01]  /*fd40*/  IMAD.MOV.U32 R25, RZ, RZ, -0x3ffffff0 ;  /* 0xc0000010ff197424 */ /* 0x000fe200078e00ff */
[----:B------:R-:W-:Y:S01]  /*fd50*/  FSETP.GEU.AND P3, PT, R51, -126, PT ;  /* 0xc2fc00003300780b */ /* 0x000fe20003f6e000 */
[----:B---3--:R-:W-:Y:S01]  /*fd60*/  @!P6 FMUL R47, R47, R47 ;  /* 0x0000002f2f2fe220 */ /* 0x008fe20000400000 */
[----:B------:R-:W-:-:S03]  /*fd70*/  FSETP.GEU.AND P6, PT, R50, -126, PT ;  /* 0xc2fc00003200780b */ /* 0x000fc60003fce000 */
[----:B------:R-:W-:Y:S01]  /*fd80*/  @!P5 FMUL R108, R108, 0.5 ;  /* 0x3f0000006c6cd820 */ /* 0x000fe20000400000 */
[----:B------:R-:W-:-:S03]  /*fd90*/  F2FP.BF16.F32.PACK_AB R64, R47, R46 ;  /* 0x0000002e2f40723e */ /* 0x000fc600000010ff */
[----:B------:R-:W2:Y:S01]  /*fda0*/  MUFU.EX2 R49, R108 ;  /* 0x0000006c00317308 */ /* 0x000ea20000000800 */
[----:B-1----:R-:W-:Y:S01]  /*fdb0*/  @!P4 FMUL R48, R48, R48 ;  /* 0x000000303030c220 */ /* 0x002fe20000400000 */
[----:B------:R-:W-:Y:S02]  /*fdc0*/  FSETP.GEU.AND P4, PT, R111, -126, PT ;  /* 0xc2fc00006f00780b */ /* 0x000fe40003f8e000 */
[----:B------:R-:W-:Y:S02]  /*fdd0*/  @!P3 FMUL R51, R51, 0.5 ;  /* 0x3f0000003333b820 */ /* 0x000fe40000400000 */
[----:B------:R-:W-:Y:S01]  /*fde0*/  F2FP.BF16.F32.PACK_AB R65, R48, R85 ;  /* 0x000000553041723e */ /* 0x000fe200000010ff */
[----:B------:R-:W-:-:S03]  /*fdf0*/  @!P6 FMUL R50, R50, 0.5 ;  /* 0x3f0000003232e820 */ /* 0x000fc60000400000 */
[----:B------:R-:W1:Y:S05]  /*fe00*/  MUFU.EX2 R51, R51 ;  /* 0x0000003300337308 */ /* 0x000e6a0000000800 */
[----:B------:R-:W-:Y:S01]  /*fe10*/  @!P4 FMUL R111, R111, 0.5 ;  /* 0x3f0000006f6fc820 */ /* 0x000fe20000400000 */
[----:B--2---:R-:W-:Y:S02]  /*fe20*/  @!P5 FMUL R49, R49, R49 ;  /* 0x000000313131d220 */ /* 0x004fe40000400000 */
[----:B------:R-:W2:Y:S01]  /*fe30*/  MUFU.EX2 R50, R50 ;  /* 0x0000003200327308 */ /* 0x000ea20000000800 */
[----:B------:R-:W-:Y:S01]  /*fe40*/  FSETP.GEU.AND P5, PT, R112, -126, PT ;  /* 0xc2fc00007000780b */ /* 0x000fe20003fae000 */
[----:B-1----:R-:W-:Y:S01]  /*fe50*/  @!P3 FMUL R51, R51, R51 ;  /* 0x000000333333b220 */ /* 0x002fe20000400000 */
[----:B------:R-:W-:-:S02]  /*fe60*/  WARPGROUP.DEPBAR.LE gsb0, 0x0 ;  /* 0x00008000000079c5 */ /* 0x000fc40000010000 */
[----:B------:R-:W-:-:S03]  /*fe70*/  WARPGROUP.ARRIVE ;  /* 0x00000000000079c5 */ /* 0x000fc60000000000 */
[----:B------:R-:W1:Y:S01]  /*fe80*/  MUFU.EX2 R52, R111 ;  /* 0x0000006f00347308 */ /* 0x000e620000000800 */
[----:B------:R-:W-:Y:S01]  /*fe90*/  FFMA R54, R113, R162, -R21 ;  /* 0x000000a271367223 */ /* 0x000fe20000000815 */
[----:B------:R-:W-:-:S04]  /*fea0*/  FSETP.GEU.AND P3, PT, R114, -126, PT ;  /* 0xc2fc00007200780b */ /* 0x000fc80003f6e000 */
[----:B------:R-:W-:Y:S01]  /*feb0*/  @!P5 FMUL R112, R112, 0.5 ;  /* 0x3f0000007070d820 */ /* 0x000fe20000400000 */
[----:B--2---:R-:W-:Y:S01]  /*fec0*/  @!P6 FMUL R50, R50, R50 ;  /* 0x000000323232e220 */ /* 0x004fe20000400000 */
[----:B------:R-:W-:Y:S01]  /*fed0*/  HGMMA.64x16x16.F32.BF16 R152, R56, gdesc[UR4].tnspB, R152, gsb0 ;  /* 0x4020000438987df0 */ /* 0x000fe20008001898 */
[----:B------:R-:W-:Y:S01]  /*fee0*/  R2UR UR6, R24 ;  /* 0x00000000180672ca */ /* 0x000fe200000e0000 */
[-C--:B------:R-:W-:Y:S01]  /*fef0*/  FFMA R55, R118, R162.reuse, -R161 ;  /* 0x000000a276377223 */ /* 0x080fe200000008a1 */
[----:B------:R-:W-:Y:S01]  /*ff00*/  R2UR UR7, R25 ;  /* 0x00000000190772ca */ /* 0x000fe200000e0000 */
[----:B------:R-:W2:Y:S01]  /*ff10*/  MUFU.EX2 R13, R112 ;  /* 0x00000070000d7308 */ /* 0x000ea20000000800 */
[----:B------:R-:W-:Y:S01]  /*ff20*/  FSETP.GEU.AND P6, PT, R54, -126, PT ;  /* 0xc2fc00003600780b */ /* 0x000fe20003fce000 */
[----:B------:R-:W-:Y:S01]  /*ff30*/  FFMA R53, R116, R162, -R21 ;  /* 0x000000a274357223 */ /* 0x000fe20000000815 */
[----:B------:R-:W-:Y:S01]  /*ff40*/  IMAD.MOV.U32 R25, RZ, RZ, -0x3ffffff0 ;  /* 0xc0000010ff197424 */ /* 0x000fe200078e00ff */
[----:B------:R-:W-:Y:S01]  /*ff50*/  IADD3 R24, R22, 0x140, RZ ;  /* 0x0000014016187810 */ /* 0x000fe20007ffe0ff */
[----:B------:R-:W-:Y:S01]  /*ff60*/  @!P3 FMUL R114, R114, 0.5 ;  /* 0x3f0000007272b820 */ /* 0x000fe20000400000 */
[----:B------:R-:W-:Y:S01]  /*ff70*/  F2FP.BF16.F32.PACK_AB R66, R50, R49 ;  /* 0x000000313242723e */ /* 0x000fe200000010ff */
[----:B-1----:R-:W-:Y:S01]  /*ff80*/  @!P4 FMUL R52, R52, R52 ;  /* 0x000000343434c220 */ /* 0x002fe20000400000 */
[----:B------:R-:W-:Y:S01]  /*ff90*/  FSETP.GEU.AND P4, PT, R86, -126, PT ;  /* 0xc2fc00005600780b */ /* 0x000fe20003f8e000 */
[----:B------:R-:W1:Y:S03]  /*ffa0*/  MUFU.EX2 R15, R114 ;  /* 0x00000072000f7308 */ /* 0x000e660000000800 */
[----:B------:R-:W-:-:S02]  /*ffb0*/  F2FP.BF16.F32.PACK_AB R67, R52, R51 ;  /* 0x000000333443723e */ /* 0x000fc400000010ff */
[----:B------:R-:W-:Y:S01]  /*ffc0*/  @!P6 FMUL R54, R54, 0.5 ;  /* 0x3f0000003636e820 */ /* 0x000fe20000400000 */
[----:B--2---:R-:W-:Y:S01]  /*ffd0*/  @!P5 FMUL R13, R13, R13 ;  /* 0x0000000d0d0dd220 */ /* 0x004fe20000400000 */
[----:B------:R-:W-:-:S04]  /*ffe0*/  FSETP.GEU.AND P5, PT, R53, -126, PT ;  /* 0xc2fc00003500780b */ /* 0x000fc80003fae000 */
[----:B------:R-:W2:Y:S01]  /*fff0*/  MUFU.EX2 R54, R54 ;  /* 0x0000003600367308 */ /* 0x000ea20000000800 */
[----:B------:R-:W-:Y:S01]  /*10000*/  @!P4 FMUL R86, R86, 0.5 ;  /* 0x3f0000005656c820 */ /* 0x000fe20000400000 */
[----:B-1----:R-:W-:-:S06]  /*10010*/  @!P3 FMUL R15, R15, R15 ;  /* 0x0000000f0f0fb220 */ /* 0x002fcc0000400000 */
[----:B------:R-:W1:Y:S01]  /*10020*/  MUFU.EX2 R86, R86 ;  /* 0x0000005600567308 */ /* 0x000e620000000800 */
[----:B------:R-:W-:Y:S01]  /*10030*/  FSETP.GEU.AND P3, PT, R55, -126, PT ;  /* 0xc2fc00003700780b */ /* 0x000fe20003f6e000 */
[----:B------:R-:W-:Y:S01]  /*10040*/  @!P5 FMUL R53, R53, 0.5 ;  /* 0x3f0000003535d820 */ /* 0x000fe20000400000 */
[----:B--2---:R-:W-:Y:S01]  /*10050*/  @!P6 FMUL R54, R54, R54 ;  /* 0x000000363636e220 */ /* 0x004fe20000400000 */
[----:B------:R-:W-:Y:S02]  /*10060*/  WARPGROUP.DEPBAR.LE gsb0, 0x0 ;  /* 0x00008000000079c5 */ /* 0x000fe40000010000 */
[----:B------:R-:W-:Y:S01]  /*10070*/  WARPGROUP.ARRIVE ;  /* 0x00000000000079c5 */ /* 0x000fe20000000000 */
[----:B------:R-:W-:Y:S01]  /*10080*/  FFMA R58, R119, R162, -R161 ;  /* 0x000000a2773a7223 */ /* 0x000fe200000008a1 */
[----:B------:R-:W-:-:S06]  /*10090*/  FSETP.GEU.AND P6, PT, R117, -126, PT ;  /* 0xc2fc00007500780b */ /* 0x000fcc0003fce000 */
[----:B------:R-:W-:Y:S01]  /*100a0*/  @!P3 FMUL R55, R55, 0.5 ;  /* 0x3f0000003737b820 */ /* 0x000fe20000400000 */
[----:B------:R-:W2:Y:S01]  /*100b0*/  MUFU.EX2 R53, R53 ;  /* 0x0000003500357308 */ /* 0x000ea20000000800 */
[----:B-1----:R-:W-:Y:S01]  /*100c0*/  @!P4 FMUL R86, R86, R86 ;  /* 0x000000565656c220 */ /* 0x002fe20000400000 */
[----:B------:R-:W-:Y:S01]  /*100d0*/  HGMMA.64x16x16.F32.BF16 R152, R60, gdesc[UR4].tnspB, R152, gsb0 ;  /* 0x402000043c987df0 */ /* 0x000fe20008001898 */
[----:B------:R-:W-:Y:S01]  /*100e0*/  FSETP.GEU.AND P4, PT, R58, -126, PT ;  /* 0xc2fc00003a00780b */ /* 0x000fe20003f8e000 */
[-C--:B------:R-:W-:Y:S01]  /*100f0*/  FFMA R59, R122, R162.reuse, -R161 ;  /* 0x000000a27a3b7223 */ /* 0x080fe200000008a1 */
[----:B------:R-:W-:Y:S01]  /*10100*/  R2UR UR6, R24 ;  /* 0x00000000180672ca */ /* 0x000fe200000e0000 */
[----:B------:R-:W-:Y:S01]  /*10110*/  FFMA R57, R120, R162, -R21 ;  /* 0x000000a278397223 */ /* 0x000fe20000000815 */
[----:B------:R-:W-:Y:S01]  /*10120*/  R2UR UR7, R25 ;  /* 0x00000000190772ca */ /* 0x000fe200000e0000 */
[----:B------:R-:W1:Y:S01]  /*10130*/  MUFU.EX2 R55, R55 ;  /* 0x0000003700377308 */ /* 0x000e620000000800 */
[----:B------:R-:W-:-:S07]  /*10140*/  @!P6 FMUL R117, R117, 0.5 ;  /* 0x3f0000007575e820 */ /* 0x000fce0000400000 */
[----:B------:R-:W-:Y:S01]  /*10150*/  @!P4 FMUL R58, R58, 0.5 ;  /* 0x3f0000003a3ac820 */ /* 0x000fe20000400000 */
[----:B------:R-:W3:Y:S01]  /*10160*/  MUFU.EX2 R56, R117 ;  /* 0x0000007500387308 */ /* 0x000ee20000000800 */
[----:B--2---:R-:W-:Y:S01]  /*10170*/  @!P5 FMUL R53, R53, R53 ;  /* 0x000000353535d220 */ /* 0x004fe20000400000 */
[----:B------:R-:W-:-:S06]  /*10180*/  FSETP.GEU.AND P5, PT, R57, -126, PT ;  /* 0xc2fc00003900780b */ /* 0x000fcc0003fae000 */
[----:B------:R-:W2:Y:S01]  /*10190*/  MUFU.EX2 R58, R58 ;  /* 0x0000003a003a7308 */ /* 0x000ea20000000800 */
[----:B-1----:R-:W-:Y:S01]  /*101a0*/  @!P3 FMUL R55, R55, R55 ;  /* 0x000000373737b220 */ /* 0x002fe20000400000 */
[----:B------:R-:W-:-:S05]  /*101b0*/  FSETP.GEU.AND P3, PT, R59, -126, PT ;  /* 0xc2fc00003b00780b */ /* 0x000fca0003f6e000 */
[----:B------:R-:W-:Y:S01]  /*101c0*/  @!P5 FMUL R57, R57, 0.5 ;  /* 0x3f0000003939d820 */ /* 0x000fe20000400000 */
[----:B---3--:R-:W-:Y:S01]  /*101d0*/  @!P6 FMUL R56, R56, R56 ;  /* 0x000000383838e220 */ /* 0x008fe20000400000 */
[----:B------:R-:W-:-:S04]  /*101e0*/  FSETP.GEU.AND P6, PT, R121, -126, PT ;  /* 0xc2fc00007900780b */ /* 0x000fc80003fce000 */
[----:B------:R-:W1:Y:S02]  /*101f0*/  MUFU.EX2 R57, R57 ;  /* 0x0000003900397308 */ /* 0x000e640000000800 */
[----:B------:R-:W-:Y:S01]  /*10200*/  @!P3 FMUL R59, R59, 0.5 ;  /* 0x3f0000003b3bb820 */ /* 0x000fe20000400000 */
[----:B--2---:R-:W-:Y:S01]  /*10210*/  @!P4 FMUL R58, R58, R58 ;  /* 0x0000003a3a3ac220 */ /* 0x004fe20000400000 */
[----:B------:R-:W-:Y:S01]  /*10220*/  FSETP.GEU.AND P4, PT, R123, -126, PT ;  /* 0xc2fc00007b00780b */ /* 0x000fe20003f8e000 */
[----:B------:R-:W-:Y:S02]  /*10230*/  WARPGROUP.DEPBAR.LE gsb0, 0x0 ;  /* 0x00008000000079c5 */ /* 0x000fe40000010000 */
[----:B------:R-:W-:Y:S01]  /*10240*/  WARPGROUP.ARRIVE ;  /* 0x00000000000079c5 */ /* 0x000fe20000000000 */
[----:B------:R-:W2:Y:S01]  /*10250*/  MUFU.EX2 R59, R59 ;  /* 0x0000003b003b7308 */ /* 0x000ea20000000800 */
[----:B------:R-:W-:Y:S01]  /*10260*/  @!P6 FMUL R121, R121, 0.5 ;  /* 0x3f0000007979e820 */ /* 0x000fe20000400000 */
[-C--:B------:R-:W-:Y:S01]  /*10270*/  FFMA R61, R126, R162.reuse, -R161 ;  /* 0x000000a27e3d7223 */ /* 0x080fe200000008a1 */
[-C--:B------:R-:W-:Y:S01]  /*10280*/  FFMA R62, R125, R162.reuse, -R21 ;  /* 0x000000a27d3e7223 */ /* 0x080fe20000000815 */
[----:B------:R-:W-:Y:S01]  /*10290*/  FADD R63, R68, R69 ;  /* 0x00000045443f7221 */ /* 0x000fe20000000000 */
[----:B------:R-:W-:Y:S01]  /*102a0*/  HGMMA.64x16x16.F32.BF16 R152, R64, gdesc[UR4].tnspB, R152, gsb0 ;  /* 0x4020000440987df0 */ /* 0x000fe20008001898 */
[----:B------:R-:W-:Y:S01]  /*102b0*/  F2FP.BF16.F32.PACK_AB R68, R54, R13 ;  /* 0x0000000d3644723e */ /* 0x000fe200000010ff */
[----:B------:R-:W-:Y:S01]  /*102c0*/  FFMA R21, R149, R162, -R21 ;  /* 0x000000a295157223 */ /* 0x000fe20000000815 */
[----:B------:R-:W3:Y:S01]  /*102d0*/  MUFU.EX2 R60, R121 ;  /* 0x00000079003c7308 */ /* 0x000ee20000000800 */
[----:B------:R-:W-:Y:S01]  /*102e0*/  @!P4 FMUL R123, R123, 0.5 ;  /* 0x3f0000007b7bc820 */ /* 0x000fe20000400000 */
[----:B-1----:R-:W-:Y:S01]  /*102f0*/  @!P5 FMUL R57, R57, R57 ;  /* 0x000000393939d220 */ /* 0x002fe20000400000 */
[----:B------:R-:W-:Y:S01]  /*10300*/  FSETP.GEU.AND P5, PT, R124, -126, PT ;  /* 0xc2fc00007c00780b */ /* 0x000fe20003fae000 */
[----:B------:R-:W-:Y:S01]  /*10310*/  FADD R72, R63, R72 ;  /* 0x000000483f487221 */ /* 0x000fe20000000000 */
[----:B------:R-:W-:-:S02]  /*10320*/  F2FP.BF16.F32.PACK_AB R69, R86, R15 ;  /* 0x0000000f5645723e */ /* 0x000fc400000010ff */
[----:B------:R-:W-:Y:S01]  /*10330*/  F2FP.BF16.F32.PACK_AB R71, R58, R55 ;  /* 0x000000373a47723e */ /* 0x000fe200000010ff */
[----:B------:R-:W1:Y:S01]  /*10340*/  MUFU.EX2 R24, R123 ;  /* 0x0000007b00187308 */ /* 0x000e620000000800 */
[----:B--2---:R-:W-:Y:S01]  /*10350*/  @!P3 FMUL R59, R59, R59 ;  /* 0x0000003b3b3bb220 */ /* 0x004fe20000400000 */
[----:B------:R-:W-:Y:S01]  /*10360*/  FSETP.GEU.AND P3, PT, R61, -126, PT ;  /* 0xc2fc00003d00780b */ /* 0x000fe20003f6e000 */
[----:B------:R-:W-:-:S04]  /*10370*/  FADD R73, R72, R73 ;  /* 0x0000004948497221 */ /* 0x000fc80000000000 */
[----:B------:R-:W-:Y:S01]  /*10380*/  FADD R76, R73, R76 ;  /* 0x0000004c494c7221 */ /* 0x000fe20000000000 */
[----:B------:R-:W-:Y:S01]  /*10390*/  @!P5 FMUL R124, R124, 0.5 ;  /* 0x3f0000007c7cd820 */ /* 0x000fe20000400000 */
[----:B---3--:R-:W-:Y:S01]  /*103a0*/  @!P6 FMUL R60, R60, R60 ;  /* 0x0000003c3c3ce220 */ /* 0x008fe20000400000 */
[----:B------:R-:W-:Y:S01]  /*103b0*/  FSETP.GEU.AND P6, PT, R62, -126, PT ;  /* 0xc2fc00003e00780b */ /* 0x000fe20003fce000 */
[----:B------:R-:W-:Y:S01]  /*103c0*/  FADD R76, R76, R77 ;  /* 0x0000004d4c4c7221 */ /* 0x000fe20000000000 */
[----:B------:R-:W2:Y:S02]  /*103d0*/  MUFU.EX2 R25, R124 ;  /* 0x0000007c00197308 */ /* 0x000ea40000000800 */
[----:B------:R-:W-:Y:S01]  /*103e0*/  F2FP.BF16.F32.PACK_AB R72, R60, R57 ;  /* 0x000000393c48723e */ /* 0x000fe200000010ff */
[----:B------:R-:W-:Y:S01]  /*103f0*/  @!P3 FMUL R61, R61, 0.5 ;  /* 0x3f0000003d3db820 */ /* 0x000fe20000400000 */
[----:B------:R-:W-:Y:S01]  /*10400*/  FADD R23, R76, R23 ;  /* 0x000000174c177221 */ /* 0x000fe20000000000 */
[----:B-1----:R-:W-:-:S03]  /*10410*/  @!P4 FMUL R24, R24, R24 ;  /* 0x000000181818c220 */ /* 0x002fc60000400000 */
[----:B------:R-:W-:Y:S01]  /*10420*/  FADD R80, R23, R80 ;  /* 0x0000005017507221 */ /* 0x000fe20000000000 */
[----:B------:R-:W1:Y:S01]  /*10430*/  MUFU.EX2 R61, R61 ;  /* 0x0000003d003d7308 */ /* 0x000e620000000800 */
[----:B------:R-:W-:Y:S01]  /*10440*/  F2FP.BF16.F32.PACK_AB R73, R24, R59 ;  /* 0x0000003b1849723e */ /* 0x000fe200000010ff */
[----:B------:R-:W-:Y:S01]  /*10450*/  @!P6 FMUL R62, R62, 0.5 ;  /* 0x3f0000003e3ee820 */ /* 0x000fe20000400000 */
[----:B------:R-:W-:Y:S01]  /*10460*/  FADD R81, R80, R81 ;  /* 0x0000005150517221 */ /* 0x000fe20000000000 */
[----:B------:R-:W-:-:S03]  /*10470*/  IMAD.MOV.U32 R23, RZ, RZ, -0x3ffffff0 ;  /* 0xc0000010ff177424 */ /* 0x000fc600078e00ff */
[----:B------:R-:W-:Y:S01]  /*10480*/  FADD R82, R81, R82 ;  /* 0x0000005251527221 */ /* 0x000fe20000000000 */
[----:B------:R-:W3:Y:S01]  /*10490*/  MUFU.EX2 R62, R62 ;  /* 0x0000003e003e7308 */ /* 0x000ee20000000800 */
[----:B--2---:R-:W-:Y:S01]  /*104a0*/  @!P5 FMUL R25, R25, R25 ;  /* 0x000000191919d220 */ /* 0x004fe20000400000 */
[----:B------:R-:W-:Y:S02]  /*104b0*/  WARPGROUP.DEPBAR.LE gsb0, 0x0 ;  /* 0x00008000000079c5 */ /* 0x000fe40000010000 */
[----:B------:R-:W-:Y:S01]  /*104c0*/  FFMA R64, R127, R162, -R161 ;  /* 0x000000a27f407223 */ /* 0x000fe200000008a1 */
[----:B------:R-:W-:Y:S01]  /*104d0*/  FSETP.GEU.AND P5, PT, R128, -126, PT ;  /* 0xc2fc00008000780b */ /* 0x000fe20003fae000 */
[----:B------:R-:W-:Y:S01]  /*104e0*/  VIADD R66, R22, 0x160 ;  /* 0x0000016016427836 */ /* 0x000fe20000000000 */
[----:B------:R-:W-:Y:S01]  /*104f0*/  MOV R67, 0xc0000010 ;  /* 0xc000001000437802 */ /* 0x000fe20000000f00 */
[----:B------:R-:W-:Y:S01]  /*10500*/  FADD R33, R82, R33 ;  /* 0x0000002152217221 */ /* 0x000fe20000000000 */
[----:B------:R-:W-:Y:S01]  /*10510*/  FSETP.GEU.AND P4, PT, R64, -126, PT ;  /* 0xc2fc00004000780b */ /* 0x000fe20003f8e000 */
[----:B-1----:R-:W-:Y:S01]  /*10520*/  @!P3 FMUL R61, R61, R61 ;  /* 0x0000003d3d3db220 */ /* 0x002fe20000400000 */
[----:B------:R-:W-:Y:S01]  /*10530*/  FSETP.GEU.AND P3, PT, R130, -126, PT ;  /* 0xc2fc00008200780b */ /* 0x000fe20003f6e000 */
[----:B------:R-:W-:Y:S01]  /*10540*/  FADD R34, R33, R34 ;  /* 0x0000002221227221 */ /* 0x000fe20000000000 */
[----:B------:R-:W-:Y:S01]  /*10550*/  R2UR UR6, R66 ;  /* 0x00000000420672ca */ /* 0x000fe200000e0000 */
[----:B------:R-:W-:Y:S01]  /*10560*/  FADD R66, R203, R70 ;  /* 0x00000046cb427221 */ /* 0x000fe20000000000 */
[----:B------:R-:W-:Y:S01]  /*10570*/  R2UR UR7, R67 ;  /* 0x00000000430772ca */ /* 0x000fe200000e0000 */
[----:B------:R-:W-:Y:S01]  /*10580*/  FADD R29, R34, R29 ;  /* 0x0000001d221d7221 */ /* 0x000fe20000000000 */
[----:B---3--:R-:W-:Y:S01]  /*10590*/  @!P6 FMUL R62, R62, R62 ;  /* 0x0000003e3e3ee220 */ /* 0x008fe20000400000 */
[----:B------:R-:W-:Y:S01]  /*105a0*/  FSETP.GEU.AND P6, PT, R129, -126, PT ;  /* 0xc2fc00008100780b */ /* 0x000fe20003fce000 */
[----:B------:R-:W-:Y:S01]  /*105b0*/  @!P5 FMUL R128, R128, 0.5 ;  /* 0x3f0000008080d820 */ /* 0x000fe20000400000 */
[----:B------:R-:W-:Y:S01]  /*105c0*/  F2FP.BF16.F32.PACK_AB R70, R56, R53 ;  /* 0x000000353846723e */ /* 0x000fe200000010ff */
[----:B------:R-:W-:Y:S01]  /*105d0*/  FADD R205, R66, R205 ;  /* 0x000000cd42cd7221 */ /* 0x000fe20000000000 */
[----:B------:R-:W-:Y:S01]  /*105e0*/  @!P4 FMUL R64, R64, 0.5 ;  /* 0x3f0000004040c820 */ /* 0x000fe20000400000 */
[----:B------:R-:W-:Y:S01]  /*105f0*/  FADD R30, R29, R30 ;  /* 0x0000001e1d1e7221 */ /* 0x000fe20000000000 */
[----:B------:R-:W-:Y:S01]  /*10600*/  @!P3 FMUL R130, R130, 0.5 ;  /* 0x3f0000008282b820 */ /* 0x000fe20000400000 */
[----:B------:R-:W1:Y:S01]  /*10610*/  MUFU.EX2 R128, R128 ;  /* 0x0000008000807308 */ /* 0x000e620000000800 */
[----:B------:R-:W-:Y:S01]  /*10620*/  WARPGROUP.ARRIVE ;  /* 0x00000000000079c5 */ /* 0x000fe20000000000 */
[----:B------:R-:W-:Y:S01]  /*10630*/  FADD R74, R205, R74 ;  /* 0x0000004acd4a7221 */ /* 0x000fe20000000000 */
[----:B------:R-:W-:-:S03]  /*10640*/  FADD R37, R30, R37 ;  /* 0x000000251e257221 */ /* 0x000fc60000000000 */
[----:B------:R-:W-:Y:S01]  /*10650*/  @!P6 FMUL R129, R129, 0.5 ;  /* 0x3f0000008181e820 */ /* 0x000fe20000400000 */
[----:B------:R-:W-:Y:S01]  /*10660*/  HGMMA.64x16x16.F32.BF16 R152, R68, gdesc[UR4].tnspB, R152, gsb0 ;  /* 0x4020000444987df0 */ /* 0x000fe20008001898 */
[----:B------:R-:W2:Y:S01]  /*10670*/  MUFU.EX2 R64, R64 ;  /* 0x0000004000407308 */ /* 0x000ea20000000800 */
[----:B------:R-:W-:Y:S01]  /*10680*/  FADD R75, R74, R75 ;  /* 0x0000004b4a4b7221 */ /* 0x000fe20000000000 */
[----:B------:R-:W-:Y:S01]  /*10690*/  F2FP.BF16.F32.PACK_AB R74, R62, R25 ;  /* 0x000000193e4a723e */ /* 0x000fe200000010ff */
[----:B------:R-:W-:Y:S02]  /*106a0*/  FADD R37, R37, R38 ;  /* 0x0000002625257221 */ /* 0x000fe40000000000 */
[----:B------:R-:W-:Y:S02]  /*106b0*/  FADD R78, R75, R78 ;  /* 0x0000004e4b4e7221 */ /* 0x000fe40000000000 */
[----:B------:R-:W-:Y:S01]  /*106c0*/  FADD R40, R37, R40 ;  /* 0x0000002825287221 */ /* 0x000fe20000000000 */
[----:B------:R-:W3:Y:S01]  /*106d0*/  MUFU.EX2 R130, R130 ;  /* 0x0000008200827308 */ /* 0x000ee20000000800 */
[----:B-1----:R-:W-:Y:S01]  /*106e0*/  @!P5 FMUL R128, R128, R128 ;  /* 0x000000808080d220 */ /* 0x002fe20000400000 */
[----:B------:R-:W-:Y:S01]  /*106f0*/  FSETP.GEU.AND P5, PT, R132, -126, PT ;  /* 0xc2fc00008400780b */ /* 0x000fe20003fae000 */
[----:B------:R-:W-:Y:S01]  /*10700*/  FADD R79, R78, R79 ;  /* 0x0000004f4e4f7221 */ /* 0x000fe20000000000 */
[----:B------:R-:W-:-:S03]  /*10710*/  FADD R43, R40, R43 ;  /* 0x0000002b282b7221 */ /* 0x000fc60000000000 */
[----:B------:R-:W-:Y:S01]  /*10720*/  FADD R66, R79, R26 ;  /* 0x0000001a4f427221 */ /* 0x000fe20000000000 */
[----:B------:R-:W1:Y:S01]  /*10730*/  MUFU.EX2 R129, R129 ;  /* 0x0000008100817308 */ /* 0x000e620000000800 */
[----:B--2---:R-:W-:Y:S01]  /*10740*/  @!P4 FMUL R64, R64, R64 ;  /* 0x000000404040c220 */ /* 0x004fe20000400000 */
[----:B------:R-:W-:Y:S01]  /*10750*/  FSETP.GEU.AND P4, PT, R131, -126, PT ;  /* 0xc2fc00008300780b */ /* 0x000fe20003f8e000 */
[----:B------:R-:W-:Y:S01]  /*10760*/  FADD R66, R66, R27 ;  /* 0x0000001b42427221 */ /* 0x000fe20000000000 */
[----:B------:R-:W-:Y:S02]  /*10770*/  VIADD R26, R22, 0x180 ;  /* 0x00000180161a7836 */ /* 0x000fe40000000000 */
[----:B------:R-:W-:Y:S01]  /*10780*/  FADD R44, R43, R44 ;  /* 0x0000002c2b2c7221 */ /* 0x000fe20000000000 */
[----:B------:R-:W-:Y:S02]  /*10790*/  IMAD.MOV.U32 R27, RZ, RZ, -0x3ffffff0 ;  /* 0xc0000010ff1b7424 */ /* 0x000fe400078e00ff */
[----:B------:R-:W-:Y:S01]  /*107a0*/  @!P5 FMUL R132, R132, 0.5 ;  /* 0x3f0000008484d820 */ /* 0x000fe20000400000 */
[----:B------:R-:W-:Y:S01]  /*107b0*/  F2FP.BF16.F32.PACK_AB R75, R64, R61 ;  /* 0x0000003d404b723e */ /* 0x000fe200000010ff */
[----:B---3--:R-:W-:Y:S01]  /*107c0*/  @!P3 FMUL R130, R130, R130 ;  /* 0x000000828282b220 */ /* 0x008fe20000400000 */
[----:B------:R-:W-:Y:S01]  /*107d0*/  FSETP.GEU.AND P3, PT, R134, -126, PT ;  /* 0xc2fc00008600780b */ /* 0x000fe20003f6e000 */
[----:B------:R-:W-:Y:S01]  /*107e0*/  FADD R35, R66, R35 ;  /* 0x0000002342237221 */ /* 0x000fe20000000000 */
[----:B------:R-:W-:Y:S01]  /*107f0*/  R2UR UR6, R26 ;  /* 0x000000001a0672ca */ /* 0x000fe200000e0000 */
[----:B------:R-:W2:Y:S01]  /*10800*/  MUFU.EX2 R132, R132 ;  /* 0x0000008400847308 */ /* 0x000ea20000000800 */
[----:B------:R-:W-:Y:S01]  /*10810*/  R2UR UR7, R27 ;  /* 0x000000001b0772ca */ /* 0x000fe200000e0000 */
[----:B------:R-:W-:Y:S01]  /*10820*/  @!P4 FMUL R131, R131, 0.5 ;  /* 0x3f0000008383c820 */ /* 0x000fe20000400000 */
[----:B------:R-:W-:-:S02]  /*10830*/  IMAD.MOV.U32 R27, RZ, RZ, -0x3ffffff0 ;  /* 0xc0000010ff1b7424 */ /* 0x000fc400078e00ff */
[----:B-1----:R-:W-:Y:S01]  /*10840*/  @!P6 FMUL R129, R129, R129 ;  /* 0x000000818181e220 */ /* 0x002fe20000400000 */
[----:B------:R-:W-:Y:S01]  /*10850*/  FSETP.GEU.AND P6, PT, R133, -126, PT ;  /* 0xc2fc00008500780b */ /* 0x000fe20003fce000 */
[----:B------:R-:W-:Y:S01]  /*10860*/  FADD R32, R35, R32 ;  /* 0x0000002023207221 */ /* 0x000fe20000000000 */
[----:B------:R-:W-:Y:S01]  /*10870*/  IADD3 R26, R22, 0x1a0, RZ ;  /* 0x000001a0161a7810 */ /* 0x000fe20007ffe0ff */
[----:B------:R-:W1:Y:S01]  /*10880*/  MUFU.EX2 R131, R131 ;  /* 0x0000008300837308 */ /* 0x000e620000000800 */
[----:B------:R-:W-:Y:S01]  /*10890*/  F2FP.BF16.F32.PACK_AB R76, R129, R128 ;  /* 0x00000080814c723e */ /* 0x000fe200000010ff */
[----:B------:R-:W-:Y:S01]  /*108a0*/  @!P3 FMUL R134, R134, 0.5 ;  /* 0x3f0000008686b820 */ /* 0x000fe20000400000 */
[----:B------:R-:W-:Y:S01]  /*108b0*/  FADD R83, R32, R83 ;  /* 0x0000005320537221 */ /* 0x000fe20000000000 */
[----:B------:R-:W-:Y:S02]  /*108c0*/  WARPGROUP.DEPBAR.LE gsb0, 0x0 ;  /* 0x00008000000079c5 */ /* 0x000fe40000010000 */
[----:B------:R-:W-:Y:S01]  /*108d0*/  WARPGROUP.ARRIVE ;  /* 0x00000000000079c5 */ /* 0x000fe20000000000 */
[----:B------:R-:W-:Y:S01]  /*108e0*/  FADD R28, R83, R28 ;  /* 0x0000001c531c7221 */ /* 0x000fe20000000000 */
[----:B------:R-:W3:Y:S01]  /*108f0*/  MUFU.EX2 R134, R134 ;  /* 0x0000008600867308 */ /* 0x000ee20000000800 */
[----:B--2---:R-:W-:Y:S01]  /*10900*/  @!P5 FMUL R132, R132, R132 ;  /* 0x000000848484d220 */ /* 0x004fe20000400000 */
[----:B------:R-:W-:Y:S01]  /*10910*/  @!P6 FMUL R133, R133, 0.5 ;  /* 0x3f0000008585e820 */ /* 0x000fe20000400000 */
[----:B------:R-:W-:Y:S01]  /*10920*/  FSETP.GEU.AND P5, PT, R136, -126, PT ;  /* 0xc2fc00008800780b */ /* 0x000fe20003fae000 */
[----:B------:R-:W-:Y:S01]  /*10930*/  HGMMA.64x16x16.F32.BF16 R152, R72, gdesc[UR4].tnspB, R152, gsb0 ;  /* 0x4020000448987df0 */ /* 0x000fe20008001898 */
[----:B------:R-:W-:Y:S01]  /*10940*/  R2UR UR6, R26 ;  /* 0x000000001a0672ca */ /* 0x000fe200000e0000 */
[----:B------:R-:W-:Y:S01]  /*10950*/  FADD R31, R28, R31 ;  /* 0x0000001f1c1f7221 */ /* 0x000fe20000000000 */
[----:B------:R-:W-:Y:S01]  /*10960*/  R2UR UR7, R27 ;  /* 0x000000001b0772ca */ /* 0x000fe200000e0000 */
[----:B------:R-:W2:Y:S01]  /*10970*/  MUFU.EX2 R133, R133 ;  /* 0x0000008500857308 */ /* 0x000ea20000000800 */
[----:B-1----:R-:W-:Y:S01]  /*10980*/  @!P4 FMUL R131, R131, R131 ;  /* 0x000000838383c220 */ /* 0x002fe20000400000 */
[----:B------:R-:W-:Y:S01]  /*10990*/  FSETP.GEU.AND P4, PT, R135, -126, PT ;  /* 0xc2fc00008700780b */ /* 0x000fe20003f8e000 */
[----:B------:R-:W-:Y:S01]  /*109a0*/  FADD R31, R31, R36 ;  /* 0x000000241f1f7221 */ /* 0x000fe20000000000 */
[----:B------:R-:W-:Y:S01]  /*109b0*/  VIADD R26, R22, 0x1c0 ;  /* 0x000001c0161a7836 */ /* 0x000fe20000000000 */
[----:B------:R-:W-:Y:S01]  /*109c0*/  MOV R27, 0xc0000010 ;  /* 0xc0000010001b7802 */ /* 0x000fe20000000f00 */
[----:B------:R-:W-:Y:S01]  /*109d0*/  FADD R44, R44, R45 ;  /* 0x0000002d2c2c7221 */ /* 0x000fe20000000000 */
[----:B------:R-:W-:Y:S01]  /*109e0*/  F2FP.BF16.F32.PACK_AB R77, R131, R130 ;  /* 0x00000082834d723e */ /* 0x000fe200000010ff */
[----:B------:R-:W-:Y:S01]  /*109f0*/  @!P5 FMUL R136, R136, 0.5 ;  /* 0x3f0000008888d820 */ /* 0x000fe20000400000 */
[----:B---3--:R-:W-:Y:S01]  /*10a00*/  @!P3 FMUL R134, R134, R134 ;  /* 0x000000868686b220 */ /* 0x008fe20000400000 */
[----:B------:R-:W-:Y:S01]  /*10a10*/  FSETP.GEU.AND P3, PT, R138, -126, PT ;  /* 0xc2fc00008a00780b */ /* 0x000fe20003f6e000 */
[----:B------:R-:W-:Y:S01]  /*10a20*/  FADD R84, R31, R84 ;  /* 0x000000541f547221 */ /* 0x000fe20000000000 */
[----:B------:R-:W-:Y:S01]  /*10a30*/  FADD R85, R44, R85 ;  /* 0x000000552c557221 */ /* 0x000fe20000000000 */
[----:B------:R-:W-:Y:S01]  /*10a40*/  VIADD R22, R22, 0x1e0 ;  /* 0x000001e016167836 */ /* 0x000fe20000000000 */
[----:B------:R-:W1:Y:S01]  /*10a50*/  MUFU.EX2 R136, R136 ;  /* 0x0000008800887308 */ /* 0x000e620000000800 */
[----:B------:R-:W-:Y:S01]  /*10a60*/  @!P4 FMUL R135, R135, 0.5 ;  /* 0x3f0000008787c820 */ /* 0x000fe20000400000 */
[----:B------:R-:W-:Y:S01]  /*10a70*/  FADD R39, R84, R39 ;  /* 0x0000002754277221 */ /* 0x000fe20000000000 */
[----:B--2---:R-:W-:Y:S01]  /*10a80*/  @!P6 FMUL R133, R133, R133 ;  /* 0x000000858585e220 */ /* 0x004fe20000400000 */
[----:B------:R-:W-:Y:S01]  /*10a90*/  FSETP.GEU.AND P6, PT, R137, -126, PT ;  /* 0xc2fc00008900780b */ /* 0x000fe20003fce000 */
[----:B------:R-:W-:Y:S01]  /*10aa0*/  FADD R48, R85, R48 ;  /* 0x0000003055307221 */ /* 0x000fe20000000000 */
[----:B------:R-:W-:-:S02]  /*10ab0*/  FADD R42, R39, R42 ;  /* 0x0000002a272a7221 */ /* 0x000fc40000000000 */
[----:B------:R-:W2:Y:S01]  /*10ac0*/  MUFU.EX2 R135, R135 ;  /* 0x0000008700877308 */ /* 0x000ea20000000800 */
[----:B------:R-:W-:Y:S01]  /*10ad0*/  @!P3 FMUL R138, R138, 0.5 ;  /* 0x3f0000008a8ab820 */ /* 0x000fe20000400000 */
[----:B------:R-:W-:Y:S01]  /*10ae0*/  F2FP.BF16.F32.PACK_AB R78, R133, R132 ;  /* 0x00000084854e723e */ /* 0x000fe200000010ff */
[----:B------:R-:W-:Y:S01]  /*10af0*/  FADD R41, R42, R41 ;  /* 0x000000292a297221 */ /* 0x000fe20000000000 */
[----:B------:R-:W-:-:S03]  /*10b00*/  FADD R51, R48, R51 ;  /* 0x0000003330337221 */ /* 0x000fc60000000000 */
[----:B------:R-:W-:Y:S01]  /*10b10*/  FADD R46, R41, R46 ;  /* 0x0000002e292e7221 */ /* 0x000fe20000000000 */
[----:B------:R-:W3:Y:S01]  /*10b20*/  MUFU.EX2 R138, R138 ;  /* 0x0000008a008a7308 */ /* 0x000ee20000000800 */
[----:B------:R-:W-:Y:S01]  /*10b30*/  @!P6 FMUL R137, R137, 0.5 ;  /* 0x3f0000008989e820 */ /* 0x000fe20000400000 */
[----:B-1----:R-:W-:Y:S01]  /*10b40*/  @!P5 FMUL R136, R136, R136 ;  /* 0x000000888888d220 */ /* 0x002fe20000400000 */
[----:B------:R-:W-:Y:S01]  /*10b50*/  FSETP.GEU.AND P5, PT, R140, -126, PT ;  /* 0xc2fc00008c00780b */ /* 0x000fe20003fae000 */
[----:B------:R-:W-:Y:S01]  /*10b60*/  FADD R46, R46, R47 ;  /* 0x0000002f2e2e7221 */ /* 0x000fe20000000000 */
[----:B------:R-:W-:-:S03]  /*10b70*/  FADD R52, R51, R52 ;  /* 0x0000003433347221 */ /* 0x000fc60000000000 */
[----:B------:R-:W1:Y:S01]  /*10b80*/  MUFU.EX2 R137, R137 ;  /* 0x0000008900897308 */ /* 0x000e620000000800 */
[----:B--2---:R-:W-:Y:S01]  /*10b90*/  @!P4 FMUL R135, R135, R135 ;  /* 0x000000878787c220 */ /* 0x004fe20000400000 */
[----:B------:R-:W-:Y:S01]  /*10ba0*/  FSETP.GEU.AND P4, PT, R139, -126, PT ;  /* 0xc2fc00008b00780b */ /* 0x000fe20003f8e000 */
[----:B------:R-:W-:Y:S02]  /*10bb0*/  WARPGROUP.DEPBAR.LE gsb0, 0x0 ;  /* 0x00008000000079c5 */ /* 0x000fe40000010000 */
[----:B------:R-:W-:Y:S01]  /*10bc0*/  FADD R49, R46, R49 ;  /* 0x000000312e317221 */ /* 0x000fe20000000000 */
[----:B------:R-:W-:Y:S01]  /*10bd0*/  F2FP.BF16.F32.PACK_AB R79, R135, R134 ;  /* 0x00000086874f723e */ /* 0x000fe200000010ff */
[----:B------:R-:W-:Y:S01]  /*10be0*/  FADD R15, R52, R15 ;  /* 0x0000000f340f7221 */ /* 0x000fe20000000000 */
[----:B------:R-:W-:Y:S01]  /*10bf0*/  @!P5 FMUL R140, R140, 0.5 ;  /* 0x3f0000008c8cd820 */ /* 0x000fe20000400000 */
[----:B---3--:R-:W-:Y:S01]  /*10c00*/  @!P3 FMUL R138, R138, R138 ;  /* 0x0000008a8a8ab220 */ /* 0x008fe20000400000 */
[----:B------:R-:W-:Y:S01]  /*10c10*/  FSETP.GEU.AND P3, PT, R142, -126, PT ;  /* 0xc2fc00008e00780b */ /* 0x000fe20003f6e000 */
[----:B------:R-:W-:Y:S01]  /*10c20*/  WARPGROUP.ARRIVE ;  /* 0x00000000000079c5 */ /* 0x000fe20000000000 */
[----:B------:R-:W-:Y:S01]  /*10c30*/  FADD R50, R49, R50 ;  /* 0x0000003231327221 */ /* 0x000fe20000000000 */
[----:B------:R-:W-:Y:S01]  /*10c40*/  FADD R86, R15, R86 ;  /* 0x000000560f567221 */ /* 0x000fe20000000000 */
[----:B------:R-:W2:Y:S01]  /*10c50*/  MUFU.EX2 R140, R140 ;  /* 0x0000008c008c7308 */ /* 0x000ea20000000800 */
[----:B------:R-:W-:Y:S01]  /*10c60*/  @!P4 FMUL R139, R139, 0.5 ;  /* 0x3f0000008b8bc820 */ /* 0x000fe20000400000 */
[----:B------:R-:W-:Y:S01]  /*10c70*/  FADD R13, R50, R13 ;  /* 0x0000000d320d7221 */ /* 0x000fe20000000000 */
[----:B-1----:R-:W-:Y:S01]  /*10c80*/  @!P6 FMUL R137, R137, R137 ;  /* 0x000000898989e220 */ /* 0x002fe20000400000 */
[----:B------:R-:W-:Y:S01]  /*10c90*/  FSETP.GEU.AND P6, PT, R141, -126, PT ;  /* 0xc2fc00008d00780b */ /* 0x000fe20003fce000 */
[----:B------:R-:W-:Y:S01]  /*10ca0*/  HGMMA.64x16x16.F32.BF16 R152, R76, gdesc[UR4].tnspB, R152, gsb0 ;  /* 0x402000044c987df0 */ /* 0x000fe20008001898 */
[----:B------:R-:W-:Y:S01]  /*10cb0*/  R2UR UR6, R26 ;  /* 0x000000001a0672ca */ /* 0x000fe200000e0000 */
[----:B------:R-:W-:Y:S01]  /*10cc0*/  FADD R54, R13, R54 ;  /* 0x000000360d367221 */ /* 0x000fe20000000000 */
[----:B------:R-:W1:Y:S01]  /*10cd0*/  MUFU.EX2 R139, R139 ;  /* 0x0000008b008b7308 */ /* 0x000e620000000800 */
[----:B------:R-:W-:Y:S01]  /*10ce0*/  @!P3 FMUL R142, R142, 0.5 ;  /* 0x3f0000008e8eb820 */ /* 0x000fe20000400000 */
[----:B------:R-:W-:Y:S01]  /*10cf0*/  R2UR UR7, R27 ;  /* 0x000000001b0772ca */ /* 0x000fe200000e0000 */
[----:B------:R-:W-:Y:S01]  /*10d00*/  FADD R53, R54, R53 ;  /* 0x0000003536357221 */ /* 0x000fe20000000000 */
[----:B------:R-:W-:Y:S01]  /*10d10*/  F2FP.BF16.F32.PACK_AB R124, R137, R136 ;  /* 0x00000088897c723e */ /* 0x000fe200000010ff */
[----:B------:R-:W-:-:S02]  /*10d20*/  FADD R55, R86, R55 ;  /* 0x0000003756377221 */ /* 0x000fc40000000000 */
[----:B------:R-:W-:Y:S01]  /*10d30*/  FADD R56, R53, R56 ;  /* 0x0000003835387221 */ /* 0x000fe20000000000 */
[----:B------:R-:W3:Y:S01]  /*10d40*/  MUFU.EX2 R142, R142 ;  /* 0x0000008e008e7308 */ /* 0x000ee20000000800 */
[----:B------:R-:W-:Y:S01]  /*10d50*/  @!P6 FMUL R141, R141, 0.5 ;  /* 0x3f0000008d8de820 */ /* 0x000fe20000400000 */
[----:B--2---:R-:W-:Y:S01]  /*10d60*/  @!P5 FMUL R140, R140, R140 ;  /* 0x0000008c8c8cd220 */ /* 0x004fe20000400000 */
[----:B------:R-:W-:Y:S01]  /*10d70*/  FSETP.GEU.AND P5, PT, R144, -126, PT ;  /* 0xc2fc00009000780b */ /* 0x000fe20003fae000 */
[----:B------:R-:W-:Y:S01]  /*10d80*/  FADD R58, R55, R58 ;  /* 0x0000003a373a7221 */ /* 0x000fe20000000000 */
[----:B------:R-:W-:-:S03]  /*10d90*/  FADD R57, R56, R57 ;  /* 0x0000003938397221 */ /* 0x000fc60000000000 */
[----:B------:R-:W2:Y:S01]  /*10da0*/  MUFU.EX2 R141, R141 ;  /* 0x0000008d008d7308 */ /* 0x000ea20000000800 */
[----:B-1----:R-:W-:Y:S01]  /*10db0*/  @!P4 FMUL R139, R139, R139 ;  /* 0x0000008b8b8bc220 */ /* 0x002fe20000400000 */
[----:B------:R-:W-:Y:S01]  /*10dc0*/  FSETP.GEU.AND P4, PT, R143, -126, PT ;  /* 0xc2fc00008f00780b */ /* 0x000fe20003f8e000 */
[----:B------:R-:W-:Y:S01]  /*10dd0*/  FADD R59, R58, R59 ;  /* 0x0000003b3a3b7221 */ /* 0x000fe20000000000 */
[----:B------:R-:W-:Y:S02]  /*10de0*/  FADD R60, R57, R60 ;  /* 0x0000003c393c7221 */ /* 0x000fe40000000000 */
[----:B------:R-:W-:Y:S01]  /*10df0*/  F2FP.BF16.F32.PACK_AB R125, R139, R138 ;  /* 0x0000008a8b7d723e */ /* 0x000fe200000010ff */
[----:B------:R-:W-:Y:S01]  /*10e00*/  FADD R24, R59, R24 ;  /* 0x000000183b187221 */ /* 0x000fe20000000000 */
[----:B------:R-:W-:Y:S01]  /*10e10*/  @!P5 FMUL R144, R144, 0.5 ;  /* 0x3f0000009090d820 */ /* 0x000fe20000400000 */
[----:B---3--:R-:W-:Y:S01]  /*10e20*/  @!P3 FMUL R142, R142, R142 ;  /* 0x0000008e8e8eb220 */ /* 0x008fe20000400000 */
[----:B------:R-:W-:Y:S01]  /*10e30*/  FSETP.GEU.AND P3, PT, R146, -126, PT ;  /* 0xc2fc00009200780b */ /* 0x000fe20003f6e000 */
[----:B------:R-:W-:Y:S01]  /*10e40*/  FADD R25, R60, R25 ;  /* 0x000000193c197221 */ /* 0x000fe20000000000 */
[----:B------:R-:W-:-:S02]  /*10e50*/  FADD R61, R24, R61 ;  /* 0x0000003d183d7221 */ /* 0x000fc40000000000 */
[----:B------:R-:W1:Y:S01]  /*10e60*/  MUFU.EX2 R144, R144 ;  /* 0x0000009000907308 */ /* 0x000e620000000800 */
[----:B------:R-:W-:Y:S01]  /*10e70*/  @!P4 FMUL R143, R143, 0.5 ;  /* 0x3f0000008f8fc820 */ /* 0x000fe20000400000 */
[----:B------:R-:W-:Y:S01]  /*10e80*/  FADD R25, R25, R62 ;  /* 0x0000003e19197221 */ /* 0x000fe20000000000 */
[----:B--2---:R-:W-:Y:S01]  /*10e90*/  @!P6 FMUL R141, R141, R141 ;  /* 0x0000008d8d8de220 */ /* 0x004fe20000400000 */
[----:B------:R-:W-:Y:S01]  /*10ea0*/  FSETP.GEU.AND P6, PT, R145, -126, PT ;  /* 0xc2fc00009100780b */ /* 0x000fe20003fce000 */
[----:B------:R-:W-:Y:S01]  /*10eb0*/  FADD R61, R61, R64 ;  /* 0x000000403d3d7221 */ /* 0x000fe20000000000 */
[----:B------:R-:W-:Y:S02]  /*10ec0*/  FADD R25, R25, R128 ;  /* 0x0000008019197221 */ /* 0x000fe40000000000 */
[----:B------:R-:W2:Y:S01]  /*10ed0*/  MUFU.EX2 R143, R143 ;  /* 0x0000008f008f7308 */ /* 0x000ea20000000800 */
[----:B------:R-:W-:Y:S01]  /*10ee0*/  @!P3 FMUL R146, R146, 0.5 ;  /* 0x3f0000009292b820 */ /* 0x000fe20000400000 */
[----:B------:R-:W-:Y:S01]  /*10ef0*/  F2FP.BF16.F32.PACK_AB R126, R141, R140 ;  /* 0x0000008c8d7e723e */ /* 0x000fe200000010ff */
[----:B------:R-:W-:-:S02]  /*10f00*/  WARPGROUP.DEPBAR.LE gsb0, 0x0 ;  /* 0x00008000000079c5 */ /* 0x000fc40000010000 */
[----:B------:R-:W-:Y:S01]  /*10f10*/  FADD R61, R61, R130 ;  /* 0x000000823d3d7221 */ /* 0x000fe20000000000 */
[----:B------:R-:W-:Y:S02]  /*10f20*/  FADD R25, R25, R129 ;  /* 0x0000008119197221 */ /* 0x000fe40000000000 */
        /* <DEDUP_REMOVED lines=9> */
[----:B------:R-:W-:Y:S01]  /*10fc0*/  FADD R61, R61, R134 ;  /* 0x000000863d3d7221 */ /* 0x000fe20000000000 */
[----:B------:R-:W-:Y:S02]  /*10fd0*/  FADD R25, R25, R133 ;  /* 0x0000008519197221 */ /* 0x000fe40000000000 */
[----:B------:R-:W-:Y:S01]  /*10fe0*/  F2FP.BF16.F32.PACK_AB R127, R143, R142 ;  /* 0x0000008e8f7f723e */ /* 0x000fe200000010ff */
[----:B------:R-:W-:Y:S01]  /*10ff0*/  FADD R61, R61, R135 ;  /* 0x000000873d3d7221 */ /* 0x000fe20000000000 */
[----:B------:R-:W-:Y:S01]  /*11000*/  @!P5 FMUL R148, R148, 0.5 ;  /* 0x3f0000009494d820 */ /* 0x000fe20000400000 */
[----:B---3--:R-:W-:Y:S01]  /*11010*/  @!P3 FMUL R146, R146, R146 ;  /* 0x000000929292b220 */ /* 0x008fe20000400000 */
[----:B------:R-:W-:Y:S01]  /*11020*/  WARPGROUP.ARRIVE ;  /* 0x00000000000079c5 */ /* 0x000fe20000000000 */
[----:B------:R-:W-:Y:S01]  /*11030*/  FSETP.GEU.AND P3, PT, R150, -126, PT ;  /* 0xc2fc00009600780b */ /* 0x000fe20003f6e000 */
[----:B------:R-:W-:Y:S01]  /*11040*/  FADD R25, R25, R136 ;  /* 0x0000008819197221 */ /* 0x000fe20000000000 */
[----:B------:R-:W-:Y:S01]  /*11050*/  FADD R61, R61, R138 ;  /* 0x0000008a3d3d7221 */ /* 0x000fe20000000000 */
[----:B------:R-:W2:Y:S01]  /*11060*/  MUFU.EX2 R148, R148 ;  /* 0x0000009400947308 */ /* 0x000ea20000000800 */
[----:B------:R-:W-:Y:S01]  /*11070*/  @!P4 FMUL R147, R147, 0.5 ;  /* 0x3f0000009393c820 */ /* 0x000fe20000400000 */
[----:B------:R-:W-:Y:S01]  /*11080*/  HGMMA.64x16x16.F32.BF16 R152, R124, gdesc[UR4].tnspB, R152, gsb0 ;  /* 0x402000047c987df0 */ /* 0x000fe20008001898 */
[----:B-1----:R-:W-:Y:S01]  /*11090*/  @!P6 FMUL R145, R145, R145 ;  /* 0x000000919191e220 */ /* 0x002fe20000400000 */
[----:B------:R-:W-:Y:S01]  /*110a0*/  FSETP.GEU.AND P6, PT, R21, -126, PT ;  /* 0xc2fc00001500780b */ /* 0x000fe20003fce000 */
[----:B------:R-:W-:Y:S01]  /*110b0*/  FADD R25, R25, R137 ;  /* 0x0000008919197221 */ /* 0x000fe20000000000 */
[----:B------:R-:W-:Y:S01]  /*110c0*/  R2UR UR6, R22 ;  /* 0x00000000160672ca */ /* 0x000fe200000e0000 */
[----:B------:R-:W-:Y:S01]  /*110d0*/  FADD R61, R61, R139 ;  /* 0x0000008b3d3d7221 */ /* 0x000fe20000000000 */
[----:B------:R-:W1:Y:S01]  /*110e0*/  MUFU.EX2 R147, R147 ;  /* 0x0000009300937308 */ /* 0x000e620000000800 */
[----:B------:R-:W-:Y:S01]  /*110f0*/  R2UR UR7, R23 ;  /* 0x00000000170772ca */ /* 0x000fe200000e0000 */
[----:B------:R-:W-:Y:S01]  /*11100*/  @!P3 FMUL R150, R150, 0.5 ;  /* 0x3f0000009696b820 */ /* 0x000fe20000400000 */
[----:B------:R-:W-:Y:S01]  /*11110*/  F2FP.BF16.F32.PACK_AB R80, R145, R144 ;  /* 0x000000909150723e */ /* 0x000fe200000010ff */
[----:B------:R-:W-:Y:S01]  /*11120*/  FADD R25, R25, R140 ;  /* 0x0000008c19197221 */ /* 0x000fe20000000000 */
[----:B------:R-:W-:Y:S01]  /*11130*/  FADD R61, R61, R142 ;  /* 0x0000008e3d3d7221 */ /* 0x000fe20000000000 */
[----:B------:R-:W-:-:S02]  /*11140*/  SEL R23, R7, RZ, P2 ;  /* 0x000000ff07177207 */ /* 0x000fc40001000000 */
[----:B------:R-:W3:Y:S01]  /*11150*/  MUFU.EX2 R150, R150 ;  /* 0x0000009600967308 */ /* 0x000ee20000000800 */
[----:B------:R-:W-:Y:S01]  /*11160*/  @!P6 FMUL R21, R21, 0.5 ;  /* 0x3f0000001515e820 */ /* 0x000fe20000400000 */
[----:B--2---:R-:W-:Y:S01]  /*11170*/  @!P5 FMUL R148, R148, R148 ;  /* 0x000000949494d220 */ /* 0x004fe20000400000 */
[----:B------:R-:W-:Y:S01]  /*11180*/  FADD R25, R25, R141 ;  /* 0x0000008d19197221 */ /* 0x000fe20000000000 */
[----:B------:R-:W-:Y:S01]  /*11190*/  FADD R61, R61, R143 ;  /* 0x0000008f3d3d7221 */ /* 0x000fe20000000000 */
[----:B------:R-:W-:Y:S02]  /*111a0*/  LEA R7, R23, R14, 0x3 ;  /* 0x0000000e17077211 */ /* 0x000fe400078e18ff */
[----:B------:R-:W-:Y:S01]  /*111b0*/  FADD R25, R25, R144 ;  /* 0x0000009019197221 */ /* 0x000fe20000000000 */
[----:B------:R-:W2:Y:S01]  /*111c0*/  MUFU.EX2 R15, R21 ;  /* 0x00000015000f7308 */ /* 0x000ea20000000800 */
[----:B-1----:R-:W-:Y:S01]  /*111d0*/  @!P4 FMUL R147, R147, R147 ;  /* 0x000000939393c220 */ /* 0x002fe20000400000 */
[----:B------:R-:W-:Y:S01]  /*111e0*/  FSETP.GEU.AND P4, PT, R151, -126, PT ;  /* 0xc2fc00009700780b */ /* 0x000fe20003f8e000 */
[----:B------:R-:W-:Y:S01]  /*111f0*/  FADD R61, R61, R146 ;  /* 0x000000923d3d7221 */ /* 0x000fe20000000000 */
[----:B------:R-:W-:Y:S01]  /*11200*/  FADD R25, R25, R145 ;  /* 0x0000009119197221 */ /* 0x000fe20000000000 */
[----:B------:R-:W-:-:S02]  /*11210*/  PRMT R7, RZ, 0x654, R7 ;  /* 0x00000654ff077816 */ /* 0x000fc40000000007 */
[----:B------:R-:W-:Y:S01]  /*11220*/  F2FP.BF16.F32.PACK_AB R81, R147, R146 ;  /* 0x000000929351723e */ /* 0x000fe200000010ff */
[----:B------:R-:W-:Y:S01]  /*11230*/  FADD R61, R61, R147 ;  /* 0x000000933d3d7221 */ /* 0x000fe20000000000 */
[----:B---3--:R-:W-:Y:S01]  /*11240*/  @!P3 FMUL R150, R150, R150 ;  /* 0x000000969696b220 */ /* 0x008fe20000400000 */
[----:B------:R-:W-:-:S03]  /*11250*/  FADD R25, R25, R148 ;  /* 0x0000009419197221 */ /* 0x000fc60000000000 */
[----:B------:R-:W-:Y:S02]  /*11260*/  FADD R61, R61, R150 ;  /* 0x000000963d3d7221 */ /* 0x000fe40000000000 */
[----:B------:R-:W-:Y:S01]  /*11270*/  @!P4 FMUL R151, R151, 0.5 ;  /* 0x3f0000009797c820 */ /* 0x000fe20000400000 */
[----:B--2---:R-:W-:-:S03]  /*11280*/  @!P6 FMUL R15, R15, R15 ;  /* 0x0000000f0f0fe220 */ /* 0x004fc60000400000 */
[----:B------:R-:W1:Y:S01]  /*11290*/  MUFU.EX2 R13, R151 ;  /* 0x00000097000d7308 */ /* 0x000e620000000800 */
[----:B------:R-:W-:Y:S02]  /*112a0*/  WARPGROUP.DEPBAR.LE gsb0, 0x0 ;  /* 0x00008000000079c5 */ /* 0x000fe40000010000 */
[----:B------:R-:W-:Y:S01]  /*112b0*/  F2FP.BF16.F32.PACK_AB R82, R15, R148 ;  /* 0x000000940f52723e */ /* 0x000fe200000010ff */
[----:B------:R-:W-:Y:S01]  /*112c0*/  FADD R15, R25, R15 ;  /* 0x0000000f190f7221 */ /* 0x000fe20000000000 */
[----:B-1----:R-:W-:-:S05]  /*112d0*/  @!P4 FMUL R13, R13, R13 ;  /* 0x0000000d0d0dc220 */ /* 0x002fca0000400000 */
[----:B------:R-:W-:Y:S01]  /*112e0*/  F2FP.BF16.F32.PACK_AB R83, R13, R150 ;  /* 0x000000960d53723e */ /* 0x000fe200000010ff */
[----:B------:R-:W-:-:S03]  /*112f0*/  FADD R13, R61, R13 ;  /* 0x0000000d3d0d7221 */ /* 0x000fc60000000000 */
[----:B------:R-:W-:-:S06]  /*11300*/  WARPGROUP.ARRIVE ;  /* 0x00000000000079c5 */ /* 0x000fcc0000000000 */
[----:B------:R-:W-:Y:S03]  /*11310*/  HGMMA.64x16x16.F32.BF16 R152, R80, gdesc[UR4].tnspB, R152, gsb0 ;  /* 0x4020000450987df0 */ /* 0x000fe60008001898 */
[----:B------:R-:W-:Y:S02]  /*11320*/  WARPGROUP.DEPBAR.LE gsb0, 0x0 ;  /* 0x00008000000079c5 */ /* 0x000fe40000010000 */
[----:B------:R1:W-:Y:S01]  /*11330*/  SYNCS.ARRIVE.TRANS64.RED.A1T0 RZ, [R7+URZ], RZ ;  /* 0x000000ff07ff79a7 */ /* 0x0003e2000810043f */
[----:B------:R-:W-:Y:S05]  /*11340*/  @P1 BRA `(.L_x_46) ;  /* 0x0000000000a41947 */ /* 0x000fea0003800000 */
[----:B------:R-:W-:Y:S01]  /*11350*/  ISETP.LT.OR P1, PT, R8, 0x1, !P0 ;  /* 0x000000010800780c */ /* 0x000fe20004721670 */
[----:B------:R-:W-:-:S12]  /*11360*/  BSSY B0, `(.L_x_47) ;  /* 0x0000026000007945 */ /* 0x000fd80003800000 */
[----:B------:R-:W-:Y:S05]  /*11370*/  @P1 BRA `(.L_x_48) ;  /* 0x0000000000901947 */ /* 0x000fea0003800000 */
[----:B------:R-:W-:Y:S01]  /*11380*/  ISETP.NE.AND P2, PT, R0, RZ, PT ;  /* 0x000000ff0000720c */ /* 0x000fe20003f45270 */
[----:B-1----:R-:W-:Y:S01]  /*11390*/  IMAD R7, R5, 0x8, R2 ;  /* 0x0000000805077824 */ /* 0x002fe200078e0202 */
[----:B------:R-:W-:-:S11]  /*113a0*/  SHF.L.U32 R22, R6, 0x1f, RZ ;  /* 0x0000001f06167819 */ /* 0x000fd600000006ff */
.L_x_49:
        /* <DEDUP_REMOVED lines=10> */
.L_x_50:
        /* <DEDUP_REMOVED lines=11> */
[----:B------:R-:W-:Y:S01]  /*11500*/  UMOV UR12, UR36 ;  /* 0x00000024000c7c82 */ /* 0x000fe20008000000 */
[----:B------:R-:W-:Y:S01]  /*11510*/  UMOV UR13, UR37 ;  /* 0x00000025000d7c82 */ /* 0x000fe20008000000 */
[----:B------:R-:W-:Y:S01]  /*11520*/  ISETP.NE.AND P1, PT, R5, 0x4, PT ;  /* 0x000000040500780c */ /* 0x000fe20003f25270 */
[----:B------:R-:W-:Y:S01]  /*11530*/  VIADD R9, R9, 0x1 ;  /* 0x0000000109097836 */ /* 0x000fe20000000000 */
[----:B------:R-:W-:-:S02]  /*11540*/  USHF.L.U32 UR11, UR11, 0x8, URZ ;  /* 0x000000080b0b7899 */ /* 0x000fc4000800063f */
[----:B------:R-:W-:Y:S01]  /*11550*/  UIADD3 UR9, UR9, 0x8800, URZ ;  /* 0x0000880009097890 */ /* 0x000fe2000fffe03f */
[----:B-12---:R-:W-:Y:S01]  /*11560*/  SEL R7, RZ, 0x1, P1 ;  /* 0x00000001ff077807 */ /* 0x006fe20000800000 */
[----:B------:R-:W-:Y:S01]  /*11570*/  UIADD3 UR8, UR8, 0x800, URZ ;  /* 0x0000080008087890 */ /* 0x000fe2000fffe03f */
[----:B------:R-:W-:Y:S02]  /*11580*/  SEL R5, R5, RZ, P1 ;  /* 0x000000ff05057207 */ /* 0x000fe40000800000 */
[----:B------:R-:W-:-:S06]  /*11590*/  LOP3.LUT R6, R6, R7, RZ, 0x3c, !PT ;  /* 0x0000000706067212 */ /* 0x000fcc00078e3cff */
[----:B------:R2:W-:Y:S02]  /*115a0*/  UTMALDG.4D [UR8], [UR6], desc[UR20] ;  /* 0x00001408060075b4 */ /* 0x0005e40008019000 */
[----:B--2---:R-:W-:Y:S01]  /*115b0*/  NOP ;  /* 0x0000000000007918 */ /* 0x004fe20000000000 */
.L_x_48:
[----:B------:R-:W-:Y:S05]  /*115c0*/  BSYNC B0 ;  /* 0x0000000000007941 */ /* 0x000fea0003800000 */
.L_x_47:
[----:B------:R-:W-:-:S07]  /*115d0*/  IADD3 R8, R8, -0x1, RZ ;  /* 0xffffffff08087810 */ /* 0x000fce0007ffe0ff */
.L_x_46:
[C---:B------:R-:W-:Y:S01]  /*115e0*/  ISETP.GT.AND P3, PT, R20.reuse, 0x1, PT ;  /* 0x000000011400780c */ /* 0x040fe20003f64270 */
[----:B------:R-:W-:Y:S01]  /*115f0*/  VIADD R17, R17, 0x1 ;  /* 0x0000000111117836 */ /* 0x000fe20000000000 */
[----:B------:R-:W-:Y:S01]  /*11600*/  IADD3 R20, R20, -0x1, RZ ;  /* 0xffffffff14147810 */ /* 0x000fe20007ffe0ff */
[----:B-1----:R-:W-:Y:S02]  /*11610*/  VIADD R7, R23, 0x1 ;  /* 0x0000000117077836 */ /* 0x002fe40000000000 */
[----:B------:R-:W-:Y:S01]  /*11620*/  VIADD R12, R12, 0x100 ;  /* 0x000001000c0c7836 */ /* 0x000fe20000000000 */
[----:B------:R-:W-:Y:S01]  /*11630*/  ISETP.NE.AND P1, PT, R17, 0x4, PT ;  /* 0x000000041100780c */ /* 0x000fe20003f25270 */
[----:B------:R-:W-:Y:S01]  /*11640*/  IMAD.MOV.U32 R22, RZ, RZ, R18 ;  /* 0x000000ffff167224 */ /* 0x000fe200078e0012 */
[----:B------:R-:W-:Y:S02]  /*11650*/  ISETP.NE.AND P2, PT, R7, 0x4, PT ;  /* 0x000000040700780c */ /* 0x000fe40003f45270 */
[----:B------:R-:W-:-:S02]  /*11660*/  SEL R21, RZ, 0x1, P1 ;  /* 0x00000001ff157807 */ /* 0x000fc40000800000 */
[----:B------:R-:W-:Y:S02]  /*11670*/  SEL R17, R17, RZ, P1 ;  /* 0x000000ff11117207 */ /* 0x000fe40000800000 */
[----:B------:R-:W-:Y:S02]  /*11680*/  LOP3.LUT R4, R4, R21, RZ, 0x3c, !PT ;  /* 0x0000001504047212 */ /* 0x000fe400078e3cff */
[----:B------:R-:W-:Y:S02]  /*11690*/  MOV R21, R19 ;  /* 0x0000001300157202 */ /* 0x000fe40000000f00 */
[----:B------:R-:W-:Y:S01]  /*116a0*/  SEL R7, R7, RZ, P2 ;  /* 0x000000ff07077207 */ /* 0x000fe20001000000 */
[----:B------:R-:W-:Y:S06]  /*116b0*/  @P3 BRA `(.L_x_51) ;  /* 0xffffff9c00943947 */ /* 0x000fec000383ffff */
.L_x_37:
[----:B------:R-:W-:Y:S05]  /*116c0*/  WARPSYNC.ALL ;  /* 0x0000000000007948 */ /* 0x000fea0003800000 */
[----:B------:R-:W2:Y:S01]  /*116d0*/  SHFL.BFLY PT, R0, R15, 0x1, 0x1f ;  /* 0x0c201f000f007f89 */ /* 0x000ea200000e0000 */
[----:B------:R-:W-:Y:S01]  /*116e0*/  BSSY B0, `(.L_x_52) ;  /* 0x0000023000007945 */ /* 0x000fe20003800000 */
[----:B------:R-:W-:Y:S02]  /*116f0*/  IMAD.MOV.U32 R7, RZ, RZ, 0x7f800000 ;  /* 0x7f800000ff077424 */ /* 0x000fe400078e00ff */
[----:B------:R-:W3:Y:S01]  /*11700*/  SHFL.BFLY PT, R4, R13, 0x1, 0x1f ;  /* 0x0c201f000d047f89 */ /* 0x000ee200000e0000 */
[----:B------:R-:W-:-:S02]  /*11710*/  IMAD.MOV.U32 R8, RZ, RZ, 0x3f800000 ;  /* 0x3f800000ff087424 */ /* 0x000fc400078e00ff */
[----:B------:R-:W-:Y:S02]  /*11720*/  IMAD.MOV.U32 R9, RZ, RZ, 0x7f800000 ;  /* 0x7f800000ff097424 */ /* 0x000fe400078e00ff */
[----:B--2---:R-:W-:Y:S01]  /*11730*/  FADD R0, R0, R15 ;  /* 0x0000000f00007221 */ /* 0x004fe20000000000 */
[----:B---3--:R-:W-:-:S04]  /*11740*/  FADD R14, R4, R13 ;  /* 0x0000000d040e7221 */ /* 0x008fc80000000000 */
[----:B------:R-:W2:Y:S01]  /*11750*/  SHFL.BFLY PT, R3, R0, 0x2, 0x1f ;  /* 0x0c401f0000037f89 */ /* 0x000ea200000e0000 */
[----:B------:R-:W-:-:S03]  /*11760*/  MOV R4, 0x3f800000 ;  /* 0x3f80000000047802 */ /* 0x000fc60000000f00 */
[----:B------:R-:W3:Y:S01]  /*11770*/  SHFL.BFLY PT, R17, R14, 0x2, 0x1f ;  /* 0x0c401f000e117f89 */ /* 0x000ee200000e0000 */
[C---:B--2---:R-:W-:Y:S01]  /*11780*/  FSETP.NE.AND P0, PT, R0.reuse, -R3, PT ;  /* 0x800000030000720b */ /* 0x044fe20003f05000 */
[----:B------:R-:W-:Y:S01]  /*11790*/  FADD R3, R0, R3 ;  /* 0x0000000300037221 */ /* 0x000fe20000000000 */
[----:B---3--:R-:W-:-:S11]  /*117a0*/  FADD R6, R14, R17 ;  /* 0x000000110e067221 */ /* 0x008fd60000000000 */
[----:B------:R-:W-:Y:S05]  /*117b0*/  @!P0 BRA `(.L_x_53) ;  /* 0x0000000000548947 */ /* 0x000fea0003800000 */
[----:B------:R-:W-:Y:S01]  /*117c0*/  VIADD R0, R3, 0x1800000 ;  /* 0x0180000003007836 */ /* 0x000fe20000000000 */
[----:B------:R-:W-:Y:S04]  /*117d0*/  BSSY B1, `(.L_x_54) ;  /* 0x000000c000017945 */ /* 0x000fe80003800000 */
[----:B------:R-:W-:-:S04]  /*117e0*/  LOP3.LUT R0, R0, 0x7f800000, RZ, 0xc0, !PT ;  /* 0x7f80000000007812 */ /* 0x000fc800078ec0ff */
[----:B------:R-:W-:-:S13]  /*117f0*/  ISETP.GT.U32.AND P0, PT, R0, 0x1ffffff, PT ;  /* 0x01ffffff0000780c */ /* 0x000fda0003f04070 */
[----:B------:R-:W-:Y:S05]  /*11800*/  @P0 BRA `(.L_x_55) ;  /* 0x0000000000100947 */ /* 0x000fea0003800000 */
[----:B------:R-:W-:-:S07]  /*11810*/  MOV R12, 0x11830 ;  /* 0x00011830000c7802 */ /* 0x000fce0000000f00 */
[----:B-1----:R-:W-:Y:S05]  /*11820*/  CALL.REL.NOINC `($__internal_0_$__cuda_sm20_rcp_rn_f32_slowpath) ;  /* 0x0000000800f07944 */ /* 0x002fea0003c00000 */
[----:B------:R-:W-:Y:S01]  /*11830*/  MOV R4, R0 ;  /* 0x0000000000047202 */ /* 0x000fe20000000f00 */
[----:B------:R-:W-:Y:S06]  /*11840*/  BRA `(.L_x_56) ;  /* 0x0000000000107947 */ /* 0x000fec0003800000 */
.L_x_55:
[----:B------:R-:W2:Y:S02]  /*11850*/  MUFU.RCP R4, R3 ;  /* 0x0000000300047308 */ /* 0x000ea40000001000 */
[----:B--2---:R-:W-:-:S04]  /*11860*/  FFMA R0, R3, R4, -1 ;  /* 0xbf80000003007423 */ /* 0x004fc80000000004 */
[----:B------:R-:W-:-:S04]  /*11870*/  FADD.FTZ R5, -R0, -RZ ;  /* 0x800000ff00057221 */ /* 0x000fc80000010100 */
[----:B------:R-:W-:-:S07]  /*11880*/  FFMA R4, R4, R5, R4 ;  /* 0x0000000504047223 */ /* 0x000fce0000000004 */
.L_x_56:
[----:B------:R-:W-:Y:S05]  /*11890*/  BSYNC B1 ;  /* 0x0000000000017941 */ /* 0x000fea0003800000 */
.L_x_54:
[----:B------:R-:W-:Y:S01]  /*118a0*/  FSETP.GEU.AND P0, PT, |R3|, 1.175494350822287508e-38, PT ;  /* 0x008000000300780b */ /* 0x000fe20003f0e200 */
[----:B------:R-:W-:-:S12]  /*118b0*/  ULDC UR6, c[0x0][0x600] ;  /* 0x0001800000067ab9 */ /* 0x000fd80000000800 */
[----:B------:R-:W-:-:S04]  /*118c0*/  @!P0 FMUL R3, R3, 16777216 ;  /* 0x4b80000003038820 */ /* 0x000fc80000400000 */
[----:B------:R-:W2:Y:S02]  /*118d0*/  MUFU.LG2 R0, R3 ;  /* 0x0000000300007308 */ /* 0x000ea40000000c00 */
[----:B--2---:R-:W-:-:S04]  /*118e0*/  @!P0 FADD R0, R0, -24 ;  /* 0xc1c0000000008421 */ /* 0x004fc80000000000 */
[----:B------:R-:W-:-:S04]  /*118f0*/  FMUL R9, R0, 0.69314718246459960938 ;  /* 0x3f31721800097820 */ /* 0x000fc80000400000 */
[----:B------:R-:W-:-:S07]  /*11900*/  FFMA R9, R18, UR6, R9 ;  /* 0x0000000612097c23 */ /* 0x000fce0008000009 */
.L_x_53:
[----:B------:R-:W-:Y:S05]  /*11910*/  BSYNC B0 ;  /* 0x0000000000007941 */ /* 0x000fea0003800000 */
.L_x_52:
[----:B------:R-:W-:Y:S01]  /*11920*/  FSETP.NE.AND P0, PT, R14, -R17, PT ;  /* 0x800000110e00720b */ /* 0x000fe20003f05000 */
[----:B------:R-:W-:Y:S01]  /*11930*/  ULDC UR4, c[0x0][0x608] ;  /* 0x0001820000047ab9 */ /* 0x000fe20000000800 */
[----:B------:R-:W-:Y:S01]  /*11940*/  BSSY B0, `(.L_x_57) ;  /* 0x000001d000007945 */ /* 0x000fe20003800000 */
[----:B------:R-:W-:-:S04]  /*11950*/  FMUL R4, R4, UR4 ;  /* 0x0000000404047c20 */ /* 0x000fc80008400000 */
[-C--:B------:R-:W-:Y:S01]  /*11960*/  FMUL R23, R152, R4.reuse ;  /* 0x0000000498177220 */ /* 0x080fe20000400000 */
[-C--:B------:R-:W-:Y:S01]  /*11970*/  FMUL R153, R153, R4.reuse ;  /* 0x0000000499997220 */ /* 0x080fe20000400000 */
[-C--:B------:R-:W-:Y:S01]  /*11980*/  FMUL R25, R156, R4.reuse ;  /* 0x000000049c197220 */ /* 0x080fe20000400000 */
[----:B------:R-:W-:-:S03]  /*11990*/  FMUL R157, R157, R4 ;  /* 0x000000049d9d7220 */ /* 0x000fc60000400000 */
[----:B------:R-:W-:Y:S05]  /*119a0*/  @!P0 BRA `(.L_x_58) ;  /* 0x0000000000588947 */ /* 0x000fea0003800000 */
[----:B------:R-:W-:Y:S01]  /*119b0*/  VIADD R0, R6, 0x1800000 ;  /* 0x0180000006007836 */ /* 0x000fe20000000000 */
[----:B------:R-:W-:Y:S04]  /*119c0*/  BSSY B1, `(.L_x_59) ;  /* 0x000000d000017945 */ /* 0x000fe80003800000 */
[----:B------:R-:W-:-:S04]  /*119d0*/  LOP3.LUT R0, R0, 0x7f800000, RZ, 0xc0, !PT ;  /* 0x7f80000000007812 */ /* 0x000fc800078ec0ff */
[----:B------:R-:W-:-:S13]  /*119e0*/  ISETP.GT.U32.AND P0, PT, R0, 0x1ffffff, PT ;  /* 0x01ffffff0000780c */ /* 0x000fda0003f04070 */
[----:B------:R-:W-:Y:S05]  /*119f0*/  @P0 BRA `(.L_x_60) ;  /* 0x0000000000140947 */ /* 0x000fea0003800000 */
[----:B------:R-:W-:Y:S01]  /*11a00*/  IMAD.MOV.U32 R3, RZ, RZ, R6 ;  /* 0x000000ffff037224 */ /* 0x000fe200078e0006 */
[----:B------:R-:W-:-:S07]  /*11a10*/  MOV R12, 0x11a30 ;  /* 0x00011a30000c7802 */ /* 0x000fce0000000f00 */
[----:B-1----:R-:W-:Y:S05]  /*11a20*/  CALL.REL.NOINC `($__internal_0_$__cuda_sm20_rcp_rn_f32_slowpath) ;  /* 0x0000000800707944 */ /* 0x002fea0003c00000 */
[----:B------:R-:W-:Y:S01]  /*11a30*/  MOV R8, R0 ;  /* 0x0000000000087202 */ /* 0x000fe20000000f00 */
[----:B------:R-:W-:Y:S06]  /*11a40*/  BRA `(.L_x_61) ;  /* 0x0000000000107947 */ /* 0x000fec0003800000 */
.L_x_60:
[----:B------:R-:W2:Y:S02]  /*11a50*/  MUFU.RCP R3, R6 ;  /* 0x0000000600037308 */ /* 0x000ea40000001000 */
[----:B--2---:R-:W-:-:S04]  /*11a60*/  FFMA R0, R6, R3, -1 ;  /* 0xbf80000006007423 */ /* 0x004fc80000000003 */
[----:B------:R-:W-:-:S04]  /*11a70*/  FADD.FTZ R0, -R0, -RZ ;  /* 0x800000ff00007221 */ /* 0x000fc80000010100 */
[----:B------:R-:W-:-:S07]  /*11a80*/  FFMA R8, R3, R0, R3 ;  /* 0x0000000003087223 */ /* 0x000fce0000000003 */
.L_x_61:
[----:B------:R-:W-:Y:S05]  /*11a90*/  BSYNC B1 ;  /* 0x0000000000017941 */ /* 0x000fea0003800000 */
.L_x_59:
[----:B------:R-:W-:Y:S01]  /*11aa0*/  FSETP.GEU.AND P0, PT, |R6|, 1.175494350822287508e-38, PT ;  /* 0x008000000600780b */ /* 0x000fe20003f0e200 */
[----:B------:R-:W-:-:S12]  /*11ab0*/  ULDC UR4, c[0x0][0x600] ;  /* 0x0001800000047ab9 */ /* 0x000fd80000000800 */
[----:B------:R-:W-:-:S04]  /*11ac0*/  @!P0 FMUL R6, R6, 16777216 ;  /* 0x4b80000006068820 */ /* 0x000fc80000400000 */
[----:B------:R-:W2:Y:S02]  /*11ad0*/  MUFU.LG2 R0, R6 ;  /* 0x0000000600007308 */ /* 0x000ea40000000c00 */
[----:B--2---:R-:W-:-:S04]  /*11ae0*/  @!P0 FADD R0, R0, -24 ;  /* 0xc1c0000000008421 */ /* 0x004fc80000000000 */
[----:B------:R-:W-:-:S04]  /*11af0*/  FMUL R0, R0, 0.69314718246459960938 ;  /* 0x3f31721800007820 */ /* 0x000fc80000400000 */
[----:B------:R-:W-:-:S07]  /*11b00*/  FFMA R7, R19, UR4, R0 ;  /* 0x0000000413077c23 */ /* 0x000fce0008000000 */
.L_x_58:
[----:B------:R-:W-:Y:S05]  /*11b10*/  BSYNC B0 ;  /* 0x0000000000007941 */ /* 0x000fea0003800000 */
.L_x_57:
[C---:B------:R-:W-:Y:S01]  /*11b20*/  LOP3.LUT P0, R19, R16.reuse, 0x3, RZ, 0xc0, !PT ;  /* 0x0000000310137812 */ /* 0x040fe2000780c0ff */
[----:B------:R-:W-:Y:S01]  /*11b30*/  ULDC UR4, c[0x0][0x608] ;  /* 0x0001820000047ab9 */ /* 0x000fe20000000800 */
[----:B------:R-:W-:Y:S01]  /*11b40*/  LOP3.LUT R17, R16, 0x7f, RZ, 0xc0, !PT ;  /* 0x0000007f10117812 */ /* 0x000fe200078ec0ff */
[----:B------:R-:W-:Y:S01]  /*11b50*/  ULDC.64 UR8, c[0x0][0x208] ;  /* 0x0000820000087ab9 */ /* 0x000fe20000000a00 */
[----:B------:R-:W-:Y:S01]  /*11b60*/  FMUL R8, R8, UR4 ;  /* 0x0000000408087c20 */ /* 0x000fe20008400000 */
[----:B------:R-:W-:Y:S01]  /*11b70*/  BSSY B0, `(.L_x_62) ;  /* 0x0000018000007945 */ /* 0x000fe20003800000 */
[----:B------:R-:W-:-:S07]  /*11b80*/  SHF.R.U32.HI R18, RZ, 0x5, R17 ;  /* 0x00000005ff127819 */ /* 0x000fce0000011611 */
[----:B------:R-:W-:Y:S05]  /*11b90*/  @P0 BRA `(.L_x_63) ;  /* 0x0000000000540947 */ /* 0x000fea0003800000 */
[----:B------:R-:W2:Y:S01]  /*11ba0*/  S2UR UR4, SR_CTAID.X ;  /* 0x00000000000479c3 */ /* 0x000ea20000002500 */
[----:B------:R-:W-:Y:S01]  /*11bb0*/  SHF.R.U32.HI R0, RZ, 0x2, R16 ;  /* 0x00000002ff007819 */ /* 0x000fe20000011610 */
[----:B------:R-:W-:-:S03]  /*11bc0*/  IMAD.SHL.U32 R3, R18, 0x10, RZ ;  /* 0x0000001012037824 */ /* 0x000fc600078e00ff */
[----:B------:R-:W-:-:S04]  /*11bd0*/  LOP3.LUT R0, R0, 0x7, RZ, 0xc0, !PT ;  /* 0x0000000700007812 */ /* 0x000fc800078ec0ff */
[----:B------:R-:W-:Y:S01]  /*11be0*/  LOP3.LUT R0, R3, 0xfffffff0, R0, 0xe2, !PT ;  /* 0xfffffff003007812 */ /* 0x000fe200078ee200 */
[----:B--2---:R-:W-:-:S03]  /*11bf0*/  USHF.L.U32 UR6, UR4, 0x6, URZ ;  /* 0x0000000604067899 */ /* 0x004fc6000800063f */
[----:B------:R-:W-:Y:S02]  /*11c00*/  ULDC.64 UR4, c[0x0][0x688] ;  /* 0x0001a20000047ab9 */ /* 0x000fe40000000a00 */
[----:B------:R-:W-:Y:S02]  /*11c10*/  UIMAD UR4, UR36, UR4, UR6 ;  /* 0x00000004240472a4 */ /* 0x000fe4000f8e0206 */
[----:B------:R-:W-:Y:S02]  /*11c20*/  LOP3.LUT R3, R0, UR6, RZ, 0xfc, !PT ;  /* 0x0000000600037c12 */ /* 0x000fe4000f8efcff */
[----:B------:R-:W-:-:S03]  /*11c30*/  UIMAD UR4, UR37, UR5, UR4 ;  /* 0x00000005250472a4 */ /* 0x000fc6000f8e0204 */
[C---:B------:R-:W-:Y:S01]  /*11c40*/  VIADD R4, R3.reuse, 0x8 ;  /* 0x0000000803047836 */ /* 0x040fe20000000000 */
[----:B------:R-:W-:Y:S02]  /*11c50*/  ULDC UR5, c[0x0][0x288] ;  /* 0x0000a20000057ab9 */ /* 0x000fe40000000800 */
[----:B------:R-:W-:Y:S02]  /*11c60*/  ISETP.GE.U32.AND P0, PT, R3, UR5, PT ;  /* 0x0000000503007c0c */ /* 0x000fe4000bf06070 */
[----:B------:R-:W-:Y:S02]  /*11c70*/  IADD3 R0, P2, R0, UR4, RZ ;  /* 0x0000000400007c10 */ /* 0x000fe4000ff5e0ff */
[----:B------:R-:W-:Y:S01]  /*11c80*/  ISETP.GE.U32.AND P1, PT, R4, UR5, PT ;  /* 0x0000000504007c0c */ /* 0x000fe2000bf26070 */
[----:B------:R-:W-:Y:S01]  /*11c90*/  ULDC.64 UR4, c[0x0][0x680] ;  /* 0x0001a00000047ab9 */ /* 0x000fe20000000a00 */
[----:B------:R-:W-:Y:S02]  /*11ca0*/  IADD3.X R3, RZ, RZ, RZ, P2, !PT ;  /* 0x000000ffff037210 */ /* 0x000fe400017fe4ff */
[----:B------:R-:W-:-:S04]  /*11cb0*/  LEA R4, P2, R0, UR4, 0x2 ;  /* 0x0000000400047c11 */ /* 0x000fc8000f8410ff */
[----:B------:R-:W-:-:S05]  /*11cc0*/  LEA.HI.X R5, R0, UR5, R3, 0x2, P2 ;  /* 0x0000000500057c11 */ /* 0x000fca00090f1403 */
[----:B------:R2:W-:Y:S04]  /*11cd0*/  @!P0 STG.E desc[UR8][R4.64], R9 ;  /* 0x0000000904008986 */ /* 0x0005e8000c101908 */
[----:B------:R2:W-:Y:S02]  /*11ce0*/  @!P1 STG.E desc[UR8][R4.64+0x20], R7 ;  /* 0x0000200704009986 */ /* 0x0005e4000c101908 */
.L_x_63:
[----:B------:R-:W-:Y:S05]  /*11cf0*/  BSYNC B0 ;  /* 0x0000000000007941 */ /* 0x000fea0003800000 */
.L_x_62:
[----:B------:R-:W-:Y:S01]  /*11d00*/  ULDC.64 UR4, c[0x0][0x730] ;  /* 0x0001cc0000047ab9 */ /* 0x000fe20000000a00 */
[-C--:B------:R-:W-:Y:S01]  /*11d10*/  FMUL R27, R154, R8.reuse ;  /* 0x000000089a1b7220 */ /* 0x080fe20000400000 */
[----:B------:R-:W-:Y:S01]  /*11d20*/  ISETP.NE.U32.AND P0, PT, RZ, UR4, PT ;  /* 0x00000004ff007c0c */ /* 0x000fe2000bf05070 */
[-C--:B------:R-:W-:Y:S01]  /*11d30*/  FMUL R155, R155, R8.reuse ;  /* 0x000000089b9b7220 */ /* 0x080fe20000400000 */
[-C--:B------:R-:W-:Y:S01]  /*11d40*/  FMUL R29, R158, R8.reuse ;  /* 0x000000089e1d7220 */ /* 0x080fe20000400000 */
[----:B------:R-:W-:Y:S01]  /*11d50*/  FMUL R159, R159, R8 ;  /* 0x000000089f9f7220 */ /* 0x000fe20000400000 */
[----:B------:R-:W-:-:S13]  /*11d60*/  ISETP.NE.AND.EX P0, PT, RZ, UR5, PT, P0 ;  /* 0x00000005ff007c0c */ /* 0x000fda000bf05300 */
[----:B------:R-:W-:Y:S05]  /*11d70*/  @P0 BRA `(.L_x_64) ;  /* 0x0000000000200947 */ /* 0x000fea0003800000 */
[----:B------:R-:W-:Y:S02]  /*11d80*/  ULDC.64 UR4, c[0x0][0x728] ;  /* 0x0001ca0000047ab9 */ /* 0x000fe40000000a00 */
[----:B------:R-:W-:-:S04]  /*11d90*/  ISETP.NE.U32.AND P0, PT, RZ, UR4, PT ;  /* 0x00000004ff007c0c */ /* 0x000fc8000bf05070 */
[----:B------:R-:W-:-:S13]  /*11da0*/  ISETP.NE.AND.EX P0, PT, RZ, UR5, PT, P0 ;  /* 0x00000005ff007c0c */ /* 0x000fda000bf05300 */
[----:B------:R-:W-:Y:S05]  /*11db0*/  @!P0 BRA `(.L_x_65) ;  /* 0x00000000000c8947 */ /* 0x000fea0003800000 */
[----:B--2---:R-:W2:Y:S02]  /*11dc0*/  LDC.64 R4, c[0x0][0x728] ;  /* 0x0001ca00ff047b82 */ /* 0x004ea40000000a00 */
[----:B--2---:R4:W5:Y:S01]  /*11dd0*/  LDG.E R4, desc[UR8][R4.64] ;  /* 0x0000000804047981 */ /* 0x004962000c1e1900 */
[----:B------:R-:W-:Y:S05]  /*11de0*/  BRA `(.L_x_64) ;  /* 0x0000000000047947 */ /* 0x000fea0003800000 */
.L_x_65:
[----:B--2---:R-:W3:Y:S02]  /*11df0*/  LDC R4, c[0x0][0x720] ;  /* 0x0001c800ff047b82 */ /* 0x004ee40000000800 */
.L_x_64:
[----:B------:R-:W-:Y:S01]  /*11e00*/  MOV R0, RZ ;  /* 0x000000ff00007202 */ /* 0x000fe20000000f00 */
[----:B---3-5:R-:W-:-:S03]  /*11e10*/  IMAD.MOV.U32 R22, RZ, RZ, R4 ;  /* 0x000000ffff167224 */ /* 0x028fc600078e0004 */
[----:B------:R-:W-:-:S13]  /*11e20*/  LOP3.LUT P0, RZ, R0, 0x9f, RZ, 0xc0, !PT ;  /* 0x0000009f00ff7812 */ /* 0x000fda000780c0ff */
[----:B------:R-:W-:Y:S05]  /*11e30*/  @!P0 BRA `(.L_x_66) ;  /* 0x0000000000408947 */ /* 0x000fea0003800000 */
[----:B------:R-:W-:Y:S01]  /*11e40*/  MOV R0, 0x0 ;  /* 0x0000000000007802 */ /* 0x000fe20000000f00 */
[----:B------:R-:W-:Y:S01]  /*11e50*/  ULDC.64 UR4, c[0x4][0x68] ;  /* 0x01001a0000047ab9 */ /* 0x000fe20000000a00 */
[----:B------:R-:W-:Y:S01]  /*11e60*/  ULDC.64 UR6, c[0x4][0x8] ;  /* 0x0100020000067ab9 */ /* 0x000fe20000000a00 */
[----:B--2---:R-:W-:Y:S01]  /*11e70*/  IMAD.U32 R4, RZ, RZ, UR4 ;  /* 0x00000004ff047e24 */ /* 0x004fe2000f8e00ff */
[----:B------:R2:W3:Y:S01]  /*11e80*/  LDC.64 R14, c[0x4][R0] ;  /* 0x01000000000e7b82 */ /* 0x0004e20000000a00 */
[----:B----4-:R-:W-:Y:S01]  /*11e90*/  MOV R5, UR5 ;  /* 0x0000000500057c02 */ /* 0x010fe20008000f00 */
[----:B------:R-:W-:Y:S01]  /*11ea0*/  ULDC.64 UR4, c[0x4][0x70] ;  /* 0x01001c0000047ab9 */ /* 0x000fe20000000a00 */
[----:B------:R-:W-:Y:S01]  /*11eb0*/  MOV R10, UR6 ;  /* 0x00000006000a7c02 */ /* 0x000fe20008000f00 */
[----:B------:R-:W-:Y:S01]  /*11ec0*/  IMAD.U32 R6, RZ, RZ, UR4 ;  /* 0x00000004ff067e24 */ /* 0x000fe2000f8e00ff */
[----:B------:R-:W-:Y:S01]  /*11ed0*/  MOV R12, 0x1 ;  /* 0x00000001000c7802 */ /* 0x000fe20000000f00 */
[----:B------:R-:W-:-:S02]  /*11ee0*/  IMAD.U32 R7, RZ, RZ, UR5 ;  /* 0x00000005ff077e24 */ /* 0x000fc4000f8e00ff */
[----:B------:R-:W-:Y:S02]  /*11ef0*/  IMAD.U32 R11, RZ, RZ, UR7 ;  /* 0x00000007ff0b7e24 */ /* 0x000fe4000f8e00ff */
[----:B------:R-:W-:Y:S02]  /*11f00*/  IMAD.MOV.U32 R8, RZ, RZ, 0x70 ;  /* 0x00000070ff087424 */ /* 0x000fe400078e00ff */
[----:B--2---:R-:W-:-:S07]  /*11f10*/  IMAD.MOV.U32 R13, RZ, RZ, RZ ;  /* 0x000000ffff0d7224 */ /* 0x004fce00078e00ff */
[----:B-1----:R-:W-:-:S07]  /*11f20*/  LEPC R20, `(.L_x_66) ;  /* 0x000000001014794e */ /* 0x002fce0000000000 */
[----:B---3--:R-:W-:Y:S05]  /*11f30*/  CALL.ABS.NOINC R14 ;  /* 0x000000000e007343 */ /* 0x008fea0003c00000 */
.L_x_66:
        /* <DEDUP_REMOVED lines=18> */
.L_x_67:
[----:B------:R-:W-:Y:S01]  /*12060*/  ULDC.64 UR4, c[0x0][0x730] ;  /* 0x0001cc0000047ab9 */ /* 0x000fe20000000a00 */
[----:B------:R-:W-:Y:S01]  /*12070*/  VIADD R17, R17, 0x1f ;  /* 0x0000001f11117836 */ /* 0x000fe20000000000 */
[----:B------:R-:W-:Y:S01]  /*12080*/  ISETP.NE.U32.AND P0, PT, RZ, UR4, PT ;  /* 0x00000004ff007c0c */ /* 0x000fe2000bf05070 */
[C---:B------:R-:W-:Y:S01]  /*12090*/  IMAD.SHL.U32 R0, R16.reuse, 0x10, RZ ;  /* 0x0000001010007824 */ /* 0x040fe200078e00ff */
[----:B--2---:R-:W-:Y:S01]  /*120a0*/  SHF.R.U32.HI R4, RZ, 0x1, R16 ;  /* 0x00000001ff047819 */ /* 0x004fe20000011610 */
[----:B------:R-:W-:Y:S01]  /*120b0*/  IMAD.SHL.U32 R16, R16, 0x2, RZ ;  /* 0x0000000210107824 */ /* 0x000fe200078e00ff */
[----:B------:R-:W-:Y:S02]  /*120c0*/  ISETP.NE.AND.EX P0, PT, RZ, UR5, PT, P0 ;  /* 0x00000005ff007c0c */ /* 0x000fe4000bf05300 */
[----:B------:R-:W-:Y:S02]  /*120d0*/  LOP3.LUT R3, R0, 0x40, RZ, 0xc0, !PT ;  /* 0x0000004000037812 */ /* 0x000fe400078ec0ff */
[----:B------:R-:W-:-:S02]  /*120e0*/  LEA R19, R18, R19, 0x4 ;  /* 0x0000001312137211 */ /* 0x000fc400078e20ff */
[----:B------:R-:W-:Y:S02]  /*120f0*/  LOP3.LUT R3, R3, 0x8, R4, 0xf8, !PT ;  /* 0x0000000803037812 */ /* 0x000fe400078ef804 */
[----:B------:R-:W-:Y:S02]  /*12100*/  LOP3.LUT R0, R0, 0x80, RZ, 0xc0, !PT ;  /* 0x0000008000007812 */ /* 0x000fe400078ec0ff */
[----:B------:R-:W-:Y:S02]  /*12110*/  LOP3.LUT R3, R3, 0x8, R16, 0x78, !PT ;  /* 0x0000000803037812 */ /* 0x000fe400078e7810 */
[----:B------:R-:W-:Y:S01]  /*12120*/  LEA R0, R19, R0, 0x4 ;  /* 0x0000000013007211 */ /* 0x000fe200078e20ff */
[----:B------:R-:W2:Y:S01]  /*12130*/  @P0 LDC R22, c[0x0][0x720] ;  /* 0x0001c800ff160b82 */ /* 0x000ea20000000800 */
[----:B------:R-:W-:-:S03]  /*12140*/  ISETP.GT.U32.AND P0, PT, R17, 0x3e, PT ;  /* 0x0000003e1100780c */ /* 0x000fc60003f04070 */
[----:B------:R-:W-:Y:S02]  /*12150*/  IMAD.IADD R3, R3, 0x1, R0 ;  /* 0x0000000103037824 */ /* 0x000fe400078e0200 */
[-C--:B--2---:R-:W-:Y:S01]  /*12160*/  FMUL R4, R23, R22.reuse ;  /* 0x0000001617047220 */ /* 0x084fe20000400000 */
[-C--:B----4-:R-:W-:Y:S01]  /*12170*/  FMUL R5, R153, R22.reuse ;  /* 0x0000001699057220 */ /* 0x090fe20000400000 */
[-C--:B------:R-:W-:Y:S01]  /*12180*/  FMUL R6, R27, R22.reuse ;  /* 0x000000161b067220 */ /* 0x080fe20000400000 */
[-C--:B------:R-:W-:Y:S01]  /*12190*/  FMUL R7, R155, R22.reuse ;  /* 0x000000169b077220 */ /* 0x080fe20000400000 */
[-C--:B------:R-:W-:Y:S01]  /*121a0*/  FMUL R8, R25, R22.reuse ;  /* 0x0000001619087220 */ /* 0x080fe20000400000 */
[-C--:B------:R-:W-:Y:S01]  /*121b0*/  FMUL R9, R157, R22.reuse ;  /* 0x000000169d097220 */ /* 0x080fe20000400000 */
[-C--:B------:R-:W-:Y:S01]  /*121c0*/  FMUL R10, R29, R22.reuse ;  /* 0x000000161d0a7220 */ /* 0x080fe20000400000 */
[----:B------:R-:W-:Y:S01]  /*121d0*/  FMUL R11, R159, R22 ;  /* 0x000000169f0b7220 */ /* 0x000fe20000400000 */
[----:B------:R-:W-:-:S02]  /*121e0*/  F2FP.BF16.F32.PACK_AB R4, R5, R4 ;  /* 0x000000040504723e */ /* 0x000fc400000010ff */
[----:B------:R-:W-:Y:S02]  /*121f0*/  F2FP.BF16.F32.PACK_AB R5, R7, R6 ;  /* 0x000000060705723e */ /* 0x000fe400000010ff */
[----:B------:R-:W-:Y:S02]  /*12200*/  F2FP.BF16.F32.PACK_AB R6, R9, R8 ;  /* 0x000000080906723e */ /* 0x000fe400000010ff */
[----:B------:R-:W-:Y:S01]  /*12210*/  F2FP.BF16.F32.PACK_AB R7, R11, R10 ;  /* 0x0000000a0b07723e */ /* 0x000fe200000010ff */
[----:B------:R-:W-:Y:S06]  /*12220*/  @P0 BRA `(.L_x_68) ;  /* 0x0000000000040947 */ /* 0x000fec0003800000 */
[----:B------:R-:W-:-:S04]  /*12230*/  DEPBAR.LE SB0, 0x0 ;  /* 0x000080000000791a */ /* 0x000fc80000000000 */
.L_x_68:
[----:B------:R-:W-:Y:S05]  /*12240*/  WARPSYNC.ALL ;  /* 0x0000000000007948 */ /* 0x000fea0003800000 */
[----:B------:R-:W-:Y:S01]  /*12250*/  BAR.SYNC.DEFER_BLOCKING 0x1, 0x80 ;  /* 0x0042000000007b1d */ /* 0x000fe20000010000 */
[----:B------:R-:W-:-:S05]  /*12260*/  IMAD R3, R3, 0x2, R2 ;  /* 0x0000000203037824 */ /* 0x000fca00078e0202 */
[----:B------:R-:W-:Y:S01]  /*12270*/  BSSY B0, `(.L_x_69) ;  /* 0x0000015000007945 */ /* 0x000fe20003800000 */
[----:B------:R2:W-:Y:S01]  /*12280*/  STSM.16.M88.4 [R3], R4 ;  /* 0x0000000403007844 */ /* 0x0005e20000000200 */
[----:B------:R-:W-:Y:S01]  /*12290*/  @!PT LDS RZ, [RZ] ;  /* 0x00000000fffff984 */ /* 0x000fe20000000800 */
[----:B------:R-:W-:Y:S01]  /*122a0*/  @!PT LDS RZ, [RZ] ;  /* 0x00000000fffff984 */ /* 0x000fe20000000800 */
[----:B------:R-:W-:Y:S01]  /*122b0*/  @!PT LDS RZ, [RZ] ;  /* 0x00000000fffff984 */ /* 0x000fe20000000800 */
[----:B------:R-:W-:Y:S01]  /*122c0*/  @!PT LDS RZ, [RZ] ;  /* 0x00000000fffff984 */ /* 0x000fe20000000800 */
[----:B------:R3:W-:Y:S06]  /*122d0*/  MEMBAR.ALL.CTA ;  /* 0x0000000000007992 */ /* 0x0007ec0000008000 */
[----:B---3--:R-:W3:Y:S02]  /*122e0*/  FENCE.VIEW.ASYNC.S ;  /* 0x00000000000073c6 */ /* 0x008ee40000000000 */
[----:B---3--:R-:W-:Y:S06]  /*122f0*/  BAR.SYNC.DEFER_BLOCKING 0x1, 0x80 ;  /* 0x0042000000007b1d */ /* 0x008fec0000010000 */
[----:B------:R-:W-:Y:S05]  /*12300*/  @P0 BRA `(.L_x_70) ;  /* 0x00000000002c0947 */ /* 0x000fea0003800000 */
[----:B------:R-:W3:Y:S01]  /*12310*/  S2UR UR10, SR_CTAID.X ;  /* 0x00000000000a79c3 */ /* 0x000ee20000002500 */
[----:B------:R-:W-:Y:S01]  /*12320*/  ULDC.64 UR4, c[0x0][0x198] ;  /* 0x0000660000047ab9 */ /* 0x000fe20000000a00 */
[----:B------:R-:W-:Y:S01]  /*12330*/  R2UR UR8, R2 ;  /* 0x00000000020872ca */ /* 0x000fe200000e0000 */
[----:B------:R-:W-:Y:S01]  /*12340*/  UIADD3 UR4, UP0, UR4, 0x670, URZ ;  /* 0x0000067004047890 */ /* 0x000fe2000ff1e03f */
[----:B------:R-:W-:Y:S01]  /*12350*/  UMOV UR9, URZ ;  /* 0x0000003f00097c82 */ /* 0x000fe20008000000 */
[----:B------:R-:W-:Y:S02]  /*12360*/  UMOV UR11, UR36 ;  /* 0x00000024000b7c82 */ /* 0x000fe40008000000 */
[----:B------:R-:W-:Y:S01]  /*12370*/  UIADD3.X UR5, URZ, UR5, URZ, UP0, !UPT ;  /* 0x000000053f057290 */ /* 0x000fe200087fe43f */
[----:B------:R-:W-:Y:S01]  /*12380*/  UMOV UR12, UR37 ;  /* 0x00000025000c7c82 */ /* 0x000fe20008000000 */
[----:B---3--:R-:W-:-:S09]  /*12390*/  USHF.L.U32 UR10, UR10, 0x6, URZ ;  /* 0x000000060a0a7899 */ /* 0x008fd2000800063f */
[----:B------:R3:W-:Y:S02]  /*123a0*/  UTMASTG.4D [UR8], [UR4] ;  /* 0x00000008040073b5 */ /* 0x0007e40008018000 */
[----:B---3--:R0:W-:Y:S02]  /*123b0*/  UTMACMDFLUSH ;  /* 0x00000000000079b7 */ /* 0x0081e40000000000 */
.L_x_70:
[----:B------:R-:W-:Y:S05]  /*123c0*/  BSYNC B0 ;  /* 0x0000000000007941 */ /* 0x000fea0003800000 */
.L_x_69:
[----:B------:R-:W-:-:S04]  /*123d0*/  DEPBAR.LE SB0, 0x0 ;  /* 0x000080000000791a */ /* 0x000fc80000000000 */
[----:B------:R-:W-:Y:S05]  /*123e0*/  EXIT ;  /* 0x000000000000794d */ /* 0x000fea0003800000 */
        .weak           $__internal_0_$__cuda_sm20_rcp_rn_f32_slowpath
        .type           $__internal_0_$__cuda_sm20_rcp_rn_f32_slowpath,@function
        .size           $__internal_0_$__cuda_sm20_rcp_rn_f32_slowpath,(.L_x_76 - $__internal_0_$__cuda_sm20_rcp_rn_f32_slowpath)
$__internal_0_$__cuda_sm20_rcp_rn_f32_slowpath:
[----:B------:R-:W-:Y:S01]  /*123f0*/  SHF.L.U32 R0, R3, 0x1, RZ ;  /* 0x0000000103007819 */ /* 0x000fe200000006ff */
[----:B------:R-:W-:Y:S03]  /*12400*/  BSSY B2, `(.L_x_71) ;  /* 0x0000030000027945 */ /* 0x000fe60003800000 */
[----:B------:R-:W-:-:S04]  /*12410*/  SHF.R.U32.HI R13, RZ, 0x18, R0 ;  /* 0x00000018ff0d7819 */ /* 0x000fc80000011600 */
[----:B------:R-:W-:-:S13]  /*12420*/  ISETP.NE.U32.AND P0, PT, R13, RZ, PT ;  /* 0x000000ff0d00720c */ /* 0x000fda0003f05070 */
[----:B------:R-:W-:Y:S05]  /*12430*/  @P0 BRA `(.L_x_72) ;  /* 0x0000000000280947 */ /* 0x000fea0003800000 */
[----:B------:R-:W-:-:S05]  /*12440*/  IMAD.SHL.U32 R0, R3, 0x2, RZ ;  /* 0x0000000203007824 */ /* 0x000fca00078e00ff */
[----:B------:R-:W-:-:S13]  /*12450*/  ISETP.NE.AND P0, PT, R0, RZ, PT ;  /* 0x000000ff0000720c */ /* 0x000fda0003f05270 */
[----:B------:R-:W-:Y:S01]  /*12460*/  @P0 FFMA R5, R3, 1.84467440737095516160e+19, RZ ;  /* 0x5f80000003050823 */ /* 0x000fe200000000ff */
[----:B------:R-:W-:Y:S08]  /*12470*/  @!P0 MUFU.RCP R4, R3 ;  /* 0x0000000300048308 */ /* 0x000ff00000001000 */
[----:B------:R-:W1:Y:S02]  /*12480*/  @P0 MUFU.RCP R0, R5 ;  /* 0x0000000500000308 */ /* 0x000e640000001000 */
[----:B-1----:R-:W-:-:S04]  /*12490*/  @P0 FFMA R10, R5, R0, -1 ;  /* 0xbf800000050a0423 */ /* 0x002fc80000000000 */
[----:B------:R-:W-:-:S04]  /*124a0*/  @P0 FADD.FTZ R11, -R10, -RZ ;  /* 0x800000ff0a0b0221 */ /* 0x000fc80000010100 */
[----:B------:R-:W-:-:S04]  /*124b0*/  @P0 FFMA R0, R0, R11, R0 ;  /* 0x0000000b00000223 */ /* 0x000fc80000000000 */
[----:B------:R-:W-:Y:S01]  /*124c0*/  @P0 FFMA R4, R0, 1.84467440737095516160e+19, RZ ;  /* 0x5f80000000040823 */ /* 0x000fe200000000ff */
[----:B------:R-:W-:Y:S06]  /*124d0*/  BRA `(.L_x_73) ;  /* 0x0000000000887947 */ /* 0x000fec0003800000 */
.L_x_72:
[----:B------:R-:W-:-:S05]  /*124e0*/  VIADD R20, R13, 0xffffff03 ;  /* 0xffffff030d147836 */ /* 0x000fca0000000000 */
[----:B------:R-:W-:-:S13]  /*124f0*/  ISETP.GT.U32.AND P0, PT, R20, 0x1, PT ;  /* 0x000000011400780c */ /* 0x000fda0003f04070 */
[----:B------:R-:W-:Y:S05]  /*12500*/  @P0 BRA `(.L_x_74) ;  /* 0x0000000000780947 */ /* 0x000fea0003800000 */
[----:B------:R-:W-:Y:S02]  /*12510*/  LOP3.LUT R0, R3, 0x7fffff, RZ, 0xc0, !PT ;  /* 0x007fffff03007812 */ /* 0x000fe400078ec0ff */
[----:B------:R-:W-:Y:S02]  /*12520*/  MOV R11, 0x3 ;  /* 0x00000003000b7802 */ /* 0x000fe40000000f00 */
[----:B------:R-:W-:Y:S02]  /*12530*/  LOP3.LUT R0, R0, 0x3f800000, RZ, 0xfc, !PT ;  /* 0x3f80000000007812 */ /* 0x000fe400078efcff */
[----:B------:R-:W-:Y:S02]  /*12540*/  SHF.L.U32 R11, R11, R20, RZ ;  /* 0x000000140b0b7219 */ /* 0x000fe400000006ff */
[----:B------:R-:W1:Y:S02]  /*12550*/  MUFU.RCP R5, R0 ;  /* 0x0000000000057308 */ /* 0x000e640000001000 */
[----:B-1----:R-:W-:-:S04]  /*12560*/  FFMA R4, R0, R5, -1 ;  /* 0xbf80000000047423 */ /* 0x002fc80000000005 */
[----:B------:R-:W-:-:S04]  /*12570*/  FADD.FTZ R4, -R4, -RZ ;  /* 0x800000ff04047221 */ /* 0x000fc80000010100 */
[CCC-:B------:R-:W-:Y:S01]  /*12580*/  FFMA.RM R10, R5.reuse, R4.reuse, R5.reuse ;  /* 0x00000004050a7223 */ /* 0x1c0fe20000004005 */
[----:B------:R-:W-:-:S04]  /*12590*/  FFMA.RP R5, R5, R4, R5 ;  /* 0x0000000405057223 */ /* 0x000fc80000008005 */
[C---:B------:R-:W-:Y:S02]  /*125a0*/  LOP3.LUT R4, R10.reuse, 0x7fffff, RZ, 0xc0, !PT ;  /* 0x007fffff0a047812 */ /* 0x040fe400078ec0ff */
[----:B------:R-:W-:Y:S02]  /*125b0*/  FSETP.NEU.FTZ.AND P0, PT, R10, R5, PT ;  /* 0x000000050a00720b */ /* 0x000fe40003f1d000 */
[----:B------:R-:W-:Y:S02]  /*125c0*/  LOP3.LUT R4, R4, 0x800000, RZ, 0xfc, !PT ;  /* 0x0080000004047812 */ /* 0x000fe400078efcff */
[----:B------:R-:W-:Y:S02]  /*125d0*/  SEL R5, RZ, 0xffffffff, !P0 ;  /* 0xffffffffff057807 */ /* 0x000fe40004000000 */
[----:B------:R-:W-:-:S03]  /*125e0*/  LOP3.LUT R11, R11, R4, RZ, 0xc0, !PT ;  /* 0x000000040b0b7212 */ /* 0x000fc600078ec0ff */
[----:B------:R-:W-:Y:S01]  /*125f0*/  IMAD.MOV R5, RZ, RZ, -R5 ;  /* 0x000000ffff057224 */ /* 0x000fe200078e0a05 */
[----:B------:R-:W-:-:S04]  /*12600*/  SHF.R.U32.HI R11, RZ, R20, R11 ;  /* 0x00000014ff0b7219 */ /* 0x000fc8000001160b */
[----:B------:R-:W-:Y:S02]  /*12610*/  LOP3.LUT P1, RZ, R5, R20, R4, 0xf8, !PT ;  /* 0x0000001405ff7212 */ /* 0x000fe4000782f804 */
[C---:B------:R-:W-:Y:S02]  /*12620*/  LOP3.LUT P0, RZ, R11.reuse, 0x1, RZ, 0xc0, !PT ;  /* 0x000000010bff7812 */ /* 0x040fe4000780c0ff */
[----:B------:R-:W-:Y:S02]  /*12630*/  LOP3.LUT P2, RZ, R11, 0x2, RZ, 0xc0, !PT ;  /* 0x000000020bff7812 */ /* 0x000fe4000784c0ff */
[----:B------:R-:W-:Y:S02]  /*12640*/  IADD3 R5, R13, -0xfc, RZ ;  /* 0xffffff040d057810 */ /* 0x000fe40007ffe0ff */
[----:B------:R-:W-:Y:S02]  /*12650*/  PLOP3.LUT P0, PT, P0, P1, P2, 0xe0, 0x0 ;  /* 0x000000000000781c */ /* 0x000fe40000703c20 */
[----:B------:R-:W-:-:S02]  /*12660*/  LOP3.LUT P1, RZ, R3, 0x7fffff, RZ, 0xc0, !PT ;  /* 0x007fffff03ff7812 */ /* 0x000fc4000782c0ff */
[----:B------:R-:W-:Y:S02]  /*12670*/  SEL R0, RZ, 0x1, !P0 ;  /* 0x00000001ff007807 */ /* 0x000fe40004000000 */
[----:B------:R-:W-:-:S03]  /*12680*/  SHF.R.U32.HI R4, RZ, R5, R4 ;  /* 0x00000005ff047219 */ /* 0x000fc60000011604 */
[----:B------:R-:W-:-:S05]  /*12690*/  IMAD.MOV R0, RZ, RZ, -R0 ;  /* 0x000000ffff007224 */ /* 0x000fca00078e0a00 */
[----:B------:R-:W-:-:S13]  /*126a0*/  ISETP.GE.AND P0, PT, R0, RZ, PT ;  /* 0x000000ff0000720c */ /* 0x000fda0003f06270 */
[----:B------:R-:W-:-:S04]  /*126b0*/  @!P0 VIADD R4, R4, 0x1 ;  /* 0x0000000104048836 */ /* 0x000fc80000000000 */
[----:B------:R-:W-:-:S05]  /*126c0*/  @!P1 IMAD.SHL.U32 R4, R4, 0x2, RZ ;  /* 0x0000000204049824 */ /* 0x000fca00078e00ff */
[----:B------:R-:W-:Y:S01]  /*126d0*/  LOP3.LUT R4, R4, 0x80000000, R3, 0xf8, !PT ;  /* 0x8000000004047812 */ /* 0x000fe200078ef803 */
[----:B------:R-:W-:Y:S06]  /*126e0*/  BRA `(.L_x_73) ;  /* 0x0000000000047947 */ /* 0x000fec0003800000 */
.L_x_74:
[----:B------:R1:W2:Y:S02]  /*126f0*/  MUFU.RCP R4, R3 ;  /* 0x0000000300047308 */ /* 0x0002a40000001000 */
.L_x_73:
[----:B------:R-:W-:Y:S05]  /*12700*/  BSYNC B2 ;  /* 0x0000000000027941 */ /* 0x000fea0003800000 */
.L_x_71:
[----:B--2---:R-:W-:Y:S01]  /*12710*/  MOV R0, R4 ;  /* 0x0000000400007202 */ /* 0x004fe20000000f00 */
[----:B------:R-:W-:Y:S01]  /*12720*/  IMAD.MOV.U32 R4, RZ, RZ, R12 ;  /* 0x000000ffff047224 */ /* 0x000fe200078e000c */
[----:B------:R-:W-:-:S04]  /*12730*/  MOV R5, 0x0 ;  /* 0x0000000000057802 */ /* 0x000fc80000000f00 */
[----:B-1----:R-:W-:Y:S05]  /*12740*/  RET.REL.NODEC R4 `(_ZN7cutlass13device_kernelINS_4fmha6kernel13FmhaKernelTmaINS1_10collective15FmhaMainloopTmaINS_10bfloat16_tEfN4cute5tupleIJNS7_1CILi64EEENS9_ILi256EEENS9_ILi16EEEEEENS4_12CausalFusionEJEEENS4_15FmhaFwdEpilogueIS6_fNS8_IJSA_SC_SB_EEEEEJEEEEEvNT_6ParamsE) ;  /* 0xfffffed8042c7950 */ /* 0x002fea0003c3ffff */
.L_x_75:
[----:B------:R-:W-:-:S00]  /*12750*/  BRA `(.L_x_75) ;  /* 0xfffffffc00fc7947 */ /* 0x000fc0000383ffff */
[----:B------:R-:W-:-:S00]  /*12760*/  NOP ;  /* 0x0000000000007918 */ /* 0x000fc00000000000 */
        /* <DEDUP_REMOVED lines=9> */
.L_x_76:


//--------------------- .nv.global.init           --------------------------
	.section	.nv.global.init,"aw",@progbits
.nv.global.init:
	.type		$str$23,@object
	.size		$str$23,($str$24 - $str$23)
$str$23:
        /*0000*/ 	.byte	0x28, 0x61, 0x64, 0x64, 0x72, 0x65, 0x73, 0x73, 0x20, 0x26, 0x20, 0x6d, 0x61, 0x73, 0x6b, 0x29
        /*0010*/ 	.byte	0x20, 0x3d, 0x3d, 0x20, 0x30, 0x00
	.type		$str$24,@object
	.size		$str$24,(__unnamed_1 - $str$24)
$str$24:
        /*0016*/ 	.byte	0x2f, 0x74, 0x6d, 0x70, 0x2f, 0x63, 0x75, 0x74, 0x6c, 0x61, 0x73, 0x73, 0x5f, 0x73, 0x77, 0x65
        /*0026*/ 	.byte	0x65, 0x70, 0x5f, 0x73, 0x72, 0x63, 0x2f, 0x69, 0x6e, 0x63, 0x6c, 0x75, 0x64, 0x65, 0x2f, 0x63
        /*0036*/ 	.byte	0x75, 0x74, 0x65, 0x2f, 0x70, 0x6f, 0x69, 0x6e, 0x74, 0x65, 0x72, 0x5f, 0x66, 0x6c, 0x61, 0x67
        /*0046*/ 	.byte	0x67, 0x65, 0x64, 0x2e, 0x68, 0x70, 0x70, 0x00
	.type		__unnamed_1,@object
	.size		__unnamed_1,(.L_0 - __unnamed_1)
__unnamed_1:
        /*004e*/ 	.byte	0x61, 0x75, 0x74, 0x6f, 0x20, 0x63, 0x75, 0x74, 0x65, 0x3a, 0x3a, 0x61, 0x73, 0x5f, 0x70, 0x6f
        /* <DEDUP_REMOVED lines=27> */
        /*020e*/ 	.byte	0x30, 0x3e, 0x3e, 0x3e, 0x3e, 0x3e, 0x5d, 0x00
.L_0:


//--------------------- .nv.shared._ZN7cutlass13device_kernelINS_4fmha6kernel13FmhaKernelTmaINS1_10collective15FmhaMainloopTmaINS_10bfloat16_tEfN4cute5tupleIJNS7_1CILi64EEENS9_ILi256EEENS9_ILi16EEEEEENS4_12CausalFusionEJEEENS4_15FmhaFwdEpilogueIS6_fNS8_IJSA_SC_SB_EEEEEJEEEEEvNT_6ParamsE --------------------------
	.section	.nv.shared._ZN7cutlass13device_kernelINS_4fmha6kernel13FmhaKernelTmaINS1_10collective15FmhaMainloopTmaINS_10bfloat16_tEfN4cute5tupleIJNS7_1CILi64EEENS9_ILi256EEENS9_ILi16EEEEEENS4_12CausalFusionEJEEENS4_15FmhaFwdEpilogueIS6_fNS8_IJSA_SC_SB_EEEEEJEEEEEvNT_6ParamsE,"aw",@nobits
	.sectionflags	@""
	.align	16
	.zero		1024


//--------------------- .nv.shared.reserved.0     --------------------------
	.section	.nv.shared.reserved.0,"aw",@nobits
	.weak		__nv_reservedSMEM_offset_0_alias
	.size		__nv_reservedSMEM_offset_0_alias, 0, 0
	.other		__nv_reservedSMEM_offset_0_alias,@"STO_CUDA_RESERVED_SHARED STV_DEFAULT"
__nv_reservedSMEM_offset_0_alias:
	.zero		0


//--------------------- .nv.global                --------------------------
	.section	.nv.global,"aw",@nobits
.nv.global:
	.type		_ZN39_INTERNAL_12883e29_4_k_cu_0e54d082_29064cute1_E,@object
	.size		_ZN39_INTERNAL_12883e29_4_k_cu_0e54d082_29064cute1_E,(_ZN39_INTERNAL_12883e29_4_k_cu_0e54d082_29064cuda3std3__45__cpo6cbeginE - _ZN39_INTERNAL_12883e29_4_k_cu_0e54d082_29064cute1_E)
_ZN39_INTERNAL_12883e29_4_k_cu_0e54d082_29064cute1_E:
	.zero		1
	.type		_ZN39_INTERNAL_12883e29_4_k_cu_0e54d082_29064cuda3std3__45__cpo6cbeginE,@object
	.size		_ZN39_INTERNAL_12883e29_4_k_cu_0e54d082_29064cuda3std3__45__cpo6cbeginE,(_ZN39_INTERNAL_12883e29_4_k_cu_0e54d082_29064cuda3std3__48in_placeE - _ZN39_INTERNAL_12883e29_4_k_cu_0e54d082_29064cuda3std3__45__cpo6cbeginE)
_ZN39_INTERNAL_12883e29_4_k_cu_0e54d082_29064cuda3std3__45__cpo6cbeginE:
	.zero		1
	.type		_ZN39_INTERNAL_12883e29_4_k_cu_0e54d082_29064cuda3std3__48in_placeE,@object
	.size		_ZN39_INTERNAL_12883e29_4_k_cu_0e54d082_29064cuda3std3__48in_placeE,(_ZN39_INTERNAL_12883e29_4_k_cu_0e54d082_29064cuda3std6ranges3__45__cpo9iter_moveE - _ZN39_INTERNAL_12883e29_4_k_cu_0e54d082_29064cuda3std3__48in_placeE)
_ZN39_INTERNAL_12883e29_4_k_cu_0e54d082_29064cuda3std3__48in_placeE:
	.zero		1
	.type		_ZN39_INTERNAL_12883e29_4_k_cu_0e54d082_29064cuda3std6ranges3__45__cpo9iter_moveE,@object
	.size		_ZN39_INTERNAL_12883e29_4_k_cu_0e54d082_29064cuda3std6ranges3__45__cpo9iter_moveE,(_ZN39_INTERNAL_12883e29_4_k_cu_0e54d082_29064cuda3std3__45__cpo5beginE - _ZN39_INTERNAL_12883e29_4_k_cu_0e54d082_29064cuda3std6ranges3__45__cpo9iter_moveE)
_ZN39_INTERNAL_12883e29_4_k_cu_0e54d082_29064cuda3std6ranges3__45__cpo9iter_moveE:
	.zero		1
	.type		_ZN39_INTERNAL_12883e29_4_k_cu_0e54d082_29064cuda3std3__45__cpo5beginE,@object
	.size		_ZN39_INTERNAL_12883e29_4_k_cu_0e54d082_29064cuda3std3__45__cpo5beginE,(_ZN39_INTERNAL_12883e29_4_k_cu_0e54d082_29064cuda3std3__441_GLOBAL__N__12883e29_4_k_cu_0e54d082_29066ignoreE - _ZN39_INTERNAL_12883e29_4_k_cu_0e54d082_29064cuda3std3__45__cpo5beginE)
_ZN39_INTERNAL_12883e29_4_k_cu_0e54d082_29064cuda3std3__45__cpo5beginE:
	.zero		1
	.type		_ZN39_INTERNAL_12883e29_4_k_cu_0e54d082_29064cuda3std3__441_GLOBAL__N__12883e29_4_k_cu_0e54d082_29066ignoreE,@object
	.size		_ZN39_INTERNAL_12883e29_4_k_cu_0e54d082_29064cuda3std3__441_GLOBAL__N__12883e29_4_k_cu_0e54d082_29066ignoreE,(_ZN39_INTERNAL_12883e29_4_k_cu_0e54d082_29064cute7productE - _ZN39_INTERNAL_12883e29_4_k_cu_0e54d082_29064cuda3std3__441_GLOBAL__N__12883e29_4_k_cu_0e54d082_29066ignoreE)
_ZN39_INTERNAL_12883e29_4_k_cu_0e54d082_29064cuda3std3__441_GLOBAL__N__12883e29_4_k_cu_0e54d082_29066ignoreE:
	.zero		1
	.type		_ZN39_INTERNAL_12883e29_4_k_cu_0e54d082_29064cute7productE,@object
	.size		_ZN39_INTERNAL_12883e29_4_k_cu_0e54d082_29064cute7productE,(_ZN39_INTERNAL_12883e29_4_k_cu_0e54d082_29064cuda3std3__45__cpo3endE - _ZN39_INTERNAL_12883e29_4_k_cu_0e54d082_29064cute7productE)
_ZN39_INTERNAL_12883e29_4_k_cu_0e54d082_29064cute7productE:
	.zero		1
	.type		_ZN39_INTERNAL_12883e29_4_k_cu_0e54d082_29064cuda3std3__45__cpo3endE,@object
	.size		_ZN39_INTERNAL_12883e29_4_k_cu_0e54d082_29064cuda3std3__45__cpo3endE,(_ZN39_INTERNAL_12883e29_4_k_cu_0e54d082_29064cuda3std3__419piecewise_constructE - _ZN39_INTERNAL_12883e29_4_k_cu_0e54d082_29064cuda3std3__45__cpo3endE)
_ZN39_INTERNAL_12883e29_4_k_cu_0e54d082_29064cuda3std3__45__cpo3endE:
	.zero		1
	.type		_ZN39_INTERNAL_12883e29_4_k_cu_0e54d082_29064cuda3std3__419piecewise_constructE,@object
	.size		_ZN39_INTERNAL_12883e29_4_k_cu_0e54d082_29064cuda3std3__419piecewise_constructE,(_ZN39_INTERNAL_12883e29_4_k_cu_0e54d082_29064cuda3std3__45__cpo4cendE - _ZN39_INTERNAL_12883e29_4_k_cu_0e54d082_29064cuda3std3__419piecewise_constructE)
_ZN39_INTERNAL_12883e29_4_k_cu_0e54d082_29064cuda3std3__419piecewise_constructE:
	.zero		1
	.type		_ZN39_INTERNAL_12883e29_4_k_cu_0e54d082_29064cuda3std3__45__cpo4cendE,@object
	.size		_ZN39_INTERNAL_12883e29_4_k_cu_0e54d082_29064cuda3std3__45__cpo4cendE,(_ZN39_INTERNAL_12883e29_4_k_cu_0e54d082_29064cuda3std6ranges3__45__cpo4swapE - _ZN39_INTERNAL_12883e29_4_k_cu_0e54d082_29064cuda3std3__45__cpo4cendE)
_ZN39_INTERNAL_12883e29_4_k_cu_0e54d082_29064cuda3std3__45__cpo4cendE:
	.zero		1
	.type		_ZN39_INTERNAL_12883e29_4_k_cu_0e54d082_29064cuda3std6ranges3__45__cpo4swapE,@object
	.size		_ZN39_INTERNAL_12883e29_4_k_cu_0e54d082_29064cuda3std6ranges3__45__cpo4swapE,(.L_8 - _ZN39_INTERNAL_12883e29_4_k_cu_0e54d082_29064cuda3std6ranges3__45__cpo4swapE)
_ZN39_INTERNAL_12883e29_4_k_cu_0e54d082_29064cuda3std6ranges3__45__cpo4swapE:
	.zero		1
.L_8:


//--------------------- .nv.constant0._ZN7cutlass13device_kernelINS_4fmha6kernel13FmhaKernelTmaINS1_10collective15FmhaMainloopTmaINS_10bfloat16_tEfN4cute5tupleIJNS7_1CILi64EEENS9_ILi256EEENS9_ILi16EEEEEENS4_12CausalFusionEJEEENS4_15FmhaFwdEpilogueIS6_fNS8_IJSA_SC_SB_EEEEEJEEEEEvNT_6ParamsE --------------------------
	.section	.nv.constant0._ZN7cutlass13device_kernelINS_4fmha6kernel13FmhaKernelTmaINS1_10collective15FmhaMainloopTmaINS_10bfloat16_tEfN4cute5tupleIJNS7_1CILi64EEENS9_ILi256EEENS9_ILi16EEEEEENS4_12CausalFusionEJEEENS4_15FmhaFwdEpilogueIS6_fNS8_IJSA_SC_SB_EEEEEJEEEEEvNT_6ParamsE,"a",@progbits
	.sectionflags	@""
	.align	4
.nv.constant0._ZN7cutlass13device_kernelINS_4fmha6kernel13FmhaKernelTmaINS1_10collective15FmhaMainloopTmaINS_10bfloat16_tEfN4cute5tupleIJNS7_1CILi64EEENS9_ILi256EEENS9_ILi16EEEEEENS4_12CausalFusionEJEEENS4_15FmhaFwdEpilogueIS6_fNS8_IJSA_SC_SB_EEEEEJEEEEEvNT_6ParamsE:
	.zero		2688


//--------------------- SYMBOLS --------------------------

	.type		.nv.reservedSmem.offset0,@object
	.size		.nv.reservedSmem.offset0,0x4
	.type		__assertfail,@function
